//
// Generated by NVIDIA NVVM Compiler
//
// Compiler Build ID: CL-36424714
// Cuda compilation tools, release 13.0, V13.0.88
// Based on NVVM 20.0.0
//

.version 9.0
.target sm_100
.address_size 64

	// .globl	_Z15ReduceAnyKernelIfffN3kps10AddFunctorIfEENS0_15IdentityFunctorIffEE14OneDimIndexCalEvPKT_PT0_T2_T3_T1_iibT4_SE_NS0_9DimConfigEb
.extern .func  (.param .b32 func_retval0) vprintf
(
	.param .b64 vprintf_param_0,
	.param .b64 vprintf_param_1
)
;
.shared .align 4 .b8 _ZZN3kps7details12BlockYReduceIfNS_10AddFunctorIfEEEET_S4_T0_E13shared_memory[4096];
.shared .align 4 .b8 _ZZN3kps7details12BlockXReduceIfNS_10AddFunctorIfEEEET_S4_T0_E6shared[256];
.global .align 1 .b8 _ZN34_INTERNAL_a201908f_4_k_cu_0d9def484cuda3std3__45__cpo5beginE[1];
.global .align 1 .b8 _ZN34_INTERNAL_a201908f_4_k_cu_0d9def484cuda3std3__45__cpo3endE[1];
.global .align 1 .b8 _ZN34_INTERNAL_a201908f_4_k_cu_0d9def484cuda3std3__45__cpo6cbeginE[1];
.global .align 1 .b8 _ZN34_INTERNAL_a201908f_4_k_cu_0d9def484cuda3std3__45__cpo4cendE[1];
.global .align 1 .b8 _ZN34_INTERNAL_a201908f_4_k_cu_0d9def484cuda3std3__45__cpo6rbeginE[1];
.global .align 1 .b8 _ZN34_INTERNAL_a201908f_4_k_cu_0d9def484cuda3std3__45__cpo4rendE[1];
.global .align 1 .b8 _ZN34_INTERNAL_a201908f_4_k_cu_0d9def484cuda3std3__45__cpo7crbeginE[1];
.global .align 1 .b8 _ZN34_INTERNAL_a201908f_4_k_cu_0d9def484cuda3std3__45__cpo5crendE[1];
.global .align 1 .b8 _ZN34_INTERNAL_a201908f_4_k_cu_0d9def484cuda3std3__436_GLOBAL__N__a201908f_4_k_cu_0d9def486ignoreE[1];
.global .align 1 .b8 _ZN34_INTERNAL_a201908f_4_k_cu_0d9def484cuda3std3__419piecewise_constructE[1];
.global .align 1 .b8 _ZN34_INTERNAL_a201908f_4_k_cu_0d9def484cuda3std3__48in_placeE[1];
.global .align 1 .b8 _ZN34_INTERNAL_a201908f_4_k_cu_0d9def484cuda3std3__420unreachable_sentinelE[1];
.global .align 1 .b8 _ZN34_INTERNAL_a201908f_4_k_cu_0d9def484cuda3std3__47nulloptE[1];
.global .align 1 .b8 _ZN34_INTERNAL_a201908f_4_k_cu_0d9def484cuda3std3__48unexpectE[1];
.global .align 1 .b8 _ZN34_INTERNAL_a201908f_4_k_cu_0d9def484cuda3std6ranges3__45__cpo4swapE[1];
.global .align 1 .b8 _ZN34_INTERNAL_a201908f_4_k_cu_0d9def484cuda3std6ranges3__45__cpo9iter_moveE[1];
.global .align 1 .b8 _ZN34_INTERNAL_a201908f_4_k_cu_0d9def484cuda3std6ranges3__45__cpo5beginE[1];
.global .align 1 .b8 _ZN34_INTERNAL_a201908f_4_k_cu_0d9def484cuda3std6ranges3__45__cpo3endE[1];
.global .align 1 .b8 _ZN34_INTERNAL_a201908f_4_k_cu_0d9def484cuda3std6ranges3__45__cpo6cbeginE[1];
.global .align 1 .b8 _ZN34_INTERNAL_a201908f_4_k_cu_0d9def484cuda3std6ranges3__45__cpo4cendE[1];
.global .align 1 .b8 _ZN34_INTERNAL_a201908f_4_k_cu_0d9def484cuda3std6ranges3__45__cpo7advanceE[1];
.global .align 1 .b8 _ZN34_INTERNAL_a201908f_4_k_cu_0d9def484cuda3std6ranges3__45__cpo9iter_swapE[1];
.global .align 1 .b8 _ZN34_INTERNAL_a201908f_4_k_cu_0d9def484cuda3std6ranges3__45__cpo4nextE[1];
.global .align 1 .b8 _ZN34_INTERNAL_a201908f_4_k_cu_0d9def484cuda3std6ranges3__45__cpo4prevE[1];
.global .align 1 .b8 _ZN34_INTERNAL_a201908f_4_k_cu_0d9def484cuda3std6ranges3__45__cpo4dataE[1];
.global .align 1 .b8 _ZN34_INTERNAL_a201908f_4_k_cu_0d9def484cuda3std6ranges3__45__cpo5cdataE[1];
.global .align 1 .b8 _ZN34_INTERNAL_a201908f_4_k_cu_0d9def484cuda3std6ranges3__45__cpo4sizeE[1];
.global .align 1 .b8 _ZN34_INTERNAL_a201908f_4_k_cu_0d9def484cuda3std6ranges3__45__cpo5ssizeE[1];
.global .align 1 .b8 _ZN34_INTERNAL_a201908f_4_k_cu_0d9def484cuda3std6ranges3__45__cpo8distanceE[1];
.global .align 1 .b8 _ZN34_INTERNAL_a201908f_4_k_cu_0d9def486thrust24THRUST_300001_SM_1000_NS6system6detail10sequential3seqE[1];
.global .align 1 .b8 _ZN34_INTERNAL_a201908f_4_k_cu_0d9def486thrust24THRUST_300001_SM_1000_NS12placeholders2_1E[1];
.global .align 1 .b8 _ZN34_INTERNAL_a201908f_4_k_cu_0d9def486thrust24THRUST_300001_SM_1000_NS12placeholders2_2E[1];
.global .align 1 .b8 _ZN34_INTERNAL_a201908f_4_k_cu_0d9def486thrust24THRUST_300001_SM_1000_NS12placeholders2_3E[1];
.global .align 1 .b8 _ZN34_INTERNAL_a201908f_4_k_cu_0d9def486thrust24THRUST_300001_SM_1000_NS12placeholders2_4E[1];
.global .align 1 .b8 _ZN34_INTERNAL_a201908f_4_k_cu_0d9def486thrust24THRUST_300001_SM_1000_NS12placeholders2_5E[1];
.global .align 1 .b8 _ZN34_INTERNAL_a201908f_4_k_cu_0d9def486thrust24THRUST_300001_SM_1000_NS12placeholders2_6E[1];
.global .align 1 .b8 _ZN34_INTERNAL_a201908f_4_k_cu_0d9def486thrust24THRUST_300001_SM_1000_NS12placeholders2_7E[1];
.global .align 1 .b8 _ZN34_INTERNAL_a201908f_4_k_cu_0d9def486thrust24THRUST_300001_SM_1000_NS12placeholders2_8E[1];
.global .align 1 .b8 _ZN34_INTERNAL_a201908f_4_k_cu_0d9def486thrust24THRUST_300001_SM_1000_NS12placeholders2_9E[1];
.global .align 1 .b8 _ZN34_INTERNAL_a201908f_4_k_cu_0d9def486thrust24THRUST_300001_SM_1000_NS12placeholders3_10E[1];
.global .align 1 .b8 $str[32] = {114, 101, 100, 117, 99, 101, 32, 108, 97, 115, 116, 32, 100, 105, 109, 58, 32, 98, 108, 111, 99, 107, 95, 115, 105, 122, 101, 32, 37, 100, 10};
.global .align 1 .b8 $str$1[76] = {114, 101, 100, 117, 99, 101, 32, 108, 97, 115, 116, 32, 100, 105, 109, 58, 32, 108, 101, 102, 116, 95, 105, 100, 120, 32, 37, 100, 44, 32, 98, 108, 111, 99, 107, 73, 100, 120, 46, 120, 32, 37, 100, 44, 32, 98, 108, 111, 99, 107, 68, 105, 109, 46, 121, 32, 37, 100, 44, 32, 116, 104, 114, 101, 97, 100, 73, 100, 120, 46, 121, 32, 37, 100, 10};
.global .align 1 .b8 $str$4[71] = {114, 101, 100, 117, 99, 101, 32, 108, 97, 115, 116, 32, 100, 105, 109, 58, 32, 108, 101, 102, 116, 95, 110, 117, 109, 32, 37, 100, 44, 32, 108, 101, 102, 116, 95, 105, 100, 120, 32, 37, 100, 44, 32, 108, 111, 111, 112, 95, 108, 101, 102, 116, 32, 37, 100, 44, 32, 108, 111, 111, 112, 32, 115, 105, 122, 101, 32, 37, 100, 10};
.global .align 1 .b8 $str$5[61] = {114, 101, 100, 117, 99, 101, 32, 108, 97, 115, 116, 32, 100, 105, 109, 58, 32, 105, 110, 112, 117, 116, 95, 105, 100, 120, 32, 37, 100, 44, 32, 98, 108, 111, 99, 107, 73, 100, 120, 46, 121, 32, 37, 100, 44, 32, 98, 108, 111, 99, 107, 68, 105, 109, 46, 120, 32, 37, 100, 10};
.global .align 1 .b8 $str$6[58] = {114, 101, 100, 117, 99, 101, 32, 108, 97, 115, 116, 32, 100, 105, 109, 58, 32, 115, 116, 114, 105, 100, 101, 32, 37, 100, 44, 32, 98, 108, 111, 99, 107, 68, 105, 109, 46, 121, 32, 37, 100, 44, 32, 98, 108, 111, 99, 107, 68, 105, 109, 46, 120, 32, 37, 100, 10};
.global .align 1 .b8 $str$7[74] = {114, 101, 100, 117, 99, 101, 32, 108, 97, 115, 116, 32, 100, 105, 109, 58, 32, 110, 101, 101, 100, 95, 115, 116, 111, 114, 101, 32, 37, 100, 44, 32, 116, 104, 114, 101, 97, 100, 73, 100, 120, 46, 120, 32, 37, 100, 44, 32, 108, 101, 102, 116, 95, 105, 100, 120, 32, 37, 100, 44, 32, 108, 101, 102, 116, 95, 110, 117, 109, 32, 37, 100, 10};
.global .align 1 .b8 $str$8[75] = {114, 101, 100, 117, 99, 101, 32, 108, 97, 115, 116, 32, 100, 105, 109, 58, 32, 115, 116, 111, 114, 101, 95, 111, 102, 102, 115, 101, 116, 32, 37, 100, 44, 32, 98, 108, 111, 99, 107, 73, 100, 120, 46, 121, 32, 37, 100, 44, 32, 108, 101, 102, 116, 95, 105, 100, 120, 32, 37, 100, 44, 32, 108, 101, 102, 116, 95, 110, 117, 109, 32, 37, 100, 10};
.global .align 1 .b8 $str$9[53] = {82, 101, 100, 117, 99, 101, 65, 110, 121, 75, 101, 114, 110, 101, 108, 58, 32, 98, 111, 117, 110, 100, 32, 37, 100, 44, 32, 114, 101, 100, 117, 99, 101, 95, 110, 117, 109, 32, 37, 100, 44, 32, 115, 116, 114, 105, 100, 101, 32, 37, 100, 10};
.global .align 1 .b8 $str$10[111] = {82, 101, 100, 117, 99, 101, 65, 110, 121, 75, 101, 114, 110, 101, 108, 58, 32, 105, 110, 112, 117, 116, 95, 105, 100, 120, 32, 37, 100, 44, 32, 98, 108, 111, 99, 107, 95, 115, 105, 122, 101, 32, 37, 100, 44, 32, 32, 105, 110, 112, 117, 116, 95, 105, 100, 120, 32, 43, 32, 98, 108, 111, 99, 107, 95, 115, 105, 122, 101, 32, 60, 32, 98, 111, 117, 110, 100, 32, 37, 100, 44, 32, 82, 69, 68, 85, 67, 69, 95, 86, 69, 67, 95, 83, 73, 90, 69, 32, 42, 32, 115, 116, 114, 105, 100, 101, 32, 37, 100, 10};
.global .align 1 .b8 $str$11[27] = {82, 101, 100, 117, 99, 101, 65, 110, 121, 75, 101, 114, 110, 101, 108, 58, 32, 105, 110, 32, 98, 111, 117, 110, 100, 10};
.global .align 1 .b8 $str$12[55] = {66, 108, 111, 99, 107, 88, 82, 101, 100, 117, 99, 101, 58, 32, 78, 117, 109, 87, 97, 114, 112, 115, 32, 37, 100, 44, 32, 98, 108, 111, 99, 107, 68, 105, 109, 46, 120, 32, 37, 100, 44, 32, 119, 97, 114, 112, 83, 105, 122, 101, 32, 37, 100, 10};
.global .align 1 .b8 $str$13[39] = {66, 108, 111, 99, 107, 88, 82, 101, 100, 117, 99, 101, 58, 32, 116, 105, 100, 32, 37, 100, 44, 32, 119, 105, 100, 32, 37, 100, 44, 32, 108, 97, 110, 101, 32, 37, 100, 10};
.global .align 1 .b8 $str$14[47] = {66, 108, 111, 99, 107, 88, 82, 101, 100, 117, 99, 101, 58, 32, 98, 105, 100, 32, 37, 100, 44, 32, 98, 108, 111, 99, 107, 95, 100, 105, 109, 95, 120, 32, 37, 100, 44, 32, 108, 97, 110, 101, 32, 37, 100, 10};
.global .align 1 .b8 $str$15[118] = {82, 101, 97, 100, 68, 97, 116, 97, 82, 101, 100, 117, 99, 101, 58, 32, 73, 115, 66, 111, 117, 110, 100, 97, 114, 121, 32, 37, 100, 44, 32, 114, 101, 100, 117, 99, 101, 95, 108, 97, 115, 116, 95, 100, 105, 109, 32, 37, 100, 44, 32, 78, 88, 32, 37, 100, 44, 32, 78, 89, 32, 37, 100, 44, 32, 32, 115, 105, 122, 101, 95, 110, 120, 32, 37, 100, 44, 32, 115, 105, 122, 101, 95, 110, 121, 32, 37, 100, 44, 32, 115, 116, 114, 105, 100, 101, 95, 110, 120, 32, 37, 100, 44, 32, 115, 116, 114, 105, 100, 101, 95, 110, 121, 32, 37, 100, 10};

.visible .entry _Z15ReduceAnyKernelIfffN3kps10AddFunctorIfEENS0_15IdentityFunctorIffEE14OneDimIndexCalEvPKT_PT0_T2_T3_T1_iibT4_SE_NS0_9DimConfigEb(
	.param .u64 .ptr .align 1 _Z15ReduceAnyKernelIfffN3kps10AddFunctorIfEENS0_15IdentityFunctorIffEE14OneDimIndexCalEvPKT_PT0_T2_T3_T1_iibT4_SE_NS0_9DimConfigEb_param_0,
	.param .u64 .ptr .align 1 _Z15ReduceAnyKernelIfffN3kps10AddFunctorIfEENS0_15IdentityFunctorIffEE14OneDimIndexCalEvPKT_PT0_T2_T3_T1_iibT4_SE_NS0_9DimConfigEb_param_1,
	.param .align 1 .b8 _Z15ReduceAnyKernelIfffN3kps10AddFunctorIfEENS0_15IdentityFunctorIffEE14OneDimIndexCalEvPKT_PT0_T2_T3_T1_iibT4_SE_NS0_9DimConfigEb_param_2[1],
	.param .align 1 .b8 _Z15ReduceAnyKernelIfffN3kps10AddFunctorIfEENS0_15IdentityFunctorIffEE14OneDimIndexCalEvPKT_PT0_T2_T3_T1_iibT4_SE_NS0_9DimConfigEb_param_3[1],
	.param .f32 _Z15ReduceAnyKernelIfffN3kps10AddFunctorIfEENS0_15IdentityFunctorIffEE14OneDimIndexCalEvPKT_PT0_T2_T3_T1_iibT4_SE_NS0_9DimConfigEb_param_4,
	.param .u32 _Z15ReduceAnyKernelIfffN3kps10AddFunctorIfEENS0_15IdentityFunctorIffEE14OneDimIndexCalEvPKT_PT0_T2_T3_T1_iibT4_SE_NS0_9DimConfigEb_param_5,
	.param .u32 _Z15ReduceAnyKernelIfffN3kps10AddFunctorIfEENS0_15IdentityFunctorIffEE14OneDimIndexCalEvPKT_PT0_T2_T3_T1_iibT4_SE_NS0_9DimConfigEb_param_6,
	.param .u8 _Z15ReduceAnyKernelIfffN3kps10AddFunctorIfEENS0_15IdentityFunctorIffEE14OneDimIndexCalEvPKT_PT0_T2_T3_T1_iibT4_SE_NS0_9DimConfigEb_param_7,
	.param .align 4 .b8 _Z15ReduceAnyKernelIfffN3kps10AddFunctorIfEENS0_15IdentityFunctorIffEE14OneDimIndexCalEvPKT_PT0_T2_T3_T1_iibT4_SE_NS0_9DimConfigEb_param_8[4],
	.param .align 4 .b8 _Z15ReduceAnyKernelIfffN3kps10AddFunctorIfEENS0_15IdentityFunctorIffEE14OneDimIndexCalEvPKT_PT0_T2_T3_T1_iibT4_SE_NS0_9DimConfigEb_param_9[4],
	.param .align 4 .b8 _Z15ReduceAnyKernelIfffN3kps10AddFunctorIfEENS0_15IdentityFunctorIffEE14OneDimIndexCalEvPKT_PT0_T2_T3_T1_iibT4_SE_NS0_9DimConfigEb_param_10[36],
	.param .u8 _Z15ReduceAnyKernelIfffN3kps10AddFunctorIfEENS0_15IdentityFunctorIffEE14OneDimIndexCalEvPKT_PT0_T2_T3_T1_iibT4_SE_NS0_9DimConfigEb_param_11
)
{
	.local .align 16 .b8 	__local_depot0[64];
	.reg .b64 	%SP;
	.reg .b64 	%SPL;
	.reg .pred 	%p<49>;
	.reg .b16 	%rs<3>;
	.reg .b32 	%r<274>;
	.reg .b32 	%f<117>;
	.reg .b64 	%rd<130>;

	mov.u64 	%SPL, __local_depot0;
	cvta.local.u64 	%SP, %SPL;
	ld.param.u32 	%r74, [_Z15ReduceAnyKernelIfffN3kps10AddFunctorIfEENS0_15IdentityFunctorIffEE14OneDimIndexCalEvPKT_PT0_T2_T3_T1_iibT4_SE_NS0_9DimConfigEb_param_9];
	ld.param.u32 	%r73, [_Z15ReduceAnyKernelIfffN3kps10AddFunctorIfEENS0_15IdentityFunctorIffEE14OneDimIndexCalEvPKT_PT0_T2_T3_T1_iibT4_SE_NS0_9DimConfigEb_param_8];
	ld.param.u64 	%rd5, [_Z15ReduceAnyKernelIfffN3kps10AddFunctorIfEENS0_15IdentityFunctorIffEE14OneDimIndexCalEvPKT_PT0_T2_T3_T1_iibT4_SE_NS0_9DimConfigEb_param_0];
	ld.param.u64 	%rd6, [_Z15ReduceAnyKernelIfffN3kps10AddFunctorIfEENS0_15IdentityFunctorIffEE14OneDimIndexCalEvPKT_PT0_T2_T3_T1_iibT4_SE_NS0_9DimConfigEb_param_1];
	ld.param.f32 	%f106, [_Z15ReduceAnyKernelIfffN3kps10AddFunctorIfEENS0_15IdentityFunctorIffEE14OneDimIndexCalEvPKT_PT0_T2_T3_T1_iibT4_SE_NS0_9DimConfigEb_param_4];
	ld.param.u32 	%r71, [_Z15ReduceAnyKernelIfffN3kps10AddFunctorIfEENS0_15IdentityFunctorIffEE14OneDimIndexCalEvPKT_PT0_T2_T3_T1_iibT4_SE_NS0_9DimConfigEb_param_5];
	ld.param.u32 	%r72, [_Z15ReduceAnyKernelIfffN3kps10AddFunctorIfEENS0_15IdentityFunctorIffEE14OneDimIndexCalEvPKT_PT0_T2_T3_T1_iibT4_SE_NS0_9DimConfigEb_param_6];
	ld.param.s8 	%rs1, [_Z15ReduceAnyKernelIfffN3kps10AddFunctorIfEENS0_15IdentityFunctorIffEE14OneDimIndexCalEvPKT_PT0_T2_T3_T1_iibT4_SE_NS0_9DimConfigEb_param_7];
	ld.param.s8 	%rs2, [_Z15ReduceAnyKernelIfffN3kps10AddFunctorIfEENS0_15IdentityFunctorIffEE14OneDimIndexCalEvPKT_PT0_T2_T3_T1_iibT4_SE_NS0_9DimConfigEb_param_11];
	add.u64 	%rd7, %SP, 16;
	add.u64 	%rd1, %SPL, 16;
	add.u64 	%rd8, %SP, 48;
	add.u64 	%rd2, %SPL, 48;
	setp.eq.s16 	%p5, %rs1, 0;
	@%p5 bra 	$L__BB0_2;
	mov.u32 	%r264, %ntid.x;
	st.local.u32 	[%rd2], %r264;
	mov.u64 	%rd9, $str;
	cvta.global.u64 	%rd10, %rd9;
	{ // callseq 0, 0
	.param .b64 param0;
	st.param.b64 	[param0], %rd10;
	.param .b64 param1;
	st.param.b64 	[param1], %rd8;
	.param .b32 retval0;
	call.uni (retval0), 
	vprintf, 
	(
	param0, 
	param1
	);
	ld.param.b32 	%r75, [retval0];
	} // callseq 0
	mov.u32 	%r77, %ctaid.x;
	mov.u32 	%r78, %ntid.y;
	mov.u32 	%r79, %tid.y;
	mad.lo.s32 	%r262, %r77, %r78, %r79;
	st.local.v4.u32 	[%rd2], {%r262, %r77, %r78, %r79};
	mov.u64 	%rd12, $str$1;
	cvta.global.u64 	%rd13, %rd12;
	{ // callseq 1, 0
	.param .b64 param0;
	st.param.b64 	[param0], %rd13;
	.param .b64 param1;
	st.param.b64 	[param1], %rd8;
	.param .b32 retval0;
	call.uni (retval0), 
	vprintf, 
	(
	param0, 
	param1
	);
	ld.param.b32 	%r81, [retval0];
	} // callseq 1
	sub.s32 	%r83, %r72, %r262;
	min.s32 	%r265, %r83, 1;
	mov.b32 	%r84, 1;
	st.local.v4.u32 	[%rd2], {%r72, %r262, %r265, %r84};
	mov.u64 	%rd14, $str$4;
	cvta.global.u64 	%rd15, %rd14;
	{ // callseq 2, 0
	.param .b64 param0;
	st.param.b64 	[param0], %rd15;
	.param .b64 param1;
	st.param.b64 	[param1], %rd8;
	.param .b32 retval0;
	call.uni (retval0), 
	vprintf, 
	(
	param0, 
	param1
	);
	ld.param.b32 	%r85, [retval0];
	} // callseq 2
	mov.u32 	%r87, %ctaid.y;
	mul.lo.s32 	%r270, %r87, %r264;
	st.local.v2.u32 	[%rd2], {%r270, %r87};
	st.local.u32 	[%rd2+8], %r264;
	mov.u64 	%rd16, $str$5;
	cvta.global.u64 	%rd17, %rd16;
	{ // callseq 3, 0
	.param .b64 param0;
	st.param.b64 	[param0], %rd17;
	.param .b64 param1;
	st.param.b64 	[param1], %rd8;
	.param .b32 retval0;
	call.uni (retval0), 
	vprintf, 
	(
	param0, 
	param1
	);
	ld.param.b32 	%r88, [retval0];
	} // callseq 3
	mov.u32 	%r90, %nctaid.y;
	mul.lo.s32 	%r263, %r90, %r264;
	st.local.v2.u32 	[%rd2], {%r263, %r90};
	st.local.u32 	[%rd2+8], %r264;
	mov.u64 	%rd18, $str$6;
	cvta.global.u64 	%rd19, %rd18;
	{ // callseq 4, 0
	.param .b64 param0;
	st.param.b64 	[param0], %rd19;
	.param .b64 param1;
	st.param.b64 	[param1], %rd8;
	.param .b32 retval0;
	call.uni (retval0), 
	vprintf, 
	(
	param0, 
	param1
	);
	ld.param.b32 	%r91, [retval0];
	} // callseq 4
	mov.u32 	%r93, %tid.x;
	setp.eq.s32 	%p6, %r93, 0;
	setp.gt.s32 	%p7, %r72, %r262;
	and.pred  	%p48, %p6, %p7;
	selp.u32 	%r94, 1, 0, %p48;
	st.local.v4.u32 	[%rd2], {%r94, %r93, %r262, %r72};
	mov.u64 	%rd20, $str$7;
	cvta.global.u64 	%rd21, %rd20;
	{ // callseq 5, 0
	.param .b64 param0;
	st.param.b64 	[param0], %rd21;
	.param .b64 param1;
	st.param.b64 	[param1], %rd8;
	.param .b32 retval0;
	call.uni (retval0), 
	vprintf, 
	(
	param0, 
	param1
	);
	ld.param.b32 	%r95, [retval0];
	} // callseq 5
	mad.lo.s32 	%r266, %r72, %r87, %r262;
	st.local.v4.u32 	[%rd2], {%r266, %r87, %r262, %r72};
	mov.u64 	%rd22, $str$8;
	cvta.global.u64 	%rd23, %rd22;
	{ // callseq 6, 0
	.param .b64 param0;
	st.param.b64 	[param0], %rd23;
	.param .b64 param1;
	st.param.b64 	[param1], %rd8;
	.param .b32 retval0;
	call.uni (retval0), 
	vprintf, 
	(
	param0, 
	param1
	);
	ld.param.b32 	%r97, [retval0];
	} // callseq 6
	bra.uni 	$L__BB0_3;
$L__BB0_2:
	mov.u32 	%r264, %ntid.y;
	mov.u32 	%r99, %ctaid.y;
	mul.lo.s32 	%r270, %r99, %r264;
	mov.u32 	%r100, %nctaid.y;
	mul.lo.s32 	%r263, %r100, %r264;
	mov.u32 	%r101, %ctaid.x;
	mov.u32 	%r102, %ntid.x;
	mov.u32 	%r103, %tid.x;
	mad.lo.s32 	%r262, %r101, %r102, %r103;
	sub.s32 	%r105, %r72, %r262;
	min.s32 	%r265, %r105, 1;
	mov.u32 	%r106, %tid.y;
	setp.eq.s32 	%p8, %r106, 0;
	setp.gt.s32 	%p9, %r72, %r262;
	and.pred  	%p48, %p8, %p9;
	mad.lo.s32 	%r266, %r72, %r99, %r262;
$L__BB0_3:
	setp.lt.s32 	%p10, %r265, 1;
	@%p10 bra 	$L__BB0_36;
	setp.eq.s16 	%p4, %rs1, 0;
	mad.lo.s32 	%r20, %r263, -3, %r71;
	add.s32 	%r107, %r264, %r270;
	setp.ge.s32 	%p11, %r107, %r20;
	setp.lt.s32 	%p12, %r107, %r20;
	shl.b32 	%r21, %r263, 2;
	cvt.s32.s16 	%r22, %rs1;
	mov.u32 	%r23, %tid.x;
	mov.u32 	%r24, %tid.y;
	selp.b32 	%r25, %r24, %r23, %p4;
	mov.u32 	%r26, %ntid.y;
	mov.u32 	%r272, %ntid.x;
	mad.lo.s32 	%r28, %r24, %r272, %r23;
	shr.u32 	%r29, %r272, 5;
	and.b32  	%r30, %r23, 31;
	shr.u32 	%r31, %r28, 5;
	shl.b32 	%r108, %r31, 2;
	mov.u32 	%r109, _ZZN3kps7details12BlockXReduceIfNS_10AddFunctorIfEEEET_S4_T0_E6shared;
	add.s32 	%r32, %r109, %r108;
	shl.b32 	%r110, %r24, 2;
	add.s32 	%r33, %r109, %r110;
	add.s32 	%r111, %r107, %r21;
	max.s32 	%r112, %r111, %r20;
	setp.lt.s32 	%p13, %r111, %r20;
	selp.u32 	%r113, 1, 0, %p13;
	add.s32 	%r114, %r111, %r113;
	sub.s32 	%r115, %r112, %r114;
	div.u32 	%r116, %r115, %r21;
	add.s32 	%r34, %r116, %r113;
	and.b32  	%r35, %r34, 3;
	add.s32 	%r36, %r25, %r263;
	add.s32 	%r37, %r36, %r263;
	add.s32 	%r38, %r270, %r21;
	add.s32 	%r39, %r38, %r21;
	selp.u32 	%r117, 1, 0, %p12;
	mul.lo.s32 	%r118, %r262, %r74;
	cvta.to.global.u64 	%rd24, %rd5;
	mul.wide.s32 	%rd25, %r118, 4;
	add.s64 	%rd3, %rd24, %rd25;
	st.local.v2.u32 	[%rd2], {%r20, %r71};
	st.local.u32 	[%rd2+8], %r263;
	mov.u64 	%rd26, $str$9;
	cvta.global.u64 	%rd27, %rd26;
	{ // callseq 7, 0
	.param .b64 param0;
	st.param.b64 	[param0], %rd27;
	.param .b64 param1;
	st.param.b64 	[param1], %rd8;
	.param .b32 retval0;
	call.uni (retval0), 
	vprintf, 
	(
	param0, 
	param1
	);
	ld.param.b32 	%r119, [retval0];
	} // callseq 7
	st.local.v4.u32 	[%rd2], {%r270, %r264, %r117, %r21};
	mov.u64 	%rd29, $str$10;
	cvta.global.u64 	%rd30, %rd29;
	{ // callseq 8, 0
	.param .b64 param0;
	st.param.b64 	[param0], %rd30;
	.param .b64 param1;
	st.param.b64 	[param1], %rd8;
	.param .b32 retval0;
	call.uni (retval0), 
	vprintf, 
	(
	param0, 
	param1
	);
	ld.param.b32 	%r121, [retval0];
	} // callseq 8
	mov.f32 	%f105, %f106;
	@%p11 bra 	$L__BB0_12;
	setp.eq.s32 	%p14, %r35, 3;
	mov.f32 	%f105, %f106;
	@%p14 bra 	$L__BB0_9;
	add.s32 	%r124, %r25, %r270;
	add.s32 	%r125, %r124, %r263;
	add.s32 	%r126, %r125, %r263;
	setp.eq.s32 	%p15, %r35, 0;
	add.s32 	%r127, %r126, %r263;
	mul.lo.s32 	%r128, %r127, %r73;
	mul.lo.s32 	%r129, %r126, %r73;
	mul.lo.s32 	%r130, %r125, %r73;
	mul.lo.s32 	%r131, %r124, %r73;
	mov.u64 	%rd31, $str$11;
	cvta.global.u64 	%rd32, %rd31;
	{ // callseq 9, 0
	.param .b64 param0;
	st.param.b64 	[param0], %rd32;
	.param .b64 param1;
	st.param.b64 	[param1], 0;
	.param .b32 retval0;
	call.uni (retval0), 
	vprintf, 
	(
	param0, 
	param1
	);
	ld.param.b32 	%r132, [retval0];
	} // callseq 9
	mov.b32 	%r43, 4;
	mov.b32 	%r50, 1;
	mov.b32 	%r40, 0;
	st.local.v4.u32 	[%rd1], {%r40, %r22, %r50, %r43};
	st.local.v4.u32 	[%rd1+16], {%r50, %r71, %r50, %r263};
	mov.u64 	%rd33, $str$15;
	cvta.global.u64 	%rd34, %rd33;
	{ // callseq 10, 0
	.param .b64 param0;
	st.param.b64 	[param0], %rd34;
	.param .b64 param1;
	st.param.b64 	[param1], %rd7;
	.param .b32 retval0;
	call.uni (retval0), 
	vprintf, 
	(
	param0, 
	param1
	);
	ld.param.b32 	%r134, [retval0];
	} // callseq 10
	mul.wide.u32 	%rd36, %r131, 4;
	add.s64 	%rd37, %rd3, %rd36;
	ld.global.nc.f32 	%f34, [%rd37];
	mul.wide.u32 	%rd38, %r130, 4;
	add.s64 	%rd39, %rd3, %rd38;
	ld.global.nc.f32 	%f35, [%rd39];
	mul.wide.u32 	%rd40, %r129, 4;
	add.s64 	%rd41, %rd3, %rd40;
	ld.global.nc.f32 	%f36, [%rd41];
	mul.wide.u32 	%rd42, %r128, 4;
	add.s64 	%rd43, %rd3, %rd42;
	ld.global.nc.f32 	%f37, [%rd43];
	add.f32 	%f38, %f106, %f34;
	add.f32 	%f39, %f38, %f35;
	add.f32 	%f40, %f39, %f36;
	add.f32 	%f105, %f40, %f37;
	mov.u32 	%r270, %r38;
	@%p15 bra 	$L__BB0_9;
	add.s32 	%r136, %r25, %r38;
	add.s32 	%r137, %r136, %r263;
	add.s32 	%r138, %r137, %r263;
	setp.eq.s32 	%p16, %r35, 1;
	add.s32 	%r139, %r138, %r263;
	mul.lo.s32 	%r140, %r139, %r73;
	mul.lo.s32 	%r141, %r138, %r73;
	mul.lo.s32 	%r142, %r137, %r73;
	mul.lo.s32 	%r143, %r136, %r73;
	cvta.global.u64 	%rd45, %rd31;
	{ // callseq 11, 0
	.param .b64 param0;
	st.param.b64 	[param0], %rd45;
	.param .b64 param1;
	st.param.b64 	[param1], 0;
	.param .b32 retval0;
	call.uni (retval0), 
	vprintf, 
	(
	param0, 
	param1
	);
	ld.param.b32 	%r144, [retval0];
	} // callseq 11
	mov.b32 	%r146, 0;
	st.local.v4.u32 	[%rd1], {%r146, %r22, %r50, %r43};
	st.local.v4.u32 	[%rd1+16], {%r50, %r71, %r50, %r263};
	cvta.global.u64 	%rd47, %rd33;
	add.u64 	%rd48, %SP, 16;
	{ // callseq 12, 0
	.param .b64 param0;
	st.param.b64 	[param0], %rd47;
	.param .b64 param1;
	st.param.b64 	[param1], %rd48;
	.param .b32 retval0;
	call.uni (retval0), 
	vprintf, 
	(
	param0, 
	param1
	);
	ld.param.b32 	%r147, [retval0];
	} // callseq 12
	mul.wide.u32 	%rd49, %r143, 4;
	add.s64 	%rd50, %rd3, %rd49;
	ld.global.nc.f32 	%f41, [%rd50];
	mul.wide.u32 	%rd51, %r142, 4;
	add.s64 	%rd52, %rd3, %rd51;
	ld.global.nc.f32 	%f42, [%rd52];
	mul.wide.u32 	%rd53, %r141, 4;
	add.s64 	%rd54, %rd3, %rd53;
	ld.global.nc.f32 	%f43, [%rd54];
	mul.wide.u32 	%rd55, %r140, 4;
	add.s64 	%rd56, %rd3, %rd55;
	ld.global.nc.f32 	%f44, [%rd56];
	add.f32 	%f45, %f105, %f41;
	add.f32 	%f46, %f45, %f42;
	add.f32 	%f47, %f46, %f43;
	add.f32 	%f105, %f47, %f44;
	mov.u32 	%r270, %r39;
	@%p16 bra 	$L__BB0_9;
	add.s32 	%r149, %r25, %r39;
	add.s32 	%r150, %r149, %r263;
	add.s32 	%r151, %r150, %r263;
	add.s32 	%r270, %r39, %r21;
	add.s32 	%r152, %r151, %r263;
	mul.lo.s32 	%r153, %r152, %r73;
	mul.lo.s32 	%r154, %r151, %r73;
	mul.lo.s32 	%r155, %r150, %r73;
	mul.lo.s32 	%r156, %r149, %r73;
	cvta.global.u64 	%rd58, %rd31;
	{ // callseq 13, 0
	.param .b64 param0;
	st.param.b64 	[param0], %rd58;
	.param .b64 param1;
	st.param.b64 	[param1], 0;
	.param .b32 retval0;
	call.uni (retval0), 
	vprintf, 
	(
	param0, 
	param1
	);
	ld.param.b32 	%r157, [retval0];
	} // callseq 13
	mov.b32 	%r159, 0;
	st.local.v4.u32 	[%rd1], {%r159, %r22, %r50, %r43};
	st.local.v4.u32 	[%rd1+16], {%r50, %r71, %r50, %r263};
	mov.u64 	%rd59, $str$15;
	cvta.global.u64 	%rd60, %rd59;
	{ // callseq 14, 0
	.param .b64 param0;
	st.param.b64 	[param0], %rd60;
	.param .b64 param1;
	st.param.b64 	[param1], %rd48;
	.param .b32 retval0;
	call.uni (retval0), 
	vprintf, 
	(
	param0, 
	param1
	);
	ld.param.b32 	%r160, [retval0];
	} // callseq 14
	mul.wide.u32 	%rd62, %r156, 4;
	add.s64 	%rd63, %rd3, %rd62;
	ld.global.nc.f32 	%f48, [%rd63];
	mul.wide.u32 	%rd64, %r155, 4;
	add.s64 	%rd65, %rd3, %rd64;
	ld.global.nc.f32 	%f49, [%rd65];
	mul.wide.u32 	%rd66, %r154, 4;
	add.s64 	%rd67, %rd3, %rd66;
	ld.global.nc.f32 	%f50, [%rd67];
	mul.wide.u32 	%rd68, %r153, 4;
	add.s64 	%rd69, %rd3, %rd68;
	ld.global.nc.f32 	%f51, [%rd69];
	add.f32 	%f52, %f105, %f48;
	add.f32 	%f53, %f52, %f49;
	add.f32 	%f54, %f53, %f50;
	add.f32 	%f105, %f54, %f51;
$L__BB0_9:
	setp.lt.u32 	%p17, %r34, 3;
	@%p17 bra 	$L__BB0_12;
	mov.u64 	%rd70, $str$11;
	mov.u64 	%rd72, $str$15;
	add.u64 	%rd74, %SP, 16;
$L__BB0_11:
	cvta.global.u64 	%rd71, %rd70;
	{ // callseq 15, 0
	.param .b64 param0;
	st.param.b64 	[param0], %rd71;
	.param .b64 param1;
	st.param.b64 	[param1], 0;
	.param .b32 retval0;
	call.uni (retval0), 
	vprintf, 
	(
	param0, 
	param1
	);
	ld.param.b32 	%r162, [retval0];
	} // callseq 15
	mov.b32 	%r164, 4;
	mov.b32 	%r165, 1;
	mov.b32 	%r166, 0;
	st.local.v4.u32 	[%rd1], {%r166, %r22, %r165, %r164};
	st.local.v4.u32 	[%rd1+16], {%r165, %r71, %r165, %r263};
	cvta.global.u64 	%rd73, %rd72;
	{ // callseq 16, 0
	.param .b64 param0;
	st.param.b64 	[param0], %rd73;
	.param .b64 param1;
	st.param.b64 	[param1], %rd74;
	.param .b32 retval0;
	call.uni (retval0), 
	vprintf, 
	(
	param0, 
	param1
	);
	ld.param.b32 	%r167, [retval0];
	} // callseq 16
	add.s32 	%r169, %r25, %r270;
	mul.lo.s32 	%r170, %r169, %r73;
	mul.wide.u32 	%rd75, %r170, 4;
	add.s64 	%rd76, %rd3, %rd75;
	ld.global.nc.f32 	%f55, [%rd76];
	add.s32 	%r171, %r169, %r263;
	mul.lo.s32 	%r172, %r171, %r73;
	mul.wide.u32 	%rd77, %r172, 4;
	add.s64 	%rd78, %rd3, %rd77;
	ld.global.nc.f32 	%f56, [%rd78];
	add.s32 	%r173, %r171, %r263;
	mul.lo.s32 	%r174, %r173, %r73;
	mul.wide.u32 	%rd79, %r174, 4;
	add.s64 	%rd80, %rd3, %rd79;
	ld.global.nc.f32 	%f57, [%rd80];
	add.s32 	%r175, %r173, %r263;
	mul.lo.s32 	%r176, %r175, %r73;
	mul.wide.u32 	%rd81, %r176, 4;
	add.s64 	%rd82, %rd3, %rd81;
	ld.global.nc.f32 	%f58, [%rd82];
	add.f32 	%f59, %f105, %f55;
	add.f32 	%f60, %f59, %f56;
	add.f32 	%f61, %f60, %f57;
	add.f32 	%f62, %f61, %f58;
	add.s32 	%r177, %r270, %r21;
	{ // callseq 17, 0
	.param .b64 param0;
	st.param.b64 	[param0], %rd71;
	.param .b64 param1;
	st.param.b64 	[param1], 0;
	.param .b32 retval0;
	call.uni (retval0), 
	vprintf, 
	(
	param0, 
	param1
	);
	ld.param.b32 	%r178, [retval0];
	} // callseq 17
	st.local.v4.u32 	[%rd1], {%r166, %r22, %r165, %r164};
	st.local.v4.u32 	[%rd1+16], {%r165, %r71, %r165, %r263};
	{ // callseq 18, 0
	.param .b64 param0;
	st.param.b64 	[param0], %rd73;
	.param .b64 param1;
	st.param.b64 	[param1], %rd74;
	.param .b32 retval0;
	call.uni (retval0), 
	vprintf, 
	(
	param0, 
	param1
	);
	ld.param.b32 	%r180, [retval0];
	} // callseq 18
	add.s32 	%r182, %r25, %r177;
	mul.lo.s32 	%r183, %r182, %r73;
	mul.wide.u32 	%rd83, %r183, 4;
	add.s64 	%rd84, %rd3, %rd83;
	ld.global.nc.f32 	%f63, [%rd84];
	add.s32 	%r184, %r182, %r263;
	mul.lo.s32 	%r185, %r184, %r73;
	mul.wide.u32 	%rd85, %r185, 4;
	add.s64 	%rd86, %rd3, %rd85;
	ld.global.nc.f32 	%f64, [%rd86];
	add.s32 	%r186, %r184, %r263;
	mul.lo.s32 	%r187, %r186, %r73;
	mul.wide.u32 	%rd87, %r187, 4;
	add.s64 	%rd88, %rd3, %rd87;
	ld.global.nc.f32 	%f65, [%rd88];
	add.s32 	%r188, %r186, %r263;
	mul.lo.s32 	%r189, %r188, %r73;
	mul.wide.u32 	%rd89, %r189, 4;
	add.s64 	%rd90, %rd3, %rd89;
	ld.global.nc.f32 	%f66, [%rd90];
	add.f32 	%f67, %f62, %f63;
	add.f32 	%f68, %f67, %f64;
	add.f32 	%f69, %f68, %f65;
	add.f32 	%f70, %f69, %f66;
	add.s32 	%r190, %r177, %r21;
	{ // callseq 19, 0
	.param .b64 param0;
	st.param.b64 	[param0], %rd71;
	.param .b64 param1;
	st.param.b64 	[param1], 0;
	.param .b32 retval0;
	call.uni (retval0), 
	vprintf, 
	(
	param0, 
	param1
	);
	ld.param.b32 	%r191, [retval0];
	} // callseq 19
	st.local.v4.u32 	[%rd1], {%r166, %r22, %r165, %r164};
	st.local.v4.u32 	[%rd1+16], {%r165, %r71, %r165, %r263};
	{ // callseq 20, 0
	.param .b64 param0;
	st.param.b64 	[param0], %rd73;
	.param .b64 param1;
	st.param.b64 	[param1], %rd74;
	.param .b32 retval0;
	call.uni (retval0), 
	vprintf, 
	(
	param0, 
	param1
	);
	ld.param.b32 	%r193, [retval0];
	} // callseq 20
	add.s32 	%r195, %r25, %r190;
	mul.lo.s32 	%r196, %r195, %r73;
	mul.wide.u32 	%rd91, %r196, 4;
	add.s64 	%rd92, %rd3, %rd91;
	ld.global.nc.f32 	%f71, [%rd92];
	add.s32 	%r197, %r195, %r263;
	mul.lo.s32 	%r198, %r197, %r73;
	mul.wide.u32 	%rd93, %r198, 4;
	add.s64 	%rd94, %rd3, %rd93;
	ld.global.nc.f32 	%f72, [%rd94];
	add.s32 	%r199, %r197, %r263;
	mul.lo.s32 	%r200, %r199, %r73;
	mul.wide.u32 	%rd95, %r200, 4;
	add.s64 	%rd96, %rd3, %rd95;
	ld.global.nc.f32 	%f73, [%rd96];
	add.s32 	%r201, %r199, %r263;
	mul.lo.s32 	%r202, %r201, %r73;
	mul.wide.u32 	%rd97, %r202, 4;
	add.s64 	%rd98, %rd3, %rd97;
	ld.global.nc.f32 	%f74, [%rd98];
	add.f32 	%f75, %f70, %f71;
	add.f32 	%f76, %f75, %f72;
	add.f32 	%f77, %f76, %f73;
	add.f32 	%f78, %f77, %f74;
	add.s32 	%r203, %r190, %r21;
	{ // callseq 21, 0
	.param .b64 param0;
	st.param.b64 	[param0], %rd71;
	.param .b64 param1;
	st.param.b64 	[param1], 0;
	.param .b32 retval0;
	call.uni (retval0), 
	vprintf, 
	(
	param0, 
	param1
	);
	ld.param.b32 	%r204, [retval0];
	} // callseq 21
	st.local.v4.u32 	[%rd1], {%r166, %r22, %r165, %r164};
	st.local.v4.u32 	[%rd1+16], {%r165, %r71, %r165, %r263};
	{ // callseq 22, 0
	.param .b64 param0;
	st.param.b64 	[param0], %rd73;
	.param .b64 param1;
	st.param.b64 	[param1], %rd74;
	.param .b32 retval0;
	call.uni (retval0), 
	vprintf, 
	(
	param0, 
	param1
	);
	ld.param.b32 	%r206, [retval0];
	} // callseq 22
	add.s32 	%r208, %r25, %r203;
	mul.lo.s32 	%r209, %r208, %r73;
	mul.wide.u32 	%rd99, %r209, 4;
	add.s64 	%rd100, %rd3, %rd99;
	ld.global.nc.f32 	%f79, [%rd100];
	add.s32 	%r210, %r208, %r263;
	mul.lo.s32 	%r211, %r210, %r73;
	mul.wide.u32 	%rd101, %r211, 4;
	add.s64 	%rd102, %rd3, %rd101;
	ld.global.nc.f32 	%f80, [%rd102];
	add.s32 	%r212, %r210, %r263;
	mul.lo.s32 	%r213, %r212, %r73;
	mul.wide.u32 	%rd103, %r213, 4;
	add.s64 	%rd104, %rd3, %rd103;
	ld.global.nc.f32 	%f81, [%rd104];
	add.s32 	%r214, %r212, %r263;
	mul.lo.s32 	%r215, %r214, %r73;
	mul.wide.u32 	%rd105, %r215, 4;
	add.s64 	%rd106, %rd3, %rd105;
	ld.global.nc.f32 	%f82, [%rd106];
	add.f32 	%f83, %f78, %f79;
	add.f32 	%f84, %f83, %f80;
	add.f32 	%f85, %f84, %f81;
	add.f32 	%f105, %f85, %f82;
	add.s32 	%r270, %r203, %r21;
	add.s32 	%r216, %r270, %r264;
	setp.lt.s32 	%p18, %r216, %r20;
	@%p18 bra 	$L__BB0_11;
$L__BB0_12:
	add.u64 	%rd107, %SP, 16;
	add.u64 	%rd108, %SPL, 16;
	sub.s32 	%r58, %r71, %r270;
	mov.b32 	%r217, 4;
	mov.b32 	%r218, 1;
	st.local.v4.u32 	[%rd108], {%r218, %r22, %r218, %r217};
	st.local.v4.u32 	[%rd108+16], {%r218, %r58, %r218, %r263};
	mov.u64 	%rd109, $str$15;
	cvta.global.u64 	%rd110, %rd109;
	{ // callseq 23, 0
	.param .b64 param0;
	st.param.b64 	[param0], %rd110;
	.param .b64 param1;
	st.param.b64 	[param1], %rd107;
	.param .b32 retval0;
	call.uni (retval0), 
	vprintf, 
	(
	param0, 
	param1
	);
	ld.param.b32 	%r219, [retval0];
	} // callseq 23
	setp.ge.s32 	%p19, %r25, %r58;
	mov.f32 	%f107, %f106;
	mov.f32 	%f108, %f106;
	mov.f32 	%f109, %f106;
	@%p19 bra 	$L__BB0_17;
	add.s32 	%r59, %r25, %r270;
	mul.lo.s32 	%r221, %r59, %r73;
	mul.wide.u32 	%rd111, %r221, 4;
	add.s64 	%rd112, %rd3, %rd111;
	ld.global.nc.f32 	%f109, [%rd112];
	setp.ge.u32 	%p20, %r36, %r58;
	mov.f32 	%f107, %f106;
	mov.f32 	%f108, %f106;
	@%p20 bra 	$L__BB0_17;
	add.s32 	%r60, %r59, %r263;
	mul.lo.s32 	%r222, %r60, %r73;
	mul.wide.u32 	%rd113, %r222, 4;
	add.s64 	%rd114, %rd3, %rd113;
	ld.global.nc.f32 	%f108, [%rd114];
	setp.ge.u32 	%p21, %r37, %r58;
	mov.f32 	%f107, %f106;
	@%p21 bra 	$L__BB0_17;
	add.s32 	%r61, %r60, %r263;
	mul.lo.s32 	%r223, %r61, %r73;
	mul.wide.u32 	%rd115, %r223, 4;
	add.s64 	%rd116, %rd3, %rd115;
	ld.global.nc.f32 	%f107, [%rd116];
	add.s32 	%r224, %r37, %r263;
	setp.ge.u32 	%p22, %r224, %r58;
	@%p22 bra 	$L__BB0_17;
	add.s32 	%r225, %r61, %r263;
	mul.lo.s32 	%r226, %r225, %r73;
	mul.wide.u32 	%rd117, %r226, 4;
	add.s64 	%rd118, %rd3, %rd117;
	ld.global.nc.f32 	%f106, [%rd118];
$L__BB0_17:
	add.f32 	%f86, %f105, %f109;
	add.f32 	%f87, %f86, %f108;
	add.f32 	%f88, %f87, %f107;
	add.f32 	%f115, %f88, %f106;
	setp.lt.u32 	%p23, %r26, 2;
	not.pred 	%p24, %p4;
	or.pred  	%p25, %p24, %p23;
	@%p25 bra 	$L__BB0_23;
	shl.b32 	%r227, %r28, 2;
	mov.u32 	%r228, _ZZN3kps7details12BlockYReduceIfNS_10AddFunctorIfEEEET_S4_T0_E13shared_memory;
	add.s32 	%r62, %r228, %r227;
	shl.b32 	%r229, %r23, 2;
	add.s32 	%r63, %r228, %r229;
	st.shared.f32 	[%r62], %f115;
	mov.u32 	%r271, %r26;
$L__BB0_19:
	shr.u32 	%r65, %r271, 1;
	bar.sync 	0;
	setp.ge.u32 	%p26, %r24, %r65;
	add.s32 	%r66, %r65, %r24;
	setp.ge.u32 	%p27, %r66, %r26;
	or.pred  	%p28, %p26, %p27;
	@%p28 bra 	$L__BB0_21;
	mul.lo.s32 	%r231, %r66, %r272;
	shl.b32 	%r232, %r231, 2;
	add.s32 	%r233, %r63, %r232;
	ld.shared.f32 	%f89, [%r233];
	add.f32 	%f115, %f115, %f89;
$L__BB0_21:
	st.shared.f32 	[%r62], %f115;
	setp.gt.u32 	%p29, %r271, 3;
	mov.u32 	%r271, %r65;
	@%p29 bra 	$L__BB0_19;
	bar.sync 	0;
	ld.shared.f32 	%f115, [%r63];
$L__BB0_23:
	setp.eq.s16 	%p30, %rs1, 0;
	@%p30 bra 	$L__BB0_34;
	setp.lt.u32 	%p31, %r272, 33;
	bar.sync 	0;
	@%p31 bra 	$L__BB0_28;
	setp.ne.s32 	%p32, %r30, 0;
	add.u64 	%rd119, %SP, 0;
	add.u64 	%rd4, %SPL, 0;
	st.local.v2.u32 	[%rd4], {%r29, %r272};
	mov.b32 	%r234, 32;
	st.local.u32 	[%rd4+8], %r234;
	mov.u64 	%rd120, $str$12;
	cvta.global.u64 	%rd121, %rd120;
	{ // callseq 24, 0
	.param .b64 param0;
	st.param.b64 	[param0], %rd121;
	.param .b64 param1;
	st.param.b64 	[param1], %rd119;
	.param .b32 retval0;
	call.uni (retval0), 
	vprintf, 
	(
	param0, 
	param1
	);
	ld.param.b32 	%r235, [retval0];
	} // callseq 24
	st.local.v2.u32 	[%rd4], {%r28, %r31};
	st.local.u32 	[%rd4+8], %r30;
	mov.u64 	%rd122, $str$13;
	cvta.global.u64 	%rd123, %rd122;
	{ // callseq 25, 0
	.param .b64 param0;
	st.param.b64 	[param0], %rd123;
	.param .b64 param1;
	st.param.b64 	[param1], %rd119;
	.param .b32 retval0;
	call.uni (retval0), 
	vprintf, 
	(
	param0, 
	param1
	);
	ld.param.b32 	%r237, [retval0];
	} // callseq 25
	mov.pred 	%p33, -1;
	mov.b32 	%r239, -1;
	vote.sync.ballot.b32 	%r240, %p33, %r239;
	mov.b32 	%r241, %f115;
	shfl.sync.down.b32	%r242|%p35, %r241, 16, 31, %r240;
	mov.b32 	%f90, %r242;
	add.f32 	%f91, %f115, %f90;
	mov.b32 	%r243, %f91;
	shfl.sync.down.b32	%r244|%p36, %r243, 8, 31, %r240;
	mov.b32 	%f92, %r244;
	add.f32 	%f93, %f91, %f92;
	mov.b32 	%r245, %f93;
	shfl.sync.down.b32	%r246|%p37, %r245, 4, 31, %r240;
	mov.b32 	%f94, %r246;
	add.f32 	%f95, %f93, %f94;
	mov.b32 	%r247, %f95;
	shfl.sync.down.b32	%r248|%p38, %r247, 2, 31, %r240;
	mov.b32 	%f96, %r248;
	add.f32 	%f97, %f95, %f96;
	mov.b32 	%r249, %f97;
	shfl.sync.down.b32	%r250|%p39, %r249, 1, 31, %r240;
	mov.b32 	%f98, %r250;
	add.f32 	%f23, %f97, %f98;
	@%p32 bra 	$L__BB0_27;
	st.shared.f32 	[%r32], %f23;
$L__BB0_27:
	bar.sync 	0;
	mad.lo.s32 	%r251, %r29, %r24, %r30;
	shl.b32 	%r252, %r251, 2;
	mov.u32 	%r253, _ZZN3kps7details12BlockXReduceIfNS_10AddFunctorIfEEEET_S4_T0_E6shared;
	add.s32 	%r254, %r253, %r252;
	ld.shared.f32 	%f115, [%r254];
	st.local.v2.u32 	[%rd4], {%r24, %r29};
	st.local.u32 	[%rd4+8], %r30;
	mov.u64 	%rd124, $str$14;
	cvta.global.u64 	%rd125, %rd124;
	{ // callseq 26, 0
	.param .b64 param0;
	st.param.b64 	[param0], %rd125;
	.param .b64 param1;
	st.param.b64 	[param1], %rd119;
	.param .b32 retval0;
	call.uni (retval0), 
	vprintf, 
	(
	param0, 
	param1
	);
	ld.param.b32 	%r255, [retval0];
	} // callseq 26
	mov.u32 	%r272, %r29;
$L__BB0_28:
	mov.pred 	%p40, -1;
	mov.b32 	%r257, -1;
	vote.sync.ballot.b32 	%r68, %p40, %r257;
	setp.lt.u32 	%p42, %r272, 2;
	@%p42 bra 	$L__BB0_31;
	mov.b32 	%r273, 1;
$L__BB0_30:
	mov.b32 	%r259, %f115;
	shfl.sync.down.b32	%r260|%p43, %r259, %r273, 31, %r68;
	mov.b32 	%f99, %r260;
	add.f32 	%f115, %f115, %f99;
	shl.b32 	%r273, %r273, 1;
	setp.lt.s32 	%p44, %r273, %r272;
	@%p44 bra 	$L__BB0_30;
$L__BB0_31:
	setp.ne.s32 	%p45, %r23, 0;
	bar.sync 	0;
	@%p45 bra 	$L__BB0_33;
	st.shared.f32 	[%r33], %f115;
$L__BB0_33:
	bar.sync 	0;
	ld.shared.f32 	%f115, [%r33];
$L__BB0_34:
	setp.eq.s16 	%p46, %rs2, 0;
	cvt.rn.f32.s32 	%f100, %r71;
	div.rn.f32 	%f101, %f115, %f100;
	selp.f32 	%f31, %f115, %f101, %p46;
	not.pred 	%p47, %p48;
	@%p47 bra 	$L__BB0_36;
	cvta.to.global.u64 	%rd127, %rd6;
	mul.wide.s32 	%rd128, %r266, 4;
	add.s64 	%rd129, %rd127, %rd128;
	st.global.f32 	[%rd129], %f31;
$L__BB0_36:
	ret;

}
	// .globl	_Z15ReduceAnyKernelIfffN3kps10AddFunctorIfEENS0_15IdentityFunctorIffEE15IndexCalculatorEvPKT_PT0_T2_T3_T1_iibT4_SE_NS0_9DimConfigEb
.visible .entry _Z15ReduceAnyKernelIfffN3kps10AddFunctorIfEENS0_15IdentityFunctorIffEE15IndexCalculatorEvPKT_PT0_T2_T3_T1_iibT4_SE_NS0_9DimConfigEb(
	.param .u64 .ptr .align 1 _Z15ReduceAnyKernelIfffN3kps10AddFunctorIfEENS0_15IdentityFunctorIffEE15IndexCalculatorEvPKT_PT0_T2_T3_T1_iibT4_SE_NS0_9DimConfigEb_param_0,
	.param .u64 .ptr .align 1 _Z15ReduceAnyKernelIfffN3kps10AddFunctorIfEENS0_15IdentityFunctorIffEE15IndexCalculatorEvPKT_PT0_T2_T3_T1_iibT4_SE_NS0_9DimConfigEb_param_1,
	.param .align 1 .b8 _Z15ReduceAnyKernelIfffN3kps10AddFunctorIfEENS0_15IdentityFunctorIffEE15IndexCalculatorEvPKT_PT0_T2_T3_T1_iibT4_SE_NS0_9DimConfigEb_param_2[1],
	.param .align 1 .b8 _Z15ReduceAnyKernelIfffN3kps10AddFunctorIfEENS0_15IdentityFunctorIffEE15IndexCalculatorEvPKT_PT0_T2_T3_T1_iibT4_SE_NS0_9DimConfigEb_param_3[1],
	.param .f32 _Z15ReduceAnyKernelIfffN3kps10AddFunctorIfEENS0_15IdentityFunctorIffEE15IndexCalculatorEvPKT_PT0_T2_T3_T1_iibT4_SE_NS0_9DimConfigEb_param_4,
	.param .u32 _Z15ReduceAnyKernelIfffN3kps10AddFunctorIfEENS0_15IdentityFunctorIffEE15IndexCalculatorEvPKT_PT0_T2_T3_T1_iibT4_SE_NS0_9DimConfigEb_param_5,
	.param .u32 _Z15ReduceAnyKernelIfffN3kps10AddFunctorIfEENS0_15IdentityFunctorIffEE15IndexCalculatorEvPKT_PT0_T2_T3_T1_iibT4_SE_NS0_9DimConfigEb_param_6,
	.param .u8 _Z15ReduceAnyKernelIfffN3kps10AddFunctorIfEENS0_15IdentityFunctorIffEE15IndexCalculatorEvPKT_PT0_T2_T3_T1_iibT4_SE_NS0_9DimConfigEb_param_7,
	.param .align 4 .b8 _Z15ReduceAnyKernelIfffN3kps10AddFunctorIfEENS0_15IdentityFunctorIffEE15IndexCalculatorEvPKT_PT0_T2_T3_T1_iibT4_SE_NS0_9DimConfigEb_param_8[184],
	.param .align 4 .b8 _Z15ReduceAnyKernelIfffN3kps10AddFunctorIfEENS0_15IdentityFunctorIffEE15IndexCalculatorEvPKT_PT0_T2_T3_T1_iibT4_SE_NS0_9DimConfigEb_param_9[184],
	.param .align 4 .b8 _Z15ReduceAnyKernelIfffN3kps10AddFunctorIfEENS0_15IdentityFunctorIffEE15IndexCalculatorEvPKT_PT0_T2_T3_T1_iibT4_SE_NS0_9DimConfigEb_param_10[36],
	.param .u8 _Z15ReduceAnyKernelIfffN3kps10AddFunctorIfEENS0_15IdentityFunctorIffEE15IndexCalculatorEvPKT_PT0_T2_T3_T1_iibT4_SE_NS0_9DimConfigEb_param_11
)
{
	.local .align 16 .b8 	__local_depot1[80];
	.reg .b64 	%SP;
	.reg .b64 	%SPL;
	.reg .pred 	%p<122>;
	.reg .b16 	%rs<4>;
	.reg .b32 	%r<1251>;
	.reg .b32 	%f<75>;
	.reg .b64 	%rd<219>;

	mov.u64 	%SPL, __local_depot1;
	cvta.local.u64 	%SP, %SPL;
	ld.param.f32 	%f64, [_Z15ReduceAnyKernelIfffN3kps10AddFunctorIfEENS0_15IdentityFunctorIffEE15IndexCalculatorEvPKT_PT0_T2_T3_T1_iibT4_SE_NS0_9DimConfigEb_param_4];
	ld.param.u32 	%r299, [_Z15ReduceAnyKernelIfffN3kps10AddFunctorIfEENS0_15IdentityFunctorIffEE15IndexCalculatorEvPKT_PT0_T2_T3_T1_iibT4_SE_NS0_9DimConfigEb_param_5];
	ld.param.u32 	%r300, [_Z15ReduceAnyKernelIfffN3kps10AddFunctorIfEENS0_15IdentityFunctorIffEE15IndexCalculatorEvPKT_PT0_T2_T3_T1_iibT4_SE_NS0_9DimConfigEb_param_6];
	ld.param.s8 	%rs1, [_Z15ReduceAnyKernelIfffN3kps10AddFunctorIfEENS0_15IdentityFunctorIffEE15IndexCalculatorEvPKT_PT0_T2_T3_T1_iibT4_SE_NS0_9DimConfigEb_param_7];
	mov.b64 	%rd19, _Z15ReduceAnyKernelIfffN3kps10AddFunctorIfEENS0_15IdentityFunctorIffEE15IndexCalculatorEvPKT_PT0_T2_T3_T1_iibT4_SE_NS0_9DimConfigEb_param_8;
	mov.b64 	%rd20, _Z15ReduceAnyKernelIfffN3kps10AddFunctorIfEENS0_15IdentityFunctorIffEE15IndexCalculatorEvPKT_PT0_T2_T3_T1_iibT4_SE_NS0_9DimConfigEb_param_9;
	mov.u64 	%rd1, %rd20;
	mov.u64 	%rd2, %rd19;
	add.u64 	%rd21, %SP, 64;
	add.u64 	%rd3, %SPL, 64;
	setp.eq.s16 	%p5, %rs1, 0;
	@%p5 bra 	$L__BB1_2;
	mov.u32 	%r1229, %ntid.x;
	st.local.u32 	[%rd3], %r1229;
	mov.u64 	%rd22, $str;
	cvta.global.u64 	%rd23, %rd22;
	{ // callseq 27, 0
	.param .b64 param0;
	st.param.b64 	[param0], %rd23;
	.param .b64 param1;
	st.param.b64 	[param1], %rd21;
	.param .b32 retval0;
	call.uni (retval0), 
	vprintf, 
	(
	param0, 
	param1
	);
	ld.param.b32 	%r301, [retval0];
	} // callseq 27
	mov.u32 	%r303, %ctaid.x;
	mov.u32 	%r304, %ntid.y;
	mov.u32 	%r305, %tid.y;
	mad.lo.s32 	%r1227, %r303, %r304, %r305;
	st.local.v4.u32 	[%rd3], {%r1227, %r303, %r304, %r305};
	mov.u64 	%rd25, $str$1;
	cvta.global.u64 	%rd26, %rd25;
	{ // callseq 28, 0
	.param .b64 param0;
	st.param.b64 	[param0], %rd26;
	.param .b64 param1;
	st.param.b64 	[param1], %rd21;
	.param .b32 retval0;
	call.uni (retval0), 
	vprintf, 
	(
	param0, 
	param1
	);
	ld.param.b32 	%r307, [retval0];
	} // callseq 28
	sub.s32 	%r309, %r300, %r1227;
	min.s32 	%r1230, %r309, 1;
	mov.b32 	%r310, 1;
	st.local.v4.u32 	[%rd3], {%r300, %r1227, %r1230, %r310};
	mov.u64 	%rd27, $str$4;
	cvta.global.u64 	%rd28, %rd27;
	{ // callseq 29, 0
	.param .b64 param0;
	st.param.b64 	[param0], %rd28;
	.param .b64 param1;
	st.param.b64 	[param1], %rd21;
	.param .b32 retval0;
	call.uni (retval0), 
	vprintf, 
	(
	param0, 
	param1
	);
	ld.param.b32 	%r311, [retval0];
	} // callseq 29
	mov.u32 	%r313, %ctaid.y;
	mul.lo.s32 	%r1243, %r313, %r1229;
	st.local.v2.u32 	[%rd3], {%r1243, %r313};
	st.local.u32 	[%rd3+8], %r1229;
	mov.u64 	%rd29, $str$5;
	cvta.global.u64 	%rd30, %rd29;
	{ // callseq 30, 0
	.param .b64 param0;
	st.param.b64 	[param0], %rd30;
	.param .b64 param1;
	st.param.b64 	[param1], %rd21;
	.param .b32 retval0;
	call.uni (retval0), 
	vprintf, 
	(
	param0, 
	param1
	);
	ld.param.b32 	%r314, [retval0];
	} // callseq 30
	mov.u32 	%r316, %nctaid.y;
	mul.lo.s32 	%r1228, %r316, %r1229;
	st.local.v2.u32 	[%rd3], {%r1228, %r316};
	st.local.u32 	[%rd3+8], %r1229;
	mov.u64 	%rd31, $str$6;
	cvta.global.u64 	%rd32, %rd31;
	{ // callseq 31, 0
	.param .b64 param0;
	st.param.b64 	[param0], %rd32;
	.param .b64 param1;
	st.param.b64 	[param1], %rd21;
	.param .b32 retval0;
	call.uni (retval0), 
	vprintf, 
	(
	param0, 
	param1
	);
	ld.param.b32 	%r317, [retval0];
	} // callseq 31
	mov.u32 	%r319, %tid.x;
	setp.eq.s32 	%p6, %r319, 0;
	setp.gt.s32 	%p7, %r300, %r1227;
	and.pred  	%p121, %p6, %p7;
	selp.u32 	%r320, 1, 0, %p121;
	st.local.v4.u32 	[%rd3], {%r320, %r319, %r1227, %r300};
	mov.u64 	%rd33, $str$7;
	cvta.global.u64 	%rd34, %rd33;
	{ // callseq 32, 0
	.param .b64 param0;
	st.param.b64 	[param0], %rd34;
	.param .b64 param1;
	st.param.b64 	[param1], %rd21;
	.param .b32 retval0;
	call.uni (retval0), 
	vprintf, 
	(
	param0, 
	param1
	);
	ld.param.b32 	%r321, [retval0];
	} // callseq 32
	mad.lo.s32 	%r1231, %r300, %r313, %r1227;
	st.local.v4.u32 	[%rd3], {%r1231, %r313, %r1227, %r300};
	mov.u64 	%rd35, $str$8;
	cvta.global.u64 	%rd36, %rd35;
	{ // callseq 33, 0
	.param .b64 param0;
	st.param.b64 	[param0], %rd36;
	.param .b64 param1;
	st.param.b64 	[param1], %rd21;
	.param .b32 retval0;
	call.uni (retval0), 
	vprintf, 
	(
	param0, 
	param1
	);
	ld.param.b32 	%r323, [retval0];
	} // callseq 33
	bra.uni 	$L__BB1_3;
$L__BB1_2:
	mov.u32 	%r1229, %ntid.y;
	mov.u32 	%r325, %ctaid.y;
	mul.lo.s32 	%r1243, %r325, %r1229;
	mov.u32 	%r326, %nctaid.y;
	mul.lo.s32 	%r1228, %r326, %r1229;
	mov.u32 	%r327, %ctaid.x;
	mov.u32 	%r328, %ntid.x;
	mov.u32 	%r329, %tid.x;
	mad.lo.s32 	%r1227, %r327, %r328, %r329;
	sub.s32 	%r331, %r300, %r1227;
	min.s32 	%r1230, %r331, 1;
	mov.u32 	%r332, %tid.y;
	setp.eq.s32 	%p8, %r332, 0;
	setp.gt.s32 	%p9, %r300, %r1227;
	and.pred  	%p121, %p8, %p9;
	mad.lo.s32 	%r1231, %r300, %r325, %r1227;
$L__BB1_3:
	setp.lt.s32 	%p10, %r1230, 1;
	@%p10 bra 	$L__BB1_121;
	setp.eq.s16 	%p4, %rs1, 0;
	ld.param.u32 	%r333, [%rd1];
	mad.lo.s32 	%r19, %r1228, -3, %r299;
	add.s32 	%r1237, %r1229, %r1243;
	mov.u32 	%r21, %tid.x;
	mov.u32 	%r22, %tid.y;
	selp.b32 	%r23, %r22, %r21, %p4;
	ld.param.u32 	%r24, [%rd2];
	mov.u32 	%r1249, %ntid.x;
	add.s32 	%r26, %r333, -1;
	min.u32 	%r334, %r26, 8;
	add.s32 	%r27, %r334, 1;
	add.s32 	%r28, %r24, -1;
	min.u32 	%r335, %r28, 8;
	add.s32 	%r29, %r335, 1;
	add.s32 	%r30, %r23, %r1228;
	add.s32 	%r31, %r30, %r1228;
	setp.eq.s32 	%p11, %r333, 0;
	mov.b64 	%rd218, 0;
	@%p11 bra 	$L__BB1_15;
	ld.param.u32 	%r336, [%rd1+4];
	ld.param.u32 	%r32, [%rd1+96];
	ld.param.u32 	%r33, [%rd1+92];
	ld.param.u32 	%r34, [%rd1+88];
	ld.param.u32 	%r35, [%rd1+8];
	ld.param.u32 	%r36, [%rd1+108];
	ld.param.u32 	%r37, [%rd1+104];
	ld.param.u32 	%r38, [%rd1+100];
	ld.param.u32 	%r39, [%rd1+12];
	ld.param.u32 	%r40, [%rd1+120];
	ld.param.u32 	%r41, [%rd1+116];
	ld.param.u32 	%r42, [%rd1+112];
	ld.param.u32 	%r43, [%rd1+16];
	ld.param.u32 	%r44, [%rd1+132];
	ld.param.u32 	%r45, [%rd1+128];
	ld.param.u32 	%r46, [%rd1+124];
	ld.param.u32 	%r47, [%rd1+20];
	ld.param.u32 	%r48, [%rd1+144];
	ld.param.u32 	%r49, [%rd1+140];
	ld.param.u32 	%r50, [%rd1+136];
	ld.param.u32 	%r51, [%rd1+24];
	ld.param.u32 	%r52, [%rd1+156];
	ld.param.u32 	%r53, [%rd1+152];
	ld.param.u32 	%r54, [%rd1+148];
	ld.param.u32 	%r55, [%rd1+28];
	ld.param.u32 	%r56, [%rd1+168];
	ld.param.u32 	%r57, [%rd1+164];
	ld.param.u32 	%r58, [%rd1+160];
	ld.param.u32 	%r59, [%rd1+32];
	ld.param.u32 	%r60, [%rd1+180];
	ld.param.u32 	%r61, [%rd1+176];
	ld.param.u32 	%r62, [%rd1+36];
	mul.wide.s32 	%rd38, %r336, 4;
	add.s64 	%rd39, %rd1, %rd38;
	setp.eq.s32 	%p12, %r26, 0;
	ld.param.u32 	%r337, [%rd1+76];
	ld.param.u32 	%r338, [%rd1+80];
	ld.param.u32 	%r339, [%rd1+84];
	mul.hi.u32 	%r340, %r1227, %r339;
	add.s32 	%r341, %r340, %r1227;
	shr.u32 	%r342, %r341, %r338;
	mul.lo.s32 	%r343, %r342, %r337;
	sub.s32 	%r63, %r1227, %r343;
	ld.param.u32 	%r344, [%rd39+40];
	mul.lo.s32 	%r1232, %r344, %r342;
	@%p12 bra 	$L__BB1_14;
	setp.eq.s32 	%p13, %r27, 2;
	mul.hi.u32 	%r345, %r63, %r32;
	add.s32 	%r346, %r345, %r63;
	shr.u32 	%r347, %r346, %r33;
	mul.lo.s32 	%r348, %r347, %r34;
	sub.s32 	%r65, %r63, %r348;
	mul.wide.s32 	%rd40, %r35, 4;
	add.s64 	%rd41, %rd1, %rd40;
	ld.param.u32 	%r349, [%rd41+40];
	mad.lo.s32 	%r1232, %r349, %r347, %r1232;
	@%p13 bra 	$L__BB1_14;
	setp.eq.s32 	%p14, %r27, 3;
	mul.hi.u32 	%r350, %r65, %r36;
	add.s32 	%r351, %r350, %r65;
	shr.u32 	%r352, %r351, %r37;
	mul.lo.s32 	%r353, %r352, %r38;
	sub.s32 	%r67, %r65, %r353;
	mul.wide.s32 	%rd42, %r39, 4;
	add.s64 	%rd43, %rd1, %rd42;
	ld.param.u32 	%r354, [%rd43+40];
	mad.lo.s32 	%r1232, %r354, %r352, %r1232;
	@%p14 bra 	$L__BB1_14;
	setp.eq.s32 	%p15, %r27, 4;
	mul.hi.u32 	%r355, %r67, %r40;
	add.s32 	%r356, %r355, %r67;
	shr.u32 	%r357, %r356, %r41;
	mul.lo.s32 	%r358, %r357, %r42;
	sub.s32 	%r69, %r67, %r358;
	mul.wide.s32 	%rd44, %r43, 4;
	add.s64 	%rd45, %rd1, %rd44;
	ld.param.u32 	%r359, [%rd45+40];
	mad.lo.s32 	%r1232, %r359, %r357, %r1232;
	@%p15 bra 	$L__BB1_14;
	setp.eq.s32 	%p16, %r27, 5;
	mul.hi.u32 	%r360, %r69, %r44;
	add.s32 	%r361, %r360, %r69;
	shr.u32 	%r362, %r361, %r45;
	mul.lo.s32 	%r363, %r362, %r46;
	sub.s32 	%r71, %r69, %r363;
	mul.wide.s32 	%rd46, %r47, 4;
	add.s64 	%rd47, %rd1, %rd46;
	ld.param.u32 	%r364, [%rd47+40];
	mad.lo.s32 	%r1232, %r364, %r362, %r1232;
	@%p16 bra 	$L__BB1_14;
	setp.eq.s32 	%p17, %r27, 6;
	mul.hi.u32 	%r365, %r71, %r48;
	add.s32 	%r366, %r365, %r71;
	shr.u32 	%r367, %r366, %r49;
	mul.lo.s32 	%r368, %r367, %r50;
	sub.s32 	%r73, %r71, %r368;
	mul.wide.s32 	%rd48, %r51, 4;
	add.s64 	%rd49, %rd1, %rd48;
	ld.param.u32 	%r369, [%rd49+40];
	mad.lo.s32 	%r1232, %r369, %r367, %r1232;
	@%p17 bra 	$L__BB1_14;
	setp.eq.s32 	%p18, %r27, 7;
	mul.hi.u32 	%r370, %r73, %r52;
	add.s32 	%r371, %r370, %r73;
	shr.u32 	%r372, %r371, %r53;
	mul.lo.s32 	%r373, %r372, %r54;
	sub.s32 	%r75, %r73, %r373;
	mul.wide.s32 	%rd50, %r55, 4;
	add.s64 	%rd51, %rd1, %rd50;
	ld.param.u32 	%r374, [%rd51+40];
	mad.lo.s32 	%r1232, %r374, %r372, %r1232;
	@%p18 bra 	$L__BB1_14;
	setp.eq.s32 	%p19, %r27, 8;
	mul.hi.u32 	%r375, %r75, %r56;
	add.s32 	%r376, %r375, %r75;
	shr.u32 	%r377, %r376, %r57;
	mul.lo.s32 	%r378, %r377, %r58;
	sub.s32 	%r77, %r75, %r378;
	mul.wide.s32 	%rd52, %r59, 4;
	add.s64 	%rd53, %rd1, %rd52;
	ld.param.u32 	%r379, [%rd53+40];
	mad.lo.s32 	%r1232, %r379, %r377, %r1232;
	@%p19 bra 	$L__BB1_14;
	mul.hi.u32 	%r380, %r77, %r60;
	add.s32 	%r381, %r380, %r77;
	shr.u32 	%r382, %r381, %r61;
	mul.wide.s32 	%rd54, %r62, 4;
	add.s64 	%rd55, %rd1, %rd54;
	ld.param.u32 	%r383, [%rd55+40];
	mad.lo.s32 	%r1232, %r383, %r382, %r1232;
$L__BB1_14:
	cvt.s64.s32 	%rd218, %r1232;
$L__BB1_15:
	ld.param.u64 	%rd216, [_Z15ReduceAnyKernelIfffN3kps10AddFunctorIfEENS0_15IdentityFunctorIffEE15IndexCalculatorEvPKT_PT0_T2_T3_T1_iibT4_SE_NS0_9DimConfigEb_param_0];
	setp.ge.s32 	%p20, %r1237, %r19;
	setp.lt.s32 	%p21, %r1237, %r19;
	cvta.to.global.u64 	%rd56, %rd216;
	shl.b64 	%rd57, %rd218, 2;
	add.s64 	%rd6, %rd56, %rd57;
	add.u64 	%rd58, %SP, 64;
	add.u64 	%rd59, %SPL, 64;
	st.local.v2.u32 	[%rd59], {%r19, %r299};
	st.local.u32 	[%rd59+8], %r1228;
	mov.u64 	%rd60, $str$9;
	cvta.global.u64 	%rd61, %rd60;
	{ // callseq 34, 0
	.param .b64 param0;
	st.param.b64 	[param0], %rd61;
	.param .b64 param1;
	st.param.b64 	[param1], %rd58;
	.param .b32 retval0;
	call.uni (retval0), 
	vprintf, 
	(
	param0, 
	param1
	);
	ld.param.b32 	%r384, [retval0];
	} // callseq 34
	selp.u32 	%r386, 1, 0, %p21;
	shl.b32 	%r387, %r1228, 2;
	st.local.v4.u32 	[%rd59], {%r1243, %r1229, %r386, %r387};
	mov.u64 	%rd62, $str$10;
	cvta.global.u64 	%rd63, %rd62;
	{ // callseq 35, 0
	.param .b64 param0;
	st.param.b64 	[param0], %rd63;
	.param .b64 param1;
	st.param.b64 	[param1], %rd58;
	.param .b32 retval0;
	call.uni (retval0), 
	vprintf, 
	(
	param0, 
	param1
	);
	ld.param.b32 	%r388, [retval0];
	} // callseq 35
	mov.f32 	%f63, %f64;
	@%p20 bra 	$L__BB1_57;
	ld.param.u32 	%r81, [%rd2+84];
	ld.param.u32 	%r82, [%rd2+80];
	ld.param.u32 	%r83, [%rd2+76];
	ld.param.u32 	%r390, [%rd2+4];
	mul.wide.s32 	%rd64, %r390, 4;
	add.s64 	%rd7, %rd2, %rd64;
	ld.param.u32 	%r391, [%rd2+8];
	mul.wide.s32 	%rd65, %r391, 4;
	add.s64 	%rd8, %rd2, %rd65;
	ld.param.u32 	%r392, [%rd2+12];
	mul.wide.s32 	%rd66, %r392, 4;
	add.s64 	%rd9, %rd2, %rd66;
	ld.param.u32 	%r393, [%rd2+16];
	mul.wide.s32 	%rd67, %r393, 4;
	add.s64 	%rd10, %rd2, %rd67;
	ld.param.u32 	%r394, [%rd2+20];
	mul.wide.s32 	%rd68, %r394, 4;
	add.s64 	%rd11, %rd2, %rd68;
	ld.param.u32 	%r395, [%rd2+24];
	mul.wide.s32 	%rd69, %r395, 4;
	add.s64 	%rd12, %rd2, %rd69;
	ld.param.u32 	%r396, [%rd2+28];
	mul.wide.s32 	%rd70, %r396, 4;
	add.s64 	%rd13, %rd2, %rd70;
	ld.param.u32 	%r397, [%rd2+32];
	mul.wide.s32 	%rd71, %r397, 4;
	add.s64 	%rd14, %rd2, %rd71;
	ld.param.u32 	%r398, [%rd2+36];
	mul.wide.s32 	%rd72, %r398, 4;
	add.s64 	%rd15, %rd2, %rd72;
	add.s32 	%r1233, %r23, %r1243;
	add.s32 	%r1236, %r1233, %r1228;
	shl.b32 	%r399, %r1228, 1;
	add.s32 	%r1235, %r1233, %r399;
	mad.lo.s32 	%r1234, %r1228, 3, %r1233;
	mov.f32 	%f63, %f64;
$L__BB1_17:
	setp.ne.s32 	%p22, %r24, 0;
	mov.u64 	%rd73, $str$11;
	cvta.global.u64 	%rd74, %rd73;
	{ // callseq 36, 0
	.param .b64 param0;
	st.param.b64 	[param0], %rd74;
	.param .b64 param1;
	st.param.b64 	[param1], 0;
	.param .b32 retval0;
	call.uni (retval0), 
	vprintf, 
	(
	param0, 
	param1
	);
	ld.param.b32 	%r400, [retval0];
	} // callseq 36
	cvt.s32.s16 	%r402, %rs1;
	add.u64 	%rd75, %SP, 32;
	add.u64 	%rd76, %SPL, 32;
	mov.b32 	%r403, 4;
	mov.b32 	%r404, 1;
	mov.b32 	%r405, 0;
	st.local.v4.u32 	[%rd76], {%r405, %r402, %r404, %r403};
	st.local.v4.u32 	[%rd76+16], {%r404, %r299, %r404, %r1228};
	mov.u64 	%rd77, $str$15;
	cvta.global.u64 	%rd78, %rd77;
	{ // callseq 37, 0
	.param .b64 param0;
	st.param.b64 	[param0], %rd78;
	.param .b64 param1;
	st.param.b64 	[param1], %rd75;
	.param .b32 retval0;
	call.uni (retval0), 
	vprintf, 
	(
	param0, 
	param1
	);
	ld.param.b32 	%r406, [retval0];
	} // callseq 37
	@%p22 bra 	$L__BB1_19;
	ld.global.nc.f32 	%f59, [%rd6];
	mov.f32 	%f60, %f59;
	mov.f32 	%f61, %f59;
	mov.f32 	%f62, %f59;
	bra.uni 	$L__BB1_56;
$L__BB1_19:
	ld.param.u32 	%r94, [%rd2+92];
	ld.param.u32 	%r95, [%rd2+96];
	setp.eq.s32 	%p23, %r28, 0;
	mul.hi.u32 	%r408, %r1233, %r81;
	add.s32 	%r98, %r23, %r1243;
	add.s32 	%r409, %r98, %r408;
	shr.u32 	%r96, %r409, %r82;
	mul.lo.s32 	%r97, %r96, %r83;
	ld.param.u32 	%r410, [%rd7+40];
	mul.lo.s32 	%r1239, %r410, %r96;
	@%p23 bra 	$L__BB1_28;
	neg.s32 	%r411, %r83;
	mul.lo.s32 	%r100, %r411, %r96;
	setp.eq.s32 	%p24, %r29, 2;
	add.s32 	%r412, %r98, %r100;
	mul.hi.u32 	%r413, %r412, %r95;
	sub.s32 	%r414, %r413, %r97;
	add.s32 	%r415, %r98, %r414;
	shr.u32 	%r416, %r415, %r94;
	ld.param.u32 	%r417, [%rd2+88];
	mul.lo.s32 	%r101, %r416, %r417;
	ld.param.u32 	%r418, [%rd8+40];
	mad.lo.s32 	%r1239, %r418, %r416, %r1239;
	@%p24 bra 	$L__BB1_28;
	sub.s32 	%r103, %r100, %r101;
	setp.eq.s32 	%p25, %r29, 3;
	add.s32 	%r419, %r98, %r103;
	ld.param.u32 	%r420, [%rd2+108];
	mul.hi.u32 	%r421, %r419, %r420;
	sub.s32 	%r422, %r421, %r97;
	sub.s32 	%r423, %r422, %r101;
	add.s32 	%r424, %r98, %r423;
	ld.param.u32 	%r425, [%rd2+104];
	shr.u32 	%r426, %r424, %r425;
	ld.param.u32 	%r427, [%rd2+100];
	mul.lo.s32 	%r104, %r426, %r427;
	ld.param.u32 	%r428, [%rd9+40];
	mad.lo.s32 	%r1239, %r428, %r426, %r1239;
	@%p25 bra 	$L__BB1_28;
	sub.s32 	%r106, %r103, %r104;
	setp.eq.s32 	%p26, %r29, 4;
	add.s32 	%r429, %r98, %r106;
	ld.param.u32 	%r430, [%rd2+120];
	mul.hi.u32 	%r431, %r429, %r430;
	sub.s32 	%r432, %r431, %r97;
	sub.s32 	%r433, %r432, %r101;
	sub.s32 	%r434, %r433, %r104;
	add.s32 	%r435, %r98, %r434;
	ld.param.u32 	%r436, [%rd2+116];
	shr.u32 	%r437, %r435, %r436;
	ld.param.u32 	%r438, [%rd2+112];
	mul.lo.s32 	%r107, %r437, %r438;
	ld.param.u32 	%r439, [%rd10+40];
	mad.lo.s32 	%r1239, %r439, %r437, %r1239;
	@%p26 bra 	$L__BB1_28;
	sub.s32 	%r109, %r106, %r107;
	setp.eq.s32 	%p27, %r29, 5;
	add.s32 	%r440, %r98, %r109;
	ld.param.u32 	%r441, [%rd2+132];
	mul.hi.u32 	%r442, %r440, %r441;
	sub.s32 	%r443, %r442, %r97;
	sub.s32 	%r444, %r443, %r101;
	sub.s32 	%r445, %r444, %r104;
	sub.s32 	%r446, %r445, %r107;
	add.s32 	%r447, %r98, %r446;
	ld.param.u32 	%r448, [%rd2+128];
	shr.u32 	%r449, %r447, %r448;
	ld.param.u32 	%r450, [%rd2+124];
	mul.lo.s32 	%r110, %r449, %r450;
	ld.param.u32 	%r451, [%rd11+40];
	mad.lo.s32 	%r1239, %r451, %r449, %r1239;
	@%p27 bra 	$L__BB1_28;
	sub.s32 	%r112, %r109, %r110;
	setp.eq.s32 	%p28, %r29, 6;
	add.s32 	%r452, %r98, %r112;
	ld.param.u32 	%r453, [%rd2+144];
	mul.hi.u32 	%r454, %r452, %r453;
	sub.s32 	%r455, %r454, %r97;
	sub.s32 	%r456, %r455, %r101;
	sub.s32 	%r457, %r456, %r104;
	sub.s32 	%r458, %r457, %r107;
	sub.s32 	%r459, %r458, %r110;
	add.s32 	%r460, %r98, %r459;
	ld.param.u32 	%r461, [%rd2+140];
	shr.u32 	%r462, %r460, %r461;
	ld.param.u32 	%r463, [%rd2+136];
	mul.lo.s32 	%r113, %r462, %r463;
	ld.param.u32 	%r464, [%rd12+40];
	mad.lo.s32 	%r1239, %r464, %r462, %r1239;
	@%p28 bra 	$L__BB1_28;
	sub.s32 	%r115, %r112, %r113;
	setp.eq.s32 	%p29, %r29, 7;
	add.s32 	%r465, %r98, %r115;
	ld.param.u32 	%r466, [%rd2+156];
	mul.hi.u32 	%r467, %r465, %r466;
	sub.s32 	%r468, %r467, %r97;
	sub.s32 	%r469, %r468, %r101;
	sub.s32 	%r470, %r469, %r104;
	sub.s32 	%r471, %r470, %r107;
	sub.s32 	%r472, %r471, %r110;
	sub.s32 	%r473, %r472, %r113;
	add.s32 	%r474, %r98, %r473;
	ld.param.u32 	%r475, [%rd2+152];
	shr.u32 	%r476, %r474, %r475;
	ld.param.u32 	%r477, [%rd2+148];
	mul.lo.s32 	%r116, %r476, %r477;
	ld.param.u32 	%r478, [%rd13+40];
	mad.lo.s32 	%r1239, %r478, %r476, %r1239;
	@%p29 bra 	$L__BB1_28;
	sub.s32 	%r479, %r115, %r116;
	setp.eq.s32 	%p30, %r29, 8;
	add.s32 	%r480, %r98, %r479;
	ld.param.u32 	%r481, [%rd2+168];
	mul.hi.u32 	%r482, %r480, %r481;
	sub.s32 	%r483, %r482, %r97;
	sub.s32 	%r484, %r483, %r101;
	sub.s32 	%r485, %r484, %r104;
	sub.s32 	%r486, %r485, %r107;
	sub.s32 	%r487, %r486, %r110;
	sub.s32 	%r488, %r487, %r113;
	sub.s32 	%r489, %r488, %r116;
	add.s32 	%r490, %r98, %r489;
	ld.param.u32 	%r491, [%rd2+164];
	shr.u32 	%r492, %r490, %r491;
	ld.param.u32 	%r493, [%rd2+160];
	mul.lo.s32 	%r118, %r492, %r493;
	sub.s32 	%r119, %r479, %r118;
	ld.param.u32 	%r494, [%rd14+40];
	mad.lo.s32 	%r1239, %r494, %r492, %r1239;
	@%p30 bra 	$L__BB1_28;
	add.s32 	%r495, %r98, %r119;
	ld.param.u32 	%r496, [%rd2+180];
	mul.hi.u32 	%r497, %r495, %r496;
	sub.s32 	%r498, %r497, %r97;
	sub.s32 	%r499, %r498, %r101;
	sub.s32 	%r500, %r499, %r104;
	sub.s32 	%r501, %r500, %r107;
	sub.s32 	%r502, %r501, %r110;
	sub.s32 	%r503, %r502, %r113;
	sub.s32 	%r504, %r503, %r116;
	sub.s32 	%r505, %r504, %r118;
	add.s32 	%r506, %r98, %r505;
	ld.param.u32 	%r507, [%rd2+176];
	shr.u32 	%r508, %r506, %r507;
	ld.param.u32 	%r509, [%rd15+40];
	mad.lo.s32 	%r1239, %r509, %r508, %r1239;
$L__BB1_28:
	mul.wide.u32 	%rd79, %r1239, 4;
	add.s64 	%rd80, %rd6, %rd79;
	ld.global.nc.f32 	%f62, [%rd80];
	mul.hi.u32 	%r510, %r1236, %r81;
	add.s32 	%r125, %r30, %r1243;
	add.s32 	%r511, %r125, %r510;
	shr.u32 	%r123, %r511, %r82;
	mul.lo.s32 	%r124, %r123, %r83;
	ld.param.u32 	%r512, [%rd7+40];
	mul.lo.s32 	%r1240, %r512, %r123;
	@%p23 bra 	$L__BB1_37;
	neg.s32 	%r513, %r83;
	mul.lo.s32 	%r127, %r513, %r123;
	setp.eq.s32 	%p32, %r29, 2;
	add.s32 	%r514, %r125, %r127;
	mul.hi.u32 	%r515, %r514, %r95;
	sub.s32 	%r516, %r515, %r124;
	add.s32 	%r517, %r125, %r516;
	shr.u32 	%r518, %r517, %r94;
	ld.param.u32 	%r519, [%rd2+88];
	mul.lo.s32 	%r128, %r518, %r519;
	ld.param.u32 	%r520, [%rd8+40];
	mad.lo.s32 	%r1240, %r520, %r518, %r1240;
	@%p32 bra 	$L__BB1_37;
	sub.s32 	%r130, %r127, %r128;
	setp.eq.s32 	%p33, %r29, 3;
	add.s32 	%r521, %r125, %r130;
	ld.param.u32 	%r522, [%rd2+108];
	mul.hi.u32 	%r523, %r521, %r522;
	sub.s32 	%r524, %r523, %r124;
	sub.s32 	%r525, %r524, %r128;
	add.s32 	%r526, %r125, %r525;
	ld.param.u32 	%r527, [%rd2+104];
	shr.u32 	%r528, %r526, %r527;
	ld.param.u32 	%r529, [%rd2+100];
	mul.lo.s32 	%r131, %r528, %r529;
	ld.param.u32 	%r530, [%rd9+40];
	mad.lo.s32 	%r1240, %r530, %r528, %r1240;
	@%p33 bra 	$L__BB1_37;
	sub.s32 	%r133, %r130, %r131;
	setp.eq.s32 	%p34, %r29, 4;
	add.s32 	%r531, %r125, %r133;
	ld.param.u32 	%r532, [%rd2+120];
	mul.hi.u32 	%r533, %r531, %r532;
	sub.s32 	%r534, %r533, %r124;
	sub.s32 	%r535, %r534, %r128;
	sub.s32 	%r536, %r535, %r131;
	add.s32 	%r537, %r125, %r536;
	ld.param.u32 	%r538, [%rd2+116];
	shr.u32 	%r539, %r537, %r538;
	ld.param.u32 	%r540, [%rd2+112];
	mul.lo.s32 	%r134, %r539, %r540;
	ld.param.u32 	%r541, [%rd10+40];
	mad.lo.s32 	%r1240, %r541, %r539, %r1240;
	@%p34 bra 	$L__BB1_37;
	sub.s32 	%r136, %r133, %r134;
	setp.eq.s32 	%p35, %r29, 5;
	add.s32 	%r542, %r125, %r136;
	ld.param.u32 	%r543, [%rd2+132];
	mul.hi.u32 	%r544, %r542, %r543;
	sub.s32 	%r545, %r544, %r124;
	sub.s32 	%r546, %r545, %r128;
	sub.s32 	%r547, %r546, %r131;
	sub.s32 	%r548, %r547, %r134;
	add.s32 	%r549, %r125, %r548;
	ld.param.u32 	%r550, [%rd2+128];
	shr.u32 	%r551, %r549, %r550;
	ld.param.u32 	%r552, [%rd2+124];
	mul.lo.s32 	%r137, %r551, %r552;
	ld.param.u32 	%r553, [%rd11+40];
	mad.lo.s32 	%r1240, %r553, %r551, %r1240;
	@%p35 bra 	$L__BB1_37;
	sub.s32 	%r139, %r136, %r137;
	setp.eq.s32 	%p36, %r29, 6;
	add.s32 	%r554, %r125, %r139;
	ld.param.u32 	%r555, [%rd2+144];
	mul.hi.u32 	%r556, %r554, %r555;
	sub.s32 	%r557, %r556, %r124;
	sub.s32 	%r558, %r557, %r128;
	sub.s32 	%r559, %r558, %r131;
	sub.s32 	%r560, %r559, %r134;
	sub.s32 	%r561, %r560, %r137;
	add.s32 	%r562, %r125, %r561;
	ld.param.u32 	%r563, [%rd2+140];
	shr.u32 	%r564, %r562, %r563;
	ld.param.u32 	%r565, [%rd2+136];
	mul.lo.s32 	%r140, %r564, %r565;
	ld.param.u32 	%r566, [%rd12+40];
	mad.lo.s32 	%r1240, %r566, %r564, %r1240;
	@%p36 bra 	$L__BB1_37;
	sub.s32 	%r142, %r139, %r140;
	setp.eq.s32 	%p37, %r29, 7;
	add.s32 	%r567, %r125, %r142;
	ld.param.u32 	%r568, [%rd2+156];
	mul.hi.u32 	%r569, %r567, %r568;
	sub.s32 	%r570, %r569, %r124;
	sub.s32 	%r571, %r570, %r128;
	sub.s32 	%r572, %r571, %r131;
	sub.s32 	%r573, %r572, %r134;
	sub.s32 	%r574, %r573, %r137;
	sub.s32 	%r575, %r574, %r140;
	add.s32 	%r576, %r125, %r575;
	ld.param.u32 	%r577, [%rd2+152];
	shr.u32 	%r578, %r576, %r577;
	ld.param.u32 	%r579, [%rd2+148];
	mul.lo.s32 	%r143, %r578, %r579;
	ld.param.u32 	%r580, [%rd13+40];
	mad.lo.s32 	%r1240, %r580, %r578, %r1240;
	@%p37 bra 	$L__BB1_37;
	sub.s32 	%r581, %r142, %r143;
	setp.eq.s32 	%p38, %r29, 8;
	add.s32 	%r582, %r125, %r581;
	ld.param.u32 	%r583, [%rd2+168];
	mul.hi.u32 	%r584, %r582, %r583;
	sub.s32 	%r585, %r584, %r124;
	sub.s32 	%r586, %r585, %r128;
	sub.s32 	%r587, %r586, %r131;
	sub.s32 	%r588, %r587, %r134;
	sub.s32 	%r589, %r588, %r137;
	sub.s32 	%r590, %r589, %r140;
	sub.s32 	%r591, %r590, %r143;
	add.s32 	%r592, %r125, %r591;
	ld.param.u32 	%r593, [%rd2+164];
	shr.u32 	%r594, %r592, %r593;
	ld.param.u32 	%r595, [%rd2+160];
	mul.lo.s32 	%r145, %r594, %r595;
	sub.s32 	%r146, %r581, %r145;
	ld.param.u32 	%r596, [%rd14+40];
	mad.lo.s32 	%r1240, %r596, %r594, %r1240;
	@%p38 bra 	$L__BB1_37;
	add.s32 	%r597, %r125, %r146;
	ld.param.u32 	%r598, [%rd2+180];
	mul.hi.u32 	%r599, %r597, %r598;
	sub.s32 	%r600, %r599, %r124;
	sub.s32 	%r601, %r600, %r128;
	sub.s32 	%r602, %r601, %r131;
	sub.s32 	%r603, %r602, %r134;
	sub.s32 	%r604, %r603, %r137;
	sub.s32 	%r605, %r604, %r140;
	sub.s32 	%r606, %r605, %r143;
	sub.s32 	%r607, %r606, %r145;
	add.s32 	%r608, %r125, %r607;
	ld.param.u32 	%r609, [%rd2+176];
	shr.u32 	%r610, %r608, %r609;
	ld.param.u32 	%r611, [%rd15+40];
	mad.lo.s32 	%r1240, %r611, %r610, %r1240;
$L__BB1_37:
	mul.wide.u32 	%rd81, %r1240, 4;
	add.s64 	%rd82, %rd6, %rd81;
	ld.global.nc.f32 	%f61, [%rd82];
	mul.hi.u32 	%r612, %r1235, %r81;
	shl.b32 	%r613, %r1228, 1;
	add.s32 	%r614, %r23, %r613;
	add.s32 	%r151, %r614, %r1243;
	add.s32 	%r615, %r151, %r612;
	shr.u32 	%r616, %r615, %r82;
	mul.lo.s32 	%r150, %r616, %r83;
	ld.param.u32 	%r617, [%rd7+40];
	mul.lo.s32 	%r1241, %r617, %r616;
	@%p23 bra 	$L__BB1_46;
	setp.eq.s32 	%p40, %r29, 2;
	ld.param.u32 	%r618, [%rd2+96];
	neg.s32 	%r619, %r83;
	shl.b32 	%r620, %r1228, 1;
	add.s32 	%r621, %r23, %r620;
	mul.hi.u32 	%r622, %r1235, %r81;
	add.s32 	%r623, %r621, %r622;
	add.s32 	%r624, %r623, %r1243;
	shr.u32 	%r625, %r624, %r82;
	mad.lo.s32 	%r626, %r619, %r625, %r151;
	mul.hi.u32 	%r627, %r626, %r618;
	sub.s32 	%r628, %r627, %r150;
	add.s32 	%r629, %r151, %r628;
	ld.param.u32 	%r630, [%rd2+92];
	shr.u32 	%r631, %r629, %r630;
	ld.param.u32 	%r632, [%rd2+88];
	mul.lo.s32 	%r153, %r631, %r632;
	neg.s32 	%r154, %r153;
	ld.param.u32 	%r633, [%rd2+8];
	mul.wide.s32 	%rd83, %r633, 4;
	add.s64 	%rd84, %rd2, %rd83;
	ld.param.u32 	%r634, [%rd84+40];
	mad.lo.s32 	%r1241, %r634, %r631, %r1241;
	@%p40 bra 	$L__BB1_46;
	setp.eq.s32 	%p41, %r29, 3;
	ld.param.u32 	%r635, [%rd2+108];
	sub.s32 	%r636, %r154, %r150;
	add.s32 	%r637, %r151, %r636;
	mul.hi.u32 	%r638, %r637, %r635;
	sub.s32 	%r639, %r638, %r153;
	sub.s32 	%r640, %r639, %r150;
	add.s32 	%r641, %r151, %r640;
	ld.param.u32 	%r642, [%rd2+104];
	shr.u32 	%r643, %r641, %r642;
	ld.param.u32 	%r644, [%rd2+100];
	mul.lo.s32 	%r156, %r643, %r644;
	ld.param.u32 	%r645, [%rd2+12];
	mul.wide.s32 	%rd85, %r645, 4;
	add.s64 	%rd86, %rd2, %rd85;
	ld.param.u32 	%r646, [%rd86+40];
	mad.lo.s32 	%r1241, %r646, %r643, %r1241;
	@%p41 bra 	$L__BB1_46;
	sub.s32 	%r158, %r154, %r156;
	setp.eq.s32 	%p42, %r29, 4;
	ld.param.u32 	%r647, [%rd2+120];
	sub.s32 	%r648, %r158, %r150;
	add.s32 	%r649, %r151, %r648;
	mul.hi.u32 	%r650, %r649, %r647;
	sub.s32 	%r651, %r650, %r153;
	sub.s32 	%r652, %r651, %r156;
	sub.s32 	%r653, %r652, %r150;
	add.s32 	%r654, %r151, %r653;
	ld.param.u32 	%r655, [%rd2+116];
	shr.u32 	%r656, %r654, %r655;
	ld.param.u32 	%r657, [%rd2+112];
	mul.lo.s32 	%r159, %r656, %r657;
	ld.param.u32 	%r658, [%rd2+16];
	mul.wide.s32 	%rd87, %r658, 4;
	add.s64 	%rd88, %rd2, %rd87;
	ld.param.u32 	%r659, [%rd88+40];
	mad.lo.s32 	%r1241, %r659, %r656, %r1241;
	@%p42 bra 	$L__BB1_46;
	sub.s32 	%r161, %r158, %r159;
	setp.eq.s32 	%p43, %r29, 5;
	ld.param.u32 	%r660, [%rd2+132];
	sub.s32 	%r661, %r161, %r150;
	add.s32 	%r662, %r151, %r661;
	mul.hi.u32 	%r663, %r662, %r660;
	sub.s32 	%r664, %r663, %r153;
	sub.s32 	%r665, %r664, %r156;
	sub.s32 	%r666, %r665, %r159;
	sub.s32 	%r667, %r666, %r150;
	add.s32 	%r668, %r151, %r667;
	ld.param.u32 	%r669, [%rd2+128];
	shr.u32 	%r670, %r668, %r669;
	ld.param.u32 	%r671, [%rd2+124];
	mul.lo.s32 	%r162, %r670, %r671;
	ld.param.u32 	%r672, [%rd2+20];
	mul.wide.s32 	%rd89, %r672, 4;
	add.s64 	%rd90, %rd2, %rd89;
	ld.param.u32 	%r673, [%rd90+40];
	mad.lo.s32 	%r1241, %r673, %r670, %r1241;
	@%p43 bra 	$L__BB1_46;
	sub.s32 	%r164, %r161, %r162;
	setp.eq.s32 	%p44, %r29, 6;
	ld.param.u32 	%r674, [%rd2+144];
	sub.s32 	%r675, %r164, %r150;
	add.s32 	%r676, %r151, %r675;
	mul.hi.u32 	%r677, %r676, %r674;
	sub.s32 	%r678, %r677, %r153;
	sub.s32 	%r679, %r678, %r156;
	sub.s32 	%r680, %r679, %r159;
	sub.s32 	%r681, %r680, %r162;
	sub.s32 	%r682, %r681, %r150;
	add.s32 	%r683, %r151, %r682;
	ld.param.u32 	%r684, [%rd2+140];
	shr.u32 	%r685, %r683, %r684;
	ld.param.u32 	%r686, [%rd2+136];
	mul.lo.s32 	%r165, %r685, %r686;
	ld.param.u32 	%r687, [%rd2+24];
	mul.wide.s32 	%rd91, %r687, 4;
	add.s64 	%rd92, %rd2, %rd91;
	ld.param.u32 	%r688, [%rd92+40];
	mad.lo.s32 	%r1241, %r688, %r685, %r1241;
	@%p44 bra 	$L__BB1_46;
	sub.s32 	%r167, %r164, %r165;
	setp.eq.s32 	%p45, %r29, 7;
	ld.param.u32 	%r689, [%rd2+156];
	sub.s32 	%r690, %r167, %r150;
	add.s32 	%r691, %r151, %r690;
	mul.hi.u32 	%r692, %r691, %r689;
	sub.s32 	%r693, %r692, %r153;
	sub.s32 	%r694, %r693, %r156;
	sub.s32 	%r695, %r694, %r159;
	sub.s32 	%r696, %r695, %r162;
	sub.s32 	%r697, %r696, %r165;
	sub.s32 	%r698, %r697, %r150;
	add.s32 	%r699, %r151, %r698;
	ld.param.u32 	%r700, [%rd2+152];
	shr.u32 	%r701, %r699, %r700;
	ld.param.u32 	%r702, [%rd2+148];
	mul.lo.s32 	%r168, %r701, %r702;
	ld.param.u32 	%r703, [%rd2+28];
	mul.wide.s32 	%rd93, %r703, 4;
	add.s64 	%rd94, %rd2, %rd93;
	ld.param.u32 	%r704, [%rd94+40];
	mad.lo.s32 	%r1241, %r704, %r701, %r1241;
	@%p45 bra 	$L__BB1_46;
	sub.s32 	%r705, %r167, %r168;
	setp.eq.s32 	%p46, %r29, 8;
	ld.param.u32 	%r706, [%rd2+168];
	sub.s32 	%r707, %r705, %r150;
	add.s32 	%r708, %r151, %r707;
	mul.hi.u32 	%r709, %r708, %r706;
	sub.s32 	%r710, %r709, %r153;
	sub.s32 	%r711, %r710, %r156;
	sub.s32 	%r712, %r711, %r159;
	sub.s32 	%r713, %r712, %r162;
	sub.s32 	%r714, %r713, %r165;
	sub.s32 	%r715, %r714, %r168;
	sub.s32 	%r716, %r715, %r150;
	add.s32 	%r717, %r151, %r716;
	ld.param.u32 	%r718, [%rd2+164];
	shr.u32 	%r719, %r717, %r718;
	ld.param.u32 	%r720, [%rd2+160];
	mul.lo.s32 	%r170, %r719, %r720;
	sub.s32 	%r721, %r705, %r170;
	sub.s32 	%r171, %r721, %r150;
	ld.param.u32 	%r722, [%rd2+32];
	mul.wide.s32 	%rd95, %r722, 4;
	add.s64 	%rd96, %rd2, %rd95;
	ld.param.u32 	%r723, [%rd96+40];
	mad.lo.s32 	%r1241, %r723, %r719, %r1241;
	@%p46 bra 	$L__BB1_46;
	ld.param.u32 	%r724, [%rd2+180];
	add.s32 	%r725, %r151, %r171;
	mul.hi.u32 	%r726, %r725, %r724;
	sub.s32 	%r727, %r726, %r153;
	sub.s32 	%r728, %r727, %r156;
	sub.s32 	%r729, %r728, %r159;
	sub.s32 	%r730, %r729, %r162;
	sub.s32 	%r731, %r730, %r165;
	sub.s32 	%r732, %r731, %r168;
	sub.s32 	%r733, %r732, %r170;
	sub.s32 	%r734, %r733, %r150;
	add.s32 	%r735, %r151, %r734;
	ld.param.u32 	%r736, [%rd2+176];
	shr.u32 	%r737, %r735, %r736;
	ld.param.u32 	%r738, [%rd2+36];
	mul.wide.s32 	%rd97, %r738, 4;
	add.s64 	%rd98, %rd2, %rd97;
	ld.param.u32 	%r739, [%rd98+40];
	mad.lo.s32 	%r1241, %r739, %r737, %r1241;
$L__BB1_46:
	mul.wide.u32 	%rd99, %r1241, 4;
	add.s64 	%rd100, %rd6, %rd99;
	ld.global.nc.f32 	%f60, [%rd100];
	ld.param.u32 	%r740, [%rd2+84];
	mul.hi.u32 	%r741, %r1234, %r740;
	mad.lo.s32 	%r742, %r1228, 3, %r23;
	add.s32 	%r177, %r742, %r1243;
	add.s32 	%r743, %r177, %r741;
	ld.param.u32 	%r744, [%rd2+80];
	shr.u32 	%r745, %r743, %r744;
	ld.param.u32 	%r746, [%rd2+76];
	mul.lo.s32 	%r175, %r745, %r746;
	neg.s32 	%r176, %r175;
	ld.param.u32 	%r747, [%rd2+4];
	mul.wide.s32 	%rd101, %r747, 4;
	add.s64 	%rd102, %rd2, %rd101;
	ld.param.u32 	%r748, [%rd102+40];
	mul.lo.s32 	%r1242, %r748, %r745;
	@%p23 bra 	$L__BB1_55;
	setp.eq.s32 	%p48, %r29, 2;
	ld.param.u32 	%r749, [%rd2+96];
	add.s32 	%r750, %r177, %r176;
	mul.hi.u32 	%r751, %r750, %r749;
	sub.s32 	%r752, %r751, %r175;
	add.s32 	%r753, %r177, %r752;
	ld.param.u32 	%r754, [%rd2+92];
	shr.u32 	%r755, %r753, %r754;
	ld.param.u32 	%r756, [%rd2+88];
	mul.lo.s32 	%r179, %r755, %r756;
	ld.param.u32 	%r757, [%rd2+8];
	mul.wide.s32 	%rd103, %r757, 4;
	add.s64 	%rd104, %rd2, %rd103;
	ld.param.u32 	%r758, [%rd104+40];
	mad.lo.s32 	%r1242, %r758, %r755, %r1242;
	@%p48 bra 	$L__BB1_55;
	sub.s32 	%r181, %r176, %r179;
	setp.eq.s32 	%p49, %r29, 3;
	ld.param.u32 	%r759, [%rd2+108];
	add.s32 	%r760, %r177, %r181;
	mul.hi.u32 	%r761, %r760, %r759;
	sub.s32 	%r762, %r761, %r175;
	sub.s32 	%r763, %r762, %r179;
	add.s32 	%r764, %r177, %r763;
	ld.param.u32 	%r765, [%rd2+104];
	shr.u32 	%r766, %r764, %r765;
	ld.param.u32 	%r767, [%rd2+100];
	mul.lo.s32 	%r182, %r766, %r767;
	ld.param.u32 	%r768, [%rd2+12];
	mul.wide.s32 	%rd105, %r768, 4;
	add.s64 	%rd106, %rd2, %rd105;
	ld.param.u32 	%r769, [%rd106+40];
	mad.lo.s32 	%r1242, %r769, %r766, %r1242;
	@%p49 bra 	$L__BB1_55;
	sub.s32 	%r184, %r181, %r182;
	setp.eq.s32 	%p50, %r29, 4;
	ld.param.u32 	%r770, [%rd2+120];
	add.s32 	%r771, %r177, %r184;
	mul.hi.u32 	%r772, %r771, %r770;
	sub.s32 	%r773, %r772, %r175;
	sub.s32 	%r774, %r773, %r179;
	sub.s32 	%r775, %r774, %r182;
	add.s32 	%r776, %r177, %r775;
	ld.param.u32 	%r777, [%rd2+116];
	shr.u32 	%r778, %r776, %r777;
	ld.param.u32 	%r779, [%rd2+112];
	mul.lo.s32 	%r185, %r778, %r779;
	ld.param.u32 	%r780, [%rd2+16];
	mul.wide.s32 	%rd107, %r780, 4;
	add.s64 	%rd108, %rd2, %rd107;
	ld.param.u32 	%r781, [%rd108+40];
	mad.lo.s32 	%r1242, %r781, %r778, %r1242;
	@%p50 bra 	$L__BB1_55;
	sub.s32 	%r187, %r184, %r185;
	setp.eq.s32 	%p51, %r29, 5;
	ld.param.u32 	%r782, [%rd2+132];
	add.s32 	%r783, %r177, %r187;
	mul.hi.u32 	%r784, %r783, %r782;
	sub.s32 	%r785, %r784, %r175;
	sub.s32 	%r786, %r785, %r179;
	sub.s32 	%r787, %r786, %r182;
	sub.s32 	%r788, %r787, %r185;
	add.s32 	%r789, %r177, %r788;
	ld.param.u32 	%r790, [%rd2+128];
	shr.u32 	%r791, %r789, %r790;
	ld.param.u32 	%r792, [%rd2+124];
	mul.lo.s32 	%r188, %r791, %r792;
	ld.param.u32 	%r793, [%rd2+20];
	mul.wide.s32 	%rd109, %r793, 4;
	add.s64 	%rd110, %rd2, %rd109;
	ld.param.u32 	%r794, [%rd110+40];
	mad.lo.s32 	%r1242, %r794, %r791, %r1242;
	@%p51 bra 	$L__BB1_55;
	sub.s32 	%r190, %r187, %r188;
	setp.eq.s32 	%p52, %r29, 6;
	ld.param.u32 	%r795, [%rd2+144];
	add.s32 	%r796, %r177, %r190;
	mul.hi.u32 	%r797, %r796, %r795;
	sub.s32 	%r798, %r797, %r175;
	sub.s32 	%r799, %r798, %r179;
	sub.s32 	%r800, %r799, %r182;
	sub.s32 	%r801, %r800, %r185;
	sub.s32 	%r802, %r801, %r188;
	add.s32 	%r803, %r177, %r802;
	ld.param.u32 	%r804, [%rd2+140];
	shr.u32 	%r805, %r803, %r804;
	ld.param.u32 	%r806, [%rd2+136];
	mul.lo.s32 	%r191, %r805, %r806;
	ld.param.u32 	%r807, [%rd2+24];
	mul.wide.s32 	%rd111, %r807, 4;
	add.s64 	%rd112, %rd2, %rd111;
	ld.param.u32 	%r808, [%rd112+40];
	mad.lo.s32 	%r1242, %r808, %r805, %r1242;
	@%p52 bra 	$L__BB1_55;
	sub.s32 	%r193, %r190, %r191;
	setp.eq.s32 	%p53, %r29, 7;
	ld.param.u32 	%r809, [%rd2+156];
	add.s32 	%r810, %r177, %r193;
	mul.hi.u32 	%r811, %r810, %r809;
	sub.s32 	%r812, %r811, %r175;
	sub.s32 	%r813, %r812, %r179;
	sub.s32 	%r814, %r813, %r182;
	sub.s32 	%r815, %r814, %r185;
	sub.s32 	%r816, %r815, %r188;
	sub.s32 	%r817, %r816, %r191;
	add.s32 	%r818, %r177, %r817;
	ld.param.u32 	%r819, [%rd2+152];
	shr.u32 	%r820, %r818, %r819;
	ld.param.u32 	%r821, [%rd2+148];
	mul.lo.s32 	%r194, %r820, %r821;
	ld.param.u32 	%r822, [%rd2+28];
	mul.wide.s32 	%rd113, %r822, 4;
	add.s64 	%rd114, %rd2, %rd113;
	ld.param.u32 	%r823, [%rd114+40];
	mad.lo.s32 	%r1242, %r823, %r820, %r1242;
	@%p53 bra 	$L__BB1_55;
	sub.s32 	%r824, %r193, %r194;
	setp.eq.s32 	%p54, %r29, 8;
	ld.param.u32 	%r825, [%rd2+168];
	add.s32 	%r826, %r177, %r824;
	mul.hi.u32 	%r827, %r826, %r825;
	sub.s32 	%r828, %r827, %r175;
	sub.s32 	%r829, %r828, %r179;
	sub.s32 	%r830, %r829, %r182;
	sub.s32 	%r831, %r830, %r185;
	sub.s32 	%r832, %r831, %r188;
	sub.s32 	%r833, %r832, %r191;
	sub.s32 	%r834, %r833, %r194;
	add.s32 	%r835, %r177, %r834;
	ld.param.u32 	%r836, [%rd2+164];
	shr.u32 	%r837, %r835, %r836;
	ld.param.u32 	%r838, [%rd2+160];
	mul.lo.s32 	%r196, %r837, %r838;
	sub.s32 	%r197, %r824, %r196;
	ld.param.u32 	%r839, [%rd2+32];
	mul.wide.s32 	%rd115, %r839, 4;
	add.s64 	%rd116, %rd2, %rd115;
	ld.param.u32 	%r840, [%rd116+40];
	mad.lo.s32 	%r1242, %r840, %r837, %r1242;
	@%p54 bra 	$L__BB1_55;
	ld.param.u32 	%r841, [%rd2+180];
	add.s32 	%r842, %r177, %r197;
	mul.hi.u32 	%r843, %r842, %r841;
	sub.s32 	%r844, %r843, %r175;
	sub.s32 	%r845, %r844, %r179;
	sub.s32 	%r846, %r845, %r182;
	sub.s32 	%r847, %r846, %r185;
	sub.s32 	%r848, %r847, %r188;
	sub.s32 	%r849, %r848, %r191;
	sub.s32 	%r850, %r849, %r194;
	sub.s32 	%r851, %r850, %r196;
	add.s32 	%r852, %r177, %r851;
	ld.param.u32 	%r853, [%rd2+176];
	shr.u32 	%r854, %r852, %r853;
	ld.param.u32 	%r855, [%rd2+36];
	mul.wide.s32 	%rd117, %r855, 4;
	add.s64 	%rd118, %rd2, %rd117;
	ld.param.u32 	%r856, [%rd118+40];
	mad.lo.s32 	%r1242, %r856, %r854, %r1242;
$L__BB1_55:
	mul.wide.u32 	%rd119, %r1242, 4;
	add.s64 	%rd120, %rd6, %rd119;
	ld.global.nc.f32 	%f59, [%rd120];
$L__BB1_56:
	add.f32 	%f39, %f63, %f62;
	add.f32 	%f40, %f39, %f61;
	add.f32 	%f41, %f40, %f60;
	add.f32 	%f63, %f41, %f59;
	shl.b32 	%r857, %r1228, 2;
	add.s32 	%r1243, %r1243, %r857;
	add.s32 	%r1237, %r1237, %r857;
	add.s32 	%r1236, %r1236, %r857;
	add.s32 	%r1235, %r1235, %r857;
	add.s32 	%r1234, %r1234, %r857;
	add.s32 	%r1233, %r1233, %r857;
	mad.lo.s32 	%r858, %r1228, -3, %r299;
	setp.lt.s32 	%p55, %r1237, %r858;
	@%p55 bra 	$L__BB1_17;
$L__BB1_57:
	add.u64 	%rd121, %SP, 0;
	add.u64 	%rd122, %SPL, 0;
	sub.s32 	%r208, %r299, %r1243;
	cvt.s32.s16 	%r859, %rs1;
	mov.b32 	%r860, 4;
	mov.b32 	%r861, 1;
	st.local.v4.u32 	[%rd122], {%r861, %r859, %r861, %r860};
	st.local.v4.u32 	[%rd122+16], {%r861, %r208, %r861, %r1228};
	mov.u64 	%rd123, $str$15;
	cvta.global.u64 	%rd124, %rd123;
	{ // callseq 38, 0
	.param .b64 param0;
	st.param.b64 	[param0], %rd124;
	.param .b64 param1;
	st.param.b64 	[param1], %rd121;
	.param .b32 retval0;
	call.uni (retval0), 
	vprintf, 
	(
	param0, 
	param1
	);
	ld.param.b32 	%r862, [retval0];
	} // callseq 38
	setp.ge.s32 	%p56, %r23, %r208;
	mov.f32 	%f65, %f64;
	mov.f32 	%f66, %f64;
	mov.f32 	%f67, %f64;
	@%p56 bra 	$L__BB1_102;
	add.s32 	%r209, %r31, %r1228;
	setp.ne.s32 	%p57, %r24, 0;
	@%p57 bra 	$L__BB1_62;
	ld.global.nc.f32 	%f67, [%rd6];
	setp.ge.s32 	%p93, %r30, %r208;
	mov.f32 	%f65, %f64;
	mov.f32 	%f66, %f64;
	@%p93 bra 	$L__BB1_102;
	setp.ge.s32 	%p94, %r31, %r208;
	mov.f32 	%f65, %f64;
	mov.f32 	%f66, %f67;
	@%p94 bra 	$L__BB1_102;
	setp.lt.s32 	%p95, %r209, %r208;
	selp.f32 	%f64, %f67, %f64, %p95;
	mov.f32 	%f65, %f67;
	mov.f32 	%f66, %f67;
	bra.uni 	$L__BB1_102;
$L__BB1_62:
	setp.eq.s32 	%p58, %r28, 0;
	add.s32 	%r210, %r23, %r1243;
	ld.param.u32 	%r864, [%rd2+84];
	mul.hi.u32 	%r865, %r210, %r864;
	add.s32 	%r866, %r865, %r210;
	ld.param.u32 	%r867, [%rd2+80];
	shr.u32 	%r868, %r866, %r867;
	ld.param.u32 	%r869, [%rd2+76];
	mul.lo.s32 	%r211, %r868, %r869;
	ld.param.u32 	%r870, [%rd2+4];
	mul.wide.s32 	%rd125, %r870, 4;
	add.s64 	%rd126, %rd2, %rd125;
	ld.param.u32 	%r871, [%rd126+40];
	mul.lo.s32 	%r1244, %r871, %r868;
	@%p58 bra 	$L__BB1_71;
	sub.s32 	%r872, %r210, %r211;
	setp.eq.s32 	%p59, %r29, 2;
	ld.param.u32 	%r873, [%rd2+96];
	mul.hi.u32 	%r874, %r872, %r873;
	add.s32 	%r875, %r874, %r872;
	ld.param.u32 	%r876, [%rd2+92];
	shr.u32 	%r877, %r875, %r876;
	ld.param.u32 	%r878, [%rd2+88];
	mul.lo.s32 	%r879, %r877, %r878;
	sub.s32 	%r213, %r872, %r879;
	ld.param.u32 	%r880, [%rd2+8];
	mul.wide.s32 	%rd127, %r880, 4;
	add.s64 	%rd128, %rd2, %rd127;
	ld.param.u32 	%r881, [%rd128+40];
	mad.lo.s32 	%r1244, %r881, %r877, %r1244;
	@%p59 bra 	$L__BB1_71;
	setp.eq.s32 	%p60, %r29, 3;
	ld.param.u32 	%r882, [%rd2+108];
	mul.hi.u32 	%r883, %r213, %r882;
	add.s32 	%r884, %r883, %r213;
	ld.param.u32 	%r885, [%rd2+104];
	shr.u32 	%r886, %r884, %r885;
	ld.param.u32 	%r887, [%rd2+100];
	mul.lo.s32 	%r888, %r886, %r887;
	sub.s32 	%r215, %r213, %r888;
	ld.param.u32 	%r889, [%rd2+12];
	mul.wide.s32 	%rd129, %r889, 4;
	add.s64 	%rd130, %rd2, %rd129;
	ld.param.u32 	%r890, [%rd130+40];
	mad.lo.s32 	%r1244, %r890, %r886, %r1244;
	@%p60 bra 	$L__BB1_71;
	setp.eq.s32 	%p61, %r29, 4;
	ld.param.u32 	%r891, [%rd2+120];
	mul.hi.u32 	%r892, %r215, %r891;
	add.s32 	%r893, %r892, %r215;
	ld.param.u32 	%r894, [%rd2+116];
	shr.u32 	%r895, %r893, %r894;
	ld.param.u32 	%r896, [%rd2+112];
	mul.lo.s32 	%r897, %r895, %r896;
	sub.s32 	%r217, %r215, %r897;
	ld.param.u32 	%r898, [%rd2+16];
	mul.wide.s32 	%rd131, %r898, 4;
	add.s64 	%rd132, %rd2, %rd131;
	ld.param.u32 	%r899, [%rd132+40];
	mad.lo.s32 	%r1244, %r899, %r895, %r1244;
	@%p61 bra 	$L__BB1_71;
	setp.eq.s32 	%p62, %r29, 5;
	ld.param.u32 	%r900, [%rd2+132];
	mul.hi.u32 	%r901, %r217, %r900;
	add.s32 	%r902, %r901, %r217;
	ld.param.u32 	%r903, [%rd2+128];
	shr.u32 	%r904, %r902, %r903;
	ld.param.u32 	%r905, [%rd2+124];
	mul.lo.s32 	%r906, %r904, %r905;
	sub.s32 	%r219, %r217, %r906;
	ld.param.u32 	%r907, [%rd2+20];
	mul.wide.s32 	%rd133, %r907, 4;
	add.s64 	%rd134, %rd2, %rd133;
	ld.param.u32 	%r908, [%rd134+40];
	mad.lo.s32 	%r1244, %r908, %r904, %r1244;
	@%p62 bra 	$L__BB1_71;
	setp.eq.s32 	%p63, %r29, 6;
	ld.param.u32 	%r909, [%rd2+144];
	mul.hi.u32 	%r910, %r219, %r909;
	add.s32 	%r911, %r910, %r219;
	ld.param.u32 	%r912, [%rd2+140];
	shr.u32 	%r913, %r911, %r912;
	ld.param.u32 	%r914, [%rd2+136];
	mul.lo.s32 	%r915, %r913, %r914;
	sub.s32 	%r221, %r219, %r915;
	ld.param.u32 	%r916, [%rd2+24];
	mul.wide.s32 	%rd135, %r916, 4;
	add.s64 	%rd136, %rd2, %rd135;
	ld.param.u32 	%r917, [%rd136+40];
	mad.lo.s32 	%r1244, %r917, %r913, %r1244;
	@%p63 bra 	$L__BB1_71;
	setp.eq.s32 	%p64, %r29, 7;
	ld.param.u32 	%r918, [%rd2+156];
	mul.hi.u32 	%r919, %r221, %r918;
	add.s32 	%r920, %r919, %r221;
	ld.param.u32 	%r921, [%rd2+152];
	shr.u32 	%r922, %r920, %r921;
	ld.param.u32 	%r923, [%rd2+148];
	mul.lo.s32 	%r924, %r922, %r923;
	sub.s32 	%r223, %r221, %r924;
	ld.param.u32 	%r925, [%rd2+28];
	mul.wide.s32 	%rd137, %r925, 4;
	add.s64 	%rd138, %rd2, %rd137;
	ld.param.u32 	%r926, [%rd138+40];
	mad.lo.s32 	%r1244, %r926, %r922, %r1244;
	@%p64 bra 	$L__BB1_71;
	setp.eq.s32 	%p65, %r29, 8;
	ld.param.u32 	%r927, [%rd2+168];
	mul.hi.u32 	%r928, %r223, %r927;
	add.s32 	%r929, %r928, %r223;
	ld.param.u32 	%r930, [%rd2+164];
	shr.u32 	%r931, %r929, %r930;
	ld.param.u32 	%r932, [%rd2+160];
	mul.lo.s32 	%r933, %r931, %r932;
	sub.s32 	%r225, %r223, %r933;
	ld.param.u32 	%r934, [%rd2+32];
	mul.wide.s32 	%rd139, %r934, 4;
	add.s64 	%rd140, %rd2, %rd139;
	ld.param.u32 	%r935, [%rd140+40];
	mad.lo.s32 	%r1244, %r935, %r931, %r1244;
	@%p65 bra 	$L__BB1_71;
	ld.param.u32 	%r936, [%rd2+180];
	mul.hi.u32 	%r937, %r225, %r936;
	add.s32 	%r938, %r937, %r225;
	ld.param.u32 	%r939, [%rd2+176];
	shr.u32 	%r940, %r938, %r939;
	ld.param.u32 	%r941, [%rd2+36];
	mul.wide.s32 	%rd141, %r941, 4;
	add.s64 	%rd142, %rd2, %rd141;
	ld.param.u32 	%r942, [%rd142+40];
	mad.lo.s32 	%r1244, %r942, %r940, %r1244;
$L__BB1_71:
	mul.wide.u32 	%rd143, %r1244, 4;
	add.s64 	%rd144, %rd6, %rd143;
	ld.global.nc.f32 	%f67, [%rd144];
	setp.ge.s32 	%p66, %r30, %r208;
	mov.f32 	%f65, %f64;
	mov.f32 	%f66, %f64;
	@%p66 bra 	$L__BB1_102;
	setp.eq.s32 	%p67, %r28, 0;
	add.s32 	%r229, %r210, %r1228;
	mul.hi.u32 	%r944, %r229, %r864;
	add.s32 	%r945, %r944, %r229;
	shr.u32 	%r947, %r945, %r867;
	mul.lo.s32 	%r230, %r947, %r869;
	ld.param.u32 	%r950, [%rd126+40];
	mul.lo.s32 	%r1245, %r950, %r947;
	@%p67 bra 	$L__BB1_81;
	sub.s32 	%r951, %r229, %r230;
	setp.eq.s32 	%p68, %r29, 2;
	ld.param.u32 	%r952, [%rd2+96];
	mul.hi.u32 	%r953, %r951, %r952;
	add.s32 	%r954, %r953, %r951;
	ld.param.u32 	%r955, [%rd2+92];
	shr.u32 	%r956, %r954, %r955;
	ld.param.u32 	%r957, [%rd2+88];
	mul.lo.s32 	%r958, %r956, %r957;
	sub.s32 	%r232, %r951, %r958;
	ld.param.u32 	%r959, [%rd2+8];
	mul.wide.s32 	%rd147, %r959, 4;
	add.s64 	%rd148, %rd2, %rd147;
	ld.param.u32 	%r960, [%rd148+40];
	mad.lo.s32 	%r1245, %r960, %r956, %r1245;
	@%p68 bra 	$L__BB1_81;
	setp.eq.s32 	%p69, %r29, 3;
	ld.param.u32 	%r961, [%rd2+108];
	mul.hi.u32 	%r962, %r232, %r961;
	add.s32 	%r963, %r962, %r232;
	ld.param.u32 	%r964, [%rd2+104];
	shr.u32 	%r965, %r963, %r964;
	ld.param.u32 	%r966, [%rd2+100];
	mul.lo.s32 	%r967, %r965, %r966;
	sub.s32 	%r234, %r232, %r967;
	ld.param.u32 	%r968, [%rd2+12];
	mul.wide.s32 	%rd149, %r968, 4;
	add.s64 	%rd150, %rd2, %rd149;
	ld.param.u32 	%r969, [%rd150+40];
	mad.lo.s32 	%r1245, %r969, %r965, %r1245;
	@%p69 bra 	$L__BB1_81;
	setp.eq.s32 	%p70, %r29, 4;
	ld.param.u32 	%r970, [%rd2+120];
	mul.hi.u32 	%r971, %r234, %r970;
	add.s32 	%r972, %r971, %r234;
	ld.param.u32 	%r973, [%rd2+116];
	shr.u32 	%r974, %r972, %r973;
	ld.param.u32 	%r975, [%rd2+112];
	mul.lo.s32 	%r976, %r974, %r975;
	sub.s32 	%r236, %r234, %r976;
	ld.param.u32 	%r977, [%rd2+16];
	mul.wide.s32 	%rd151, %r977, 4;
	add.s64 	%rd152, %rd2, %rd151;
	ld.param.u32 	%r978, [%rd152+40];
	mad.lo.s32 	%r1245, %r978, %r974, %r1245;
	@%p70 bra 	$L__BB1_81;
	setp.eq.s32 	%p71, %r29, 5;
	ld.param.u32 	%r979, [%rd2+132];
	mul.hi.u32 	%r980, %r236, %r979;
	add.s32 	%r981, %r980, %r236;
	ld.param.u32 	%r982, [%rd2+128];
	shr.u32 	%r983, %r981, %r982;
	ld.param.u32 	%r984, [%rd2+124];
	mul.lo.s32 	%r985, %r983, %r984;
	sub.s32 	%r238, %r236, %r985;
	ld.param.u32 	%r986, [%rd2+20];
	mul.wide.s32 	%rd153, %r986, 4;
	add.s64 	%rd154, %rd2, %rd153;
	ld.param.u32 	%r987, [%rd154+40];
	mad.lo.s32 	%r1245, %r987, %r983, %r1245;
	@%p71 bra 	$L__BB1_81;
	setp.eq.s32 	%p72, %r29, 6;
	ld.param.u32 	%r988, [%rd2+144];
	mul.hi.u32 	%r989, %r238, %r988;
	add.s32 	%r990, %r989, %r238;
	ld.param.u32 	%r991, [%rd2+140];
	shr.u32 	%r992, %r990, %r991;
	ld.param.u32 	%r993, [%rd2+136];
	mul.lo.s32 	%r994, %r992, %r993;
	sub.s32 	%r240, %r238, %r994;
	ld.param.u32 	%r995, [%rd2+24];
	mul.wide.s32 	%rd155, %r995, 4;
	add.s64 	%rd156, %rd2, %rd155;
	ld.param.u32 	%r996, [%rd156+40];
	mad.lo.s32 	%r1245, %r996, %r992, %r1245;
	@%p72 bra 	$L__BB1_81;
	setp.eq.s32 	%p73, %r29, 7;
	ld.param.u32 	%r997, [%rd2+156];
	mul.hi.u32 	%r998, %r240, %r997;
	add.s32 	%r999, %r998, %r240;
	ld.param.u32 	%r1000, [%rd2+152];
	shr.u32 	%r1001, %r999, %r1000;
	ld.param.u32 	%r1002, [%rd2+148];
	mul.lo.s32 	%r1003, %r1001, %r1002;
	sub.s32 	%r242, %r240, %r1003;
	ld.param.u32 	%r1004, [%rd2+28];
	mul.wide.s32 	%rd157, %r1004, 4;
	add.s64 	%rd158, %rd2, %rd157;
	ld.param.u32 	%r1005, [%rd158+40];
	mad.lo.s32 	%r1245, %r1005, %r1001, %r1245;
	@%p73 bra 	$L__BB1_81;
	setp.eq.s32 	%p74, %r29, 8;
	ld.param.u32 	%r1006, [%rd2+168];
	mul.hi.u32 	%r1007, %r242, %r1006;
	add.s32 	%r1008, %r1007, %r242;
	ld.param.u32 	%r1009, [%rd2+164];
	shr.u32 	%r1010, %r1008, %r1009;
	ld.param.u32 	%r1011, [%rd2+160];
	mul.lo.s32 	%r1012, %r1010, %r1011;
	sub.s32 	%r244, %r242, %r1012;
	ld.param.u32 	%r1013, [%rd2+32];
	mul.wide.s32 	%rd159, %r1013, 4;
	add.s64 	%rd160, %rd2, %rd159;
	ld.param.u32 	%r1014, [%rd160+40];
	mad.lo.s32 	%r1245, %r1014, %r1010, %r1245;
	@%p74 bra 	$L__BB1_81;
	ld.param.u32 	%r1015, [%rd2+180];
	mul.hi.u32 	%r1016, %r244, %r1015;
	add.s32 	%r1017, %r1016, %r244;
	ld.param.u32 	%r1018, [%rd2+176];
	shr.u32 	%r1019, %r1017, %r1018;
	ld.param.u32 	%r1020, [%rd2+36];
	mul.wide.s32 	%rd161, %r1020, 4;
	add.s64 	%rd162, %rd2, %rd161;
	ld.param.u32 	%r1021, [%rd162+40];
	mad.lo.s32 	%r1245, %r1021, %r1019, %r1245;
$L__BB1_81:
	mul.wide.u32 	%rd163, %r1245, 4;
	add.s64 	%rd164, %rd6, %rd163;
	ld.global.nc.f32 	%f66, [%rd164];
	setp.ge.s32 	%p75, %r31, %r208;
	mov.f32 	%f65, %f64;
	@%p75 bra 	$L__BB1_102;
	setp.eq.s32 	%p76, %r28, 0;
	add.s32 	%r248, %r229, %r1228;
	mul.hi.u32 	%r1023, %r248, %r864;
	add.s32 	%r1024, %r1023, %r248;
	shr.u32 	%r1026, %r1024, %r867;
	mul.lo.s32 	%r249, %r1026, %r869;
	ld.param.u32 	%r1029, [%rd126+40];
	mul.lo.s32 	%r1246, %r1029, %r1026;
	@%p76 bra 	$L__BB1_91;
	sub.s32 	%r1030, %r248, %r249;
	setp.eq.s32 	%p77, %r29, 2;
	ld.param.u32 	%r1031, [%rd2+96];
	mul.hi.u32 	%r1032, %r1030, %r1031;
	add.s32 	%r1033, %r1032, %r1030;
	ld.param.u32 	%r1034, [%rd2+92];
	shr.u32 	%r1035, %r1033, %r1034;
	ld.param.u32 	%r1036, [%rd2+88];
	mul.lo.s32 	%r1037, %r1035, %r1036;
	sub.s32 	%r251, %r1030, %r1037;
	ld.param.u32 	%r1038, [%rd2+8];
	mul.wide.s32 	%rd167, %r1038, 4;
	add.s64 	%rd168, %rd2, %rd167;
	ld.param.u32 	%r1039, [%rd168+40];
	mad.lo.s32 	%r1246, %r1039, %r1035, %r1246;
	@%p77 bra 	$L__BB1_91;
	setp.eq.s32 	%p78, %r29, 3;
	ld.param.u32 	%r1040, [%rd2+108];
	mul.hi.u32 	%r1041, %r251, %r1040;
	add.s32 	%r1042, %r1041, %r251;
	ld.param.u32 	%r1043, [%rd2+104];
	shr.u32 	%r1044, %r1042, %r1043;
	ld.param.u32 	%r1045, [%rd2+100];
	mul.lo.s32 	%r1046, %r1044, %r1045;
	sub.s32 	%r253, %r251, %r1046;
	ld.param.u32 	%r1047, [%rd2+12];
	mul.wide.s32 	%rd169, %r1047, 4;
	add.s64 	%rd170, %rd2, %rd169;
	ld.param.u32 	%r1048, [%rd170+40];
	mad.lo.s32 	%r1246, %r1048, %r1044, %r1246;
	@%p78 bra 	$L__BB1_91;
	setp.eq.s32 	%p79, %r29, 4;
	ld.param.u32 	%r1049, [%rd2+120];
	mul.hi.u32 	%r1050, %r253, %r1049;
	add.s32 	%r1051, %r1050, %r253;
	ld.param.u32 	%r1052, [%rd2+116];
	shr.u32 	%r1053, %r1051, %r1052;
	ld.param.u32 	%r1054, [%rd2+112];
	mul.lo.s32 	%r1055, %r1053, %r1054;
	sub.s32 	%r255, %r253, %r1055;
	ld.param.u32 	%r1056, [%rd2+16];
	mul.wide.s32 	%rd171, %r1056, 4;
	add.s64 	%rd172, %rd2, %rd171;
	ld.param.u32 	%r1057, [%rd172+40];
	mad.lo.s32 	%r1246, %r1057, %r1053, %r1246;
	@%p79 bra 	$L__BB1_91;
	setp.eq.s32 	%p80, %r29, 5;
	ld.param.u32 	%r1058, [%rd2+132];
	mul.hi.u32 	%r1059, %r255, %r1058;
	add.s32 	%r1060, %r1059, %r255;
	ld.param.u32 	%r1061, [%rd2+128];
	shr.u32 	%r1062, %r1060, %r1061;
	ld.param.u32 	%r1063, [%rd2+124];
	mul.lo.s32 	%r1064, %r1062, %r1063;
	sub.s32 	%r257, %r255, %r1064;
	ld.param.u32 	%r1065, [%rd2+20];
	mul.wide.s32 	%rd173, %r1065, 4;
	add.s64 	%rd174, %rd2, %rd173;
	ld.param.u32 	%r1066, [%rd174+40];
	mad.lo.s32 	%r1246, %r1066, %r1062, %r1246;
	@%p80 bra 	$L__BB1_91;
	setp.eq.s32 	%p81, %r29, 6;
	ld.param.u32 	%r1067, [%rd2+144];
	mul.hi.u32 	%r1068, %r257, %r1067;
	add.s32 	%r1069, %r1068, %r257;
	ld.param.u32 	%r1070, [%rd2+140];
	shr.u32 	%r1071, %r1069, %r1070;
	ld.param.u32 	%r1072, [%rd2+136];
	mul.lo.s32 	%r1073, %r1071, %r1072;
	sub.s32 	%r259, %r257, %r1073;
	ld.param.u32 	%r1074, [%rd2+24];
	mul.wide.s32 	%rd175, %r1074, 4;
	add.s64 	%rd176, %rd2, %rd175;
	ld.param.u32 	%r1075, [%rd176+40];
	mad.lo.s32 	%r1246, %r1075, %r1071, %r1246;
	@%p81 bra 	$L__BB1_91;
	setp.eq.s32 	%p82, %r29, 7;
	ld.param.u32 	%r1076, [%rd2+156];
	mul.hi.u32 	%r1077, %r259, %r1076;
	add.s32 	%r1078, %r1077, %r259;
	ld.param.u32 	%r1079, [%rd2+152];
	shr.u32 	%r1080, %r1078, %r1079;
	ld.param.u32 	%r1081, [%rd2+148];
	mul.lo.s32 	%r1082, %r1080, %r1081;
	sub.s32 	%r261, %r259, %r1082;
	ld.param.u32 	%r1083, [%rd2+28];
	mul.wide.s32 	%rd177, %r1083, 4;
	add.s64 	%rd178, %rd2, %rd177;
	ld.param.u32 	%r1084, [%rd178+40];
	mad.lo.s32 	%r1246, %r1084, %r1080, %r1246;
	@%p82 bra 	$L__BB1_91;
	setp.eq.s32 	%p83, %r29, 8;
	ld.param.u32 	%r1085, [%rd2+168];
	mul.hi.u32 	%r1086, %r261, %r1085;
	add.s32 	%r1087, %r1086, %r261;
	ld.param.u32 	%r1088, [%rd2+164];
	shr.u32 	%r1089, %r1087, %r1088;
	ld.param.u32 	%r1090, [%rd2+160];
	mul.lo.s32 	%r1091, %r1089, %r1090;
	sub.s32 	%r263, %r261, %r1091;
	ld.param.u32 	%r1092, [%rd2+32];
	mul.wide.s32 	%rd179, %r1092, 4;
	add.s64 	%rd180, %rd2, %rd179;
	ld.param.u32 	%r1093, [%rd180+40];
	mad.lo.s32 	%r1246, %r1093, %r1089, %r1246;
	@%p83 bra 	$L__BB1_91;
	ld.param.u32 	%r1094, [%rd2+180];
	mul.hi.u32 	%r1095, %r263, %r1094;
	add.s32 	%r1096, %r1095, %r263;
	ld.param.u32 	%r1097, [%rd2+176];
	shr.u32 	%r1098, %r1096, %r1097;
	ld.param.u32 	%r1099, [%rd2+36];
	mul.wide.s32 	%rd181, %r1099, 4;
	add.s64 	%rd182, %rd2, %rd181;
	ld.param.u32 	%r1100, [%rd182+40];
	mad.lo.s32 	%r1246, %r1100, %r1098, %r1246;
$L__BB1_91:
	mul.wide.u32 	%rd183, %r1246, 4;
	add.s64 	%rd184, %rd6, %rd183;
	ld.global.nc.f32 	%f65, [%rd184];
	setp.ge.s32 	%p84, %r209, %r208;
	@%p84 bra 	$L__BB1_102;
	setp.eq.s32 	%p85, %r28, 0;
	add.s32 	%r1101, %r248, %r1228;
	mul.hi.u32 	%r1103, %r1101, %r864;
	add.s32 	%r1104, %r1103, %r1101;
	shr.u32 	%r1106, %r1104, %r867;
	mul.lo.s32 	%r1108, %r1106, %r869;
	sub.s32 	%r267, %r1101, %r1108;
	ld.param.u32 	%r1110, [%rd126+40];
	mul.lo.s32 	%r1247, %r1110, %r1106;
	@%p85 bra 	$L__BB1_101;
	setp.eq.s32 	%p86, %r29, 2;
	ld.param.u32 	%r1111, [%rd2+96];
	mul.hi.u32 	%r1112, %r267, %r1111;
	add.s32 	%r1113, %r1112, %r267;
	ld.param.u32 	%r1114, [%rd2+92];
	shr.u32 	%r1115, %r1113, %r1114;
	ld.param.u32 	%r1116, [%rd2+88];
	mul.lo.s32 	%r1117, %r1115, %r1116;
	sub.s32 	%r269, %r267, %r1117;
	ld.param.u32 	%r1118, [%rd2+8];
	mul.wide.s32 	%rd187, %r1118, 4;
	add.s64 	%rd188, %rd2, %rd187;
	ld.param.u32 	%r1119, [%rd188+40];
	mad.lo.s32 	%r1247, %r1119, %r1115, %r1247;
	@%p86 bra 	$L__BB1_101;
	setp.eq.s32 	%p87, %r29, 3;
	ld.param.u32 	%r1120, [%rd2+108];
	mul.hi.u32 	%r1121, %r269, %r1120;
	add.s32 	%r1122, %r1121, %r269;
	ld.param.u32 	%r1123, [%rd2+104];
	shr.u32 	%r1124, %r1122, %r1123;
	ld.param.u32 	%r1125, [%rd2+100];
	mul.lo.s32 	%r1126, %r1124, %r1125;
	sub.s32 	%r271, %r269, %r1126;
	ld.param.u32 	%r1127, [%rd2+12];
	mul.wide.s32 	%rd189, %r1127, 4;
	add.s64 	%rd190, %rd2, %rd189;
	ld.param.u32 	%r1128, [%rd190+40];
	mad.lo.s32 	%r1247, %r1128, %r1124, %r1247;
	@%p87 bra 	$L__BB1_101;
	setp.eq.s32 	%p88, %r29, 4;
	ld.param.u32 	%r1129, [%rd2+120];
	mul.hi.u32 	%r1130, %r271, %r1129;
	add.s32 	%r1131, %r1130, %r271;
	ld.param.u32 	%r1132, [%rd2+116];
	shr.u32 	%r1133, %r1131, %r1132;
	ld.param.u32 	%r1134, [%rd2+112];
	mul.lo.s32 	%r1135, %r1133, %r1134;
	sub.s32 	%r273, %r271, %r1135;
	ld.param.u32 	%r1136, [%rd2+16];
	mul.wide.s32 	%rd191, %r1136, 4;
	add.s64 	%rd192, %rd2, %rd191;
	ld.param.u32 	%r1137, [%rd192+40];
	mad.lo.s32 	%r1247, %r1137, %r1133, %r1247;
	@%p88 bra 	$L__BB1_101;
	setp.eq.s32 	%p89, %r29, 5;
	ld.param.u32 	%r1138, [%rd2+132];
	mul.hi.u32 	%r1139, %r273, %r1138;
	add.s32 	%r1140, %r1139, %r273;
	ld.param.u32 	%r1141, [%rd2+128];
	shr.u32 	%r1142, %r1140, %r1141;
	ld.param.u32 	%r1143, [%rd2+124];
	mul.lo.s32 	%r1144, %r1142, %r1143;
	sub.s32 	%r275, %r273, %r1144;
	ld.param.u32 	%r1145, [%rd2+20];
	mul.wide.s32 	%rd193, %r1145, 4;
	add.s64 	%rd194, %rd2, %rd193;
	ld.param.u32 	%r1146, [%rd194+40];
	mad.lo.s32 	%r1247, %r1146, %r1142, %r1247;
	@%p89 bra 	$L__BB1_101;
	setp.eq.s32 	%p90, %r29, 6;
	ld.param.u32 	%r1147, [%rd2+144];
	mul.hi.u32 	%r1148, %r275, %r1147;
	add.s32 	%r1149, %r1148, %r275;
	ld.param.u32 	%r1150, [%rd2+140];
	shr.u32 	%r1151, %r1149, %r1150;
	ld.param.u32 	%r1152, [%rd2+136];
	mul.lo.s32 	%r1153, %r1151, %r1152;
	sub.s32 	%r277, %r275, %r1153;
	ld.param.u32 	%r1154, [%rd2+24];
	mul.wide.s32 	%rd195, %r1154, 4;
	add.s64 	%rd196, %rd2, %rd195;
	ld.param.u32 	%r1155, [%rd196+40];
	mad.lo.s32 	%r1247, %r1155, %r1151, %r1247;
	@%p90 bra 	$L__BB1_101;
	setp.eq.s32 	%p91, %r29, 7;
	ld.param.u32 	%r1156, [%rd2+156];
	mul.hi.u32 	%r1157, %r277, %r1156;
	add.s32 	%r1158, %r1157, %r277;
	ld.param.u32 	%r1159, [%rd2+152];
	shr.u32 	%r1160, %r1158, %r1159;
	ld.param.u32 	%r1161, [%rd2+148];
	mul.lo.s32 	%r1162, %r1160, %r1161;
	sub.s32 	%r279, %r277, %r1162;
	ld.param.u32 	%r1163, [%rd2+28];
	mul.wide.s32 	%rd197, %r1163, 4;
	add.s64 	%rd198, %rd2, %rd197;
	ld.param.u32 	%r1164, [%rd198+40];
	mad.lo.s32 	%r1247, %r1164, %r1160, %r1247;
	@%p91 bra 	$L__BB1_101;
	setp.eq.s32 	%p92, %r29, 8;
	ld.param.u32 	%r1165, [%rd2+168];
	mul.hi.u32 	%r1166, %r279, %r1165;
	add.s32 	%r1167, %r1166, %r279;
	ld.param.u32 	%r1168, [%rd2+164];
	shr.u32 	%r1169, %r1167, %r1168;
	ld.param.u32 	%r1170, [%rd2+160];
	mul.lo.s32 	%r1171, %r1169, %r1170;
	sub.s32 	%r281, %r279, %r1171;
	ld.param.u32 	%r1172, [%rd2+32];
	mul.wide.s32 	%rd199, %r1172, 4;
	add.s64 	%rd200, %rd2, %rd199;
	ld.param.u32 	%r1173, [%rd200+40];
	mad.lo.s32 	%r1247, %r1173, %r1169, %r1247;
	@%p92 bra 	$L__BB1_101;
	ld.param.u32 	%r1174, [%rd2+180];
	mul.hi.u32 	%r1175, %r281, %r1174;
	add.s32 	%r1176, %r1175, %r281;
	ld.param.u32 	%r1177, [%rd2+176];
	shr.u32 	%r1178, %r1176, %r1177;
	ld.param.u32 	%r1179, [%rd2+36];
	mul.wide.s32 	%rd201, %r1179, 4;
	add.s64 	%rd202, %rd2, %rd201;
	ld.param.u32 	%r1180, [%rd202+40];
	mad.lo.s32 	%r1247, %r1180, %r1178, %r1247;
$L__BB1_101:
	mul.wide.u32 	%rd203, %r1247, 4;
	add.s64 	%rd204, %rd6, %rd203;
	ld.global.nc.f32 	%f64, [%rd204];
$L__BB1_102:
	mad.lo.s32 	%r285, %r22, %r1249, %r21;
	add.f32 	%f42, %f63, %f67;
	add.f32 	%f43, %f42, %f66;
	add.f32 	%f44, %f43, %f65;
	add.f32 	%f73, %f44, %f64;
	mov.u32 	%r1181, %ntid.y;
	setp.lt.u32 	%p96, %r1181, 2;
	not.pred 	%p97, %p4;
	or.pred  	%p98, %p97, %p96;
	@%p98 bra 	$L__BB1_108;
	shl.b32 	%r1182, %r285, 2;
	mov.u32 	%r1183, _ZZN3kps7details12BlockYReduceIfNS_10AddFunctorIfEEEET_S4_T0_E13shared_memory;
	add.s32 	%r287, %r1183, %r1182;
	shl.b32 	%r1184, %r21, 2;
	add.s32 	%r288, %r1183, %r1184;
	st.shared.f32 	[%r287], %f73;
	mov.u32 	%r1248, %r1181;
$L__BB1_104:
	shr.u32 	%r290, %r1248, 1;
	bar.sync 	0;
	setp.ge.u32 	%p99, %r22, %r290;
	add.s32 	%r291, %r290, %r22;
	setp.ge.u32 	%p100, %r291, %r1181;
	or.pred  	%p101, %p99, %p100;
	@%p101 bra 	$L__BB1_106;
	mul.lo.s32 	%r1186, %r291, %r1249;
	shl.b32 	%r1187, %r1186, 2;
	add.s32 	%r1188, %r288, %r1187;
	ld.shared.f32 	%f45, [%r1188];
	add.f32 	%f73, %f73, %f45;
$L__BB1_106:
	st.shared.f32 	[%r287], %f73;
	setp.gt.u32 	%p102, %r1248, 3;
	mov.u32 	%r1248, %r290;
	@%p102 bra 	$L__BB1_104;
	bar.sync 	0;
	ld.shared.f32 	%f73, [%r288];
$L__BB1_108:
	setp.eq.s16 	%p103, %rs1, 0;
	@%p103 bra 	$L__BB1_119;
	setp.lt.u32 	%p104, %r1249, 33;
	bar.sync 	0;
	@%p104 bra 	$L__BB1_113;
	and.b32  	%r292, %r21, 31;
	setp.ne.s32 	%p105, %r292, 0;
	shr.u32 	%r293, %r1249, 5;
	add.u64 	%rd205, %SP, 32;
	add.u64 	%rd16, %SPL, 32;
	st.local.v2.u32 	[%rd16], {%r293, %r1249};
	mov.b32 	%r1189, 32;
	st.local.u32 	[%rd16+8], %r1189;
	mov.u64 	%rd206, $str$12;
	cvta.global.u64 	%rd207, %rd206;
	{ // callseq 39, 0
	.param .b64 param0;
	st.param.b64 	[param0], %rd207;
	.param .b64 param1;
	st.param.b64 	[param1], %rd205;
	.param .b32 retval0;
	call.uni (retval0), 
	vprintf, 
	(
	param0, 
	param1
	);
	ld.param.b32 	%r1190, [retval0];
	} // callseq 39
	shr.u32 	%r1192, %r285, 5;
	st.local.v2.u32 	[%rd16], {%r285, %r1192};
	st.local.u32 	[%rd16+8], %r292;
	mov.u64 	%rd208, $str$13;
	cvta.global.u64 	%rd209, %rd208;
	{ // callseq 40, 0
	.param .b64 param0;
	st.param.b64 	[param0], %rd209;
	.param .b64 param1;
	st.param.b64 	[param1], %rd205;
	.param .b32 retval0;
	call.uni (retval0), 
	vprintf, 
	(
	param0, 
	param1
	);
	ld.param.b32 	%r1193, [retval0];
	} // callseq 40
	mov.pred 	%p106, -1;
	mov.b32 	%r1195, -1;
	vote.sync.ballot.b32 	%r1196, %p106, %r1195;
	mov.b32 	%r1197, %f73;
	shfl.sync.down.b32	%r1198|%p108, %r1197, 16, 31, %r1196;
	mov.b32 	%f46, %r1198;
	add.f32 	%f47, %f73, %f46;
	mov.b32 	%r1199, %f47;
	shfl.sync.down.b32	%r1200|%p109, %r1199, 8, 31, %r1196;
	mov.b32 	%f48, %r1200;
	add.f32 	%f49, %f47, %f48;
	mov.b32 	%r1201, %f49;
	shfl.sync.down.b32	%r1202|%p110, %r1201, 4, 31, %r1196;
	mov.b32 	%f50, %r1202;
	add.f32 	%f51, %f49, %f50;
	mov.b32 	%r1203, %f51;
	shfl.sync.down.b32	%r1204|%p111, %r1203, 2, 31, %r1196;
	mov.b32 	%f52, %r1204;
	add.f32 	%f53, %f51, %f52;
	mov.b32 	%r1205, %f53;
	shfl.sync.down.b32	%r1206|%p112, %r1205, 1, 31, %r1196;
	mov.b32 	%f54, %r1206;
	add.f32 	%f29, %f53, %f54;
	@%p105 bra 	$L__BB1_112;
	mov.u32 	%r1207, %ntid.x;
	mad.lo.s32 	%r1208, %r22, %r1207, %r21;
	shr.u32 	%r1209, %r1208, 3;
	and.b32  	%r1210, %r1209, 536870908;
	mov.u32 	%r1211, _ZZN3kps7details12BlockXReduceIfNS_10AddFunctorIfEEEET_S4_T0_E6shared;
	add.s32 	%r1212, %r1211, %r1210;
	st.shared.f32 	[%r1212], %f29;
$L__BB1_112:
	bar.sync 	0;
	mad.lo.s32 	%r1213, %r293, %r22, %r292;
	shl.b32 	%r1214, %r1213, 2;
	mov.u32 	%r1215, _ZZN3kps7details12BlockXReduceIfNS_10AddFunctorIfEEEET_S4_T0_E6shared;
	add.s32 	%r1216, %r1215, %r1214;
	ld.shared.f32 	%f73, [%r1216];
	st.local.v2.u32 	[%rd16], {%r22, %r293};
	st.local.u32 	[%rd16+8], %r292;
	mov.u64 	%rd210, $str$14;
	cvta.global.u64 	%rd211, %rd210;
	{ // callseq 41, 0
	.param .b64 param0;
	st.param.b64 	[param0], %rd211;
	.param .b64 param1;
	st.param.b64 	[param1], %rd205;
	.param .b32 retval0;
	call.uni (retval0), 
	vprintf, 
	(
	param0, 
	param1
	);
	ld.param.b32 	%r1217, [retval0];
	} // callseq 41
	mov.u32 	%r1249, %r293;
$L__BB1_113:
	mov.pred 	%p113, -1;
	mov.b32 	%r1219, -1;
	vote.sync.ballot.b32 	%r295, %p113, %r1219;
	setp.lt.u32 	%p115, %r1249, 2;
	@%p115 bra 	$L__BB1_116;
	mov.b32 	%r1250, 1;
$L__BB1_115:
	mov.b32 	%r1221, %f73;
	shfl.sync.down.b32	%r1222|%p116, %r1221, %r1250, 31, %r295;
	mov.b32 	%f55, %r1222;
	add.f32 	%f73, %f73, %f55;
	shl.b32 	%r1250, %r1250, 1;
	setp.lt.s32 	%p117, %r1250, %r1249;
	@%p117 bra 	$L__BB1_115;
$L__BB1_116:
	mov.u32 	%r1223, %tid.y;
	shl.b32 	%r1224, %r1223, 2;
	mov.u32 	%r1225, _ZZN3kps7details12BlockXReduceIfNS_10AddFunctorIfEEEET_S4_T0_E6shared;
	add.s32 	%r298, %r1225, %r1224;
	setp.ne.s32 	%p118, %r21, 0;
	bar.sync 	0;
	@%p118 bra 	$L__BB1_118;
	st.shared.f32 	[%r298], %f73;
$L__BB1_118:
	bar.sync 	0;
	ld.shared.f32 	%f73, [%r298];
$L__BB1_119:
	ld.param.s8 	%rs3, [_Z15ReduceAnyKernelIfffN3kps10AddFunctorIfEENS0_15IdentityFunctorIffEE15IndexCalculatorEvPKT_PT0_T2_T3_T1_iibT4_SE_NS0_9DimConfigEb_param_11];
	setp.eq.s16 	%p119, %rs3, 0;
	cvt.rn.f32.s32 	%f56, %r299;
	div.rn.f32 	%f57, %f73, %f56;
	selp.f32 	%f37, %f73, %f57, %p119;
	not.pred 	%p120, %p121;
	@%p120 bra 	$L__BB1_121;
	ld.param.u64 	%rd217, [_Z15ReduceAnyKernelIfffN3kps10AddFunctorIfEENS0_15IdentityFunctorIffEE15IndexCalculatorEvPKT_PT0_T2_T3_T1_iibT4_SE_NS0_9DimConfigEb_param_1];
	cvta.to.global.u64 	%rd213, %rd217;
	mul.wide.s32 	%rd214, %r1231, 4;
	add.s64 	%rd215, %rd213, %rd214;
	st.global.f32 	[%rd215], %f37;
$L__BB1_121:
	ret;

}
	// .globl	_Z21ReduceHigherDimKernelIfffN3kps10AddFunctorIfEENS0_15IdentityFunctorIffEEEvPKT_PT0_T2_T3_T1_iiiNS0_9DimConfigEib
.visible .entry _Z21ReduceHigherDimKernelIfffN3kps10AddFunctorIfEENS0_15IdentityFunctorIffEEEvPKT_PT0_T2_T3_T1_iiiNS0_9DimConfigEib(
	.param .u64 .ptr .align 1 _Z21ReduceHigherDimKernelIfffN3kps10AddFunctorIfEENS0_15IdentityFunctorIffEEEvPKT_PT0_T2_T3_T1_iiiNS0_9DimConfigEib_param_0,
	.param .u64 .ptr .align 1 _Z21ReduceHigherDimKernelIfffN3kps10AddFunctorIfEENS0_15IdentityFunctorIffEEEvPKT_PT0_T2_T3_T1_iiiNS0_9DimConfigEib_param_1,
	.param .align 1 .b8 _Z21ReduceHigherDimKernelIfffN3kps10AddFunctorIfEENS0_15IdentityFunctorIffEEEvPKT_PT0_T2_T3_T1_iiiNS0_9DimConfigEib_param_2[1],
	.param .align 1 .b8 _Z21ReduceHigherDimKernelIfffN3kps10AddFunctorIfEENS0_15IdentityFunctorIffEEEvPKT_PT0_T2_T3_T1_iiiNS0_9DimConfigEib_param_3[1],
	.param .f32 _Z21ReduceHigherDimKernelIfffN3kps10AddFunctorIfEENS0_15IdentityFunctorIffEEEvPKT_PT0_T2_T3_T1_iiiNS0_9DimConfigEib_param_4,
	.param .u32 _Z21ReduceHigherDimKernelIfffN3kps10AddFunctorIfEENS0_15IdentityFunctorIffEEEvPKT_PT0_T2_T3_T1_iiiNS0_9DimConfigEib_param_5,
	.param .u32 _Z21ReduceHigherDimKernelIfffN3kps10AddFunctorIfEENS0_15IdentityFunctorIffEEEvPKT_PT0_T2_T3_T1_iiiNS0_9DimConfigEib_param_6,
	.param .u32 _Z21ReduceHigherDimKernelIfffN3kps10AddFunctorIfEENS0_15IdentityFunctorIffEEEvPKT_PT0_T2_T3_T1_iiiNS0_9DimConfigEib_param_7,
	.param .align 4 .b8 _Z21ReduceHigherDimKernelIfffN3kps10AddFunctorIfEENS0_15IdentityFunctorIffEEEvPKT_PT0_T2_T3_T1_iiiNS0_9DimConfigEib_param_8[36],
	.param .u32 _Z21ReduceHigherDimKernelIfffN3kps10AddFunctorIfEENS0_15IdentityFunctorIffEEEvPKT_PT0_T2_T3_T1_iiiNS0_9DimConfigEib_param_9,
	.param .u8 _Z21ReduceHigherDimKernelIfffN3kps10AddFunctorIfEENS0_15IdentityFunctorIffEEEvPKT_PT0_T2_T3_T1_iiiNS0_9DimConfigEib_param_10
)
{
	.reg .pred 	%p<66>;
	.reg .b16 	%rs<2>;
	.reg .b32 	%r<284>;
	.reg .b32 	%f<342>;
	.reg .b64 	%rd<397>;

	ld.param.u32 	%r1, [_Z21ReduceHigherDimKernelIfffN3kps10AddFunctorIfEENS0_15IdentityFunctorIffEEEvPKT_PT0_T2_T3_T1_iiiNS0_9DimConfigEib_param_8+24];
	ld.param.u32 	%r167, [_Z21ReduceHigherDimKernelIfffN3kps10AddFunctorIfEENS0_15IdentityFunctorIffEEEvPKT_PT0_T2_T3_T1_iiiNS0_9DimConfigEib_param_8+12];
	ld.param.u32 	%r168, [_Z21ReduceHigherDimKernelIfffN3kps10AddFunctorIfEENS0_15IdentityFunctorIffEEEvPKT_PT0_T2_T3_T1_iiiNS0_9DimConfigEib_param_8];
	ld.param.u64 	%rd9, [_Z21ReduceHigherDimKernelIfffN3kps10AddFunctorIfEENS0_15IdentityFunctorIffEEEvPKT_PT0_T2_T3_T1_iiiNS0_9DimConfigEib_param_0];
	ld.param.u64 	%rd10, [_Z21ReduceHigherDimKernelIfffN3kps10AddFunctorIfEENS0_15IdentityFunctorIffEEEvPKT_PT0_T2_T3_T1_iiiNS0_9DimConfigEib_param_1];
	ld.param.f32 	%f340, [_Z21ReduceHigherDimKernelIfffN3kps10AddFunctorIfEENS0_15IdentityFunctorIffEEEvPKT_PT0_T2_T3_T1_iiiNS0_9DimConfigEib_param_4];
	ld.param.u32 	%r169, [_Z21ReduceHigherDimKernelIfffN3kps10AddFunctorIfEENS0_15IdentityFunctorIffEEEvPKT_PT0_T2_T3_T1_iiiNS0_9DimConfigEib_param_5];
	ld.param.u32 	%r165, [_Z21ReduceHigherDimKernelIfffN3kps10AddFunctorIfEENS0_15IdentityFunctorIffEEEvPKT_PT0_T2_T3_T1_iiiNS0_9DimConfigEib_param_6];
	ld.param.u32 	%r170, [_Z21ReduceHigherDimKernelIfffN3kps10AddFunctorIfEENS0_15IdentityFunctorIffEEEvPKT_PT0_T2_T3_T1_iiiNS0_9DimConfigEib_param_7];
	ld.param.u32 	%r166, [_Z21ReduceHigherDimKernelIfffN3kps10AddFunctorIfEENS0_15IdentityFunctorIffEEEvPKT_PT0_T2_T3_T1_iiiNS0_9DimConfigEib_param_9];
	ld.param.s8 	%rs1, [_Z21ReduceHigherDimKernelIfffN3kps10AddFunctorIfEENS0_15IdentityFunctorIffEEEvPKT_PT0_T2_T3_T1_iiiNS0_9DimConfigEib_param_10];
	cvta.to.global.u64 	%rd11, %rd9;
	cvta.to.global.u64 	%rd1, %rd10;
	mov.u32 	%r171, %ctaid.y;
	mul.lo.s32 	%r172, %r170, %r171;
	mov.u32 	%r173, %ctaid.x;
	mov.u32 	%r174, %ntid.x;
	mul.lo.s32 	%r261, %r173, %r174;
	mov.u32 	%r175, %ctaid.z;
	mul.lo.s32 	%r176, %r165, %r175;
	mul.lo.s32 	%r3, %r168, %r167;
	sub.s32 	%r4, %r165, %r1;
	sub.s32 	%r177, %r169, %r172;
	min.s32 	%r5, %r177, %r170;
	mul.lo.s32 	%r178, %r165, %r171;
	mov.u32 	%r179, %nctaid.y;
	mad.lo.s32 	%r6, %r176, %r179, %r178;
	mul.lo.s32 	%r180, %r176, %r169;
	mad.lo.s32 	%r181, %r172, %r165, %r180;
	mul.wide.s32 	%rd12, %r181, 4;
	add.s64 	%rd2, %rd11, %rd12;
	setp.ge.s32 	%p1, %r261, %r4;
	@%p1 bra 	$L__BB2_34;
	mov.u32 	%r182, %tid.x;
	cvt.u64.u32 	%rd3, %r182;
	setp.ne.s16 	%p2, %rs1, 0;
	cvt.s64.s32 	%rd4, %r6;
	mul.wide.u32 	%rd13, %r182, 4;
	add.s64 	%rd5, %rd1, %rd13;
	@%p2 bra 	$L__BB2_18;
	and.b32  	%r7, %r5, 15;
	and.b32  	%r8, %r5, 7;
	and.b32  	%r9, %r5, 2147483632;
	and.b32  	%r10, %r5, 3;
	neg.s32 	%r11, %r9;
	shl.b32 	%r12, %r165, 4;
	shl.b32 	%r13, %r165, 1;
	mul.lo.s32 	%r14, %r165, 3;
	shl.b32 	%r15, %r165, 2;
	mul.lo.s32 	%r16, %r165, 5;
	mul.lo.s32 	%r17, %r165, 6;
	mul.lo.s32 	%r18, %r165, 7;
	shl.b32 	%r19, %r165, 3;
	mul.lo.s32 	%r20, %r165, 9;
	mul.lo.s32 	%r21, %r165, 10;
	mul.lo.s32 	%r22, %r165, 11;
	mul.lo.s32 	%r23, %r165, 12;
	mul.lo.s32 	%r24, %r165, 13;
	mul.lo.s32 	%r25, %r165, 14;
	mul.lo.s32 	%r26, %r165, 15;
$L__BB2_3:
	setp.gt.s32 	%p14, %r5, 0;
	mov.f32 	%f273, %f340;
	@%p14 bra 	$L__BB2_5;
$L__BB2_4:
	cvt.s64.s32 	%rd268, %r261;
	add.s64 	%rd269, %rd268, %rd4;
	shl.b64 	%rd270, %rd269, 2;
	add.s64 	%rd271, %rd5, %rd270;
	st.global.f32 	[%rd271], %f273;
	add.s32 	%r261, %r261, %r3;
	setp.lt.s32 	%p24, %r261, %r4;
	@%p24 bra 	$L__BB2_3;
	bra.uni 	$L__BB2_34;
$L__BB2_5:
	setp.lt.u32 	%p15, %r5, 16;
	cvt.s64.s32 	%rd143, %r261;
	add.s64 	%rd6, %rd143, %rd3;
	mov.b32 	%r254, 0;
	mov.f32 	%f273, %f340;
	@%p15 bra 	$L__BB2_8;
	mov.b32 	%r236, 0;
	mov.u32 	%r237, %r26;
	mov.u32 	%r238, %r25;
	mov.u32 	%r239, %r24;
	mov.u32 	%r240, %r23;
	mov.u32 	%r241, %r22;
	mov.u32 	%r242, %r21;
	mov.u32 	%r243, %r20;
	mov.u32 	%r244, %r19;
	mov.u32 	%r245, %r18;
	mov.u32 	%r246, %r17;
	mov.u32 	%r247, %r16;
	mov.u32 	%r248, %r15;
	mov.u32 	%r249, %r14;
	mov.u32 	%r250, %r13;
	mov.u32 	%r251, %r165;
	mov.u32 	%r252, %r11;
	mov.f32 	%f273, %f340;
$L__BB2_7:
	.pragma "nounroll";
	cvt.s64.s32 	%rd144, %r236;
	add.s64 	%rd145, %rd6, %rd144;
	shl.b64 	%rd146, %rd145, 2;
	add.s64 	%rd147, %rd2, %rd146;
	ld.global.nc.f32 	%f212, [%rd147];
	add.f32 	%f213, %f273, %f212;
	cvt.s64.s32 	%rd148, %r251;
	add.s64 	%rd149, %rd6, %rd148;
	shl.b64 	%rd150, %rd149, 2;
	add.s64 	%rd151, %rd2, %rd150;
	ld.global.nc.f32 	%f214, [%rd151];
	add.f32 	%f215, %f213, %f214;
	cvt.s64.s32 	%rd152, %r250;
	add.s64 	%rd153, %rd6, %rd152;
	shl.b64 	%rd154, %rd153, 2;
	add.s64 	%rd155, %rd2, %rd154;
	ld.global.nc.f32 	%f216, [%rd155];
	add.f32 	%f217, %f215, %f216;
	cvt.s64.s32 	%rd156, %r249;
	add.s64 	%rd157, %rd6, %rd156;
	shl.b64 	%rd158, %rd157, 2;
	add.s64 	%rd159, %rd2, %rd158;
	ld.global.nc.f32 	%f218, [%rd159];
	add.f32 	%f219, %f217, %f218;
	cvt.s64.s32 	%rd160, %r248;
	add.s64 	%rd161, %rd6, %rd160;
	shl.b64 	%rd162, %rd161, 2;
	add.s64 	%rd163, %rd2, %rd162;
	ld.global.nc.f32 	%f220, [%rd163];
	add.f32 	%f221, %f219, %f220;
	cvt.s64.s32 	%rd164, %r247;
	add.s64 	%rd165, %rd6, %rd164;
	shl.b64 	%rd166, %rd165, 2;
	add.s64 	%rd167, %rd2, %rd166;
	ld.global.nc.f32 	%f222, [%rd167];
	add.f32 	%f223, %f221, %f222;
	cvt.s64.s32 	%rd168, %r246;
	add.s64 	%rd169, %rd6, %rd168;
	shl.b64 	%rd170, %rd169, 2;
	add.s64 	%rd171, %rd2, %rd170;
	ld.global.nc.f32 	%f224, [%rd171];
	add.f32 	%f225, %f223, %f224;
	cvt.s64.s32 	%rd172, %r245;
	add.s64 	%rd173, %rd6, %rd172;
	shl.b64 	%rd174, %rd173, 2;
	add.s64 	%rd175, %rd2, %rd174;
	ld.global.nc.f32 	%f226, [%rd175];
	add.f32 	%f227, %f225, %f226;
	cvt.s64.s32 	%rd176, %r244;
	add.s64 	%rd177, %rd6, %rd176;
	shl.b64 	%rd178, %rd177, 2;
	add.s64 	%rd179, %rd2, %rd178;
	ld.global.nc.f32 	%f228, [%rd179];
	add.f32 	%f229, %f227, %f228;
	cvt.s64.s32 	%rd180, %r243;
	add.s64 	%rd181, %rd6, %rd180;
	shl.b64 	%rd182, %rd181, 2;
	add.s64 	%rd183, %rd2, %rd182;
	ld.global.nc.f32 	%f230, [%rd183];
	add.f32 	%f231, %f229, %f230;
	cvt.s64.s32 	%rd184, %r242;
	add.s64 	%rd185, %rd6, %rd184;
	shl.b64 	%rd186, %rd185, 2;
	add.s64 	%rd187, %rd2, %rd186;
	ld.global.nc.f32 	%f232, [%rd187];
	add.f32 	%f233, %f231, %f232;
	cvt.s64.s32 	%rd188, %r241;
	add.s64 	%rd189, %rd6, %rd188;
	shl.b64 	%rd190, %rd189, 2;
	add.s64 	%rd191, %rd2, %rd190;
	ld.global.nc.f32 	%f234, [%rd191];
	add.f32 	%f235, %f233, %f234;
	cvt.s64.s32 	%rd192, %r240;
	add.s64 	%rd193, %rd6, %rd192;
	shl.b64 	%rd194, %rd193, 2;
	add.s64 	%rd195, %rd2, %rd194;
	ld.global.nc.f32 	%f236, [%rd195];
	add.f32 	%f237, %f235, %f236;
	cvt.s64.s32 	%rd196, %r239;
	add.s64 	%rd197, %rd6, %rd196;
	shl.b64 	%rd198, %rd197, 2;
	add.s64 	%rd199, %rd2, %rd198;
	ld.global.nc.f32 	%f238, [%rd199];
	add.f32 	%f239, %f237, %f238;
	cvt.s64.s32 	%rd200, %r238;
	add.s64 	%rd201, %rd6, %rd200;
	shl.b64 	%rd202, %rd201, 2;
	add.s64 	%rd203, %rd2, %rd202;
	ld.global.nc.f32 	%f240, [%rd203];
	add.f32 	%f241, %f239, %f240;
	cvt.s64.s32 	%rd204, %r237;
	add.s64 	%rd205, %rd6, %rd204;
	shl.b64 	%rd206, %rd205, 2;
	add.s64 	%rd207, %rd2, %rd206;
	ld.global.nc.f32 	%f274, [%rd207];
	add.f32 	%f273, %f241, %f274;
	add.s32 	%r252, %r252, 16;
	add.s32 	%r251, %r251, %r12;
	add.s32 	%r250, %r250, %r12;
	add.s32 	%r249, %r249, %r12;
	add.s32 	%r248, %r248, %r12;
	add.s32 	%r247, %r247, %r12;
	add.s32 	%r246, %r246, %r12;
	add.s32 	%r245, %r245, %r12;
	add.s32 	%r244, %r244, %r12;
	add.s32 	%r243, %r243, %r12;
	add.s32 	%r242, %r242, %r12;
	add.s32 	%r241, %r241, %r12;
	add.s32 	%r240, %r240, %r12;
	add.s32 	%r239, %r239, %r12;
	add.s32 	%r238, %r238, %r12;
	add.s32 	%r237, %r237, %r12;
	add.s32 	%r236, %r236, %r12;
	setp.eq.s32 	%p16, %r252, 0;
	mov.u32 	%r254, %r9;
	@%p16 bra 	$L__BB2_8;
	bra.uni 	$L__BB2_7;
$L__BB2_8:
	setp.eq.s32 	%p17, %r7, 0;
	@%p17 bra 	$L__BB2_4;
	add.s32 	%r216, %r7, -1;
	setp.lt.u32 	%p18, %r216, 7;
	@%p18 bra 	$L__BB2_11;
	mul.lo.s32 	%r217, %r254, %r165;
	cvt.s64.s32 	%rd208, %r217;
	add.s64 	%rd209, %rd6, %rd208;
	shl.b64 	%rd210, %rd209, 2;
	add.s64 	%rd211, %rd2, %rd210;
	ld.global.nc.f32 	%f243, [%rd211];
	add.f32 	%f244, %f273, %f243;
	add.s32 	%r218, %r217, %r165;
	cvt.s64.s32 	%rd212, %r218;
	add.s64 	%rd213, %rd6, %rd212;
	shl.b64 	%rd214, %rd213, 2;
	add.s64 	%rd215, %rd2, %rd214;
	ld.global.nc.f32 	%f245, [%rd215];
	add.f32 	%f246, %f244, %f245;
	add.s32 	%r219, %r218, %r165;
	cvt.s64.s32 	%rd216, %r219;
	add.s64 	%rd217, %rd6, %rd216;
	shl.b64 	%rd218, %rd217, 2;
	add.s64 	%rd219, %rd2, %rd218;
	ld.global.nc.f32 	%f247, [%rd219];
	add.f32 	%f248, %f246, %f247;
	add.s32 	%r220, %r219, %r165;
	cvt.s64.s32 	%rd220, %r220;
	add.s64 	%rd221, %rd6, %rd220;
	shl.b64 	%rd222, %rd221, 2;
	add.s64 	%rd223, %rd2, %rd222;
	ld.global.nc.f32 	%f249, [%rd223];
	add.f32 	%f250, %f248, %f249;
	add.s32 	%r221, %r220, %r165;
	cvt.s64.s32 	%rd224, %r221;
	add.s64 	%rd225, %rd6, %rd224;
	shl.b64 	%rd226, %rd225, 2;
	add.s64 	%rd227, %rd2, %rd226;
	ld.global.nc.f32 	%f251, [%rd227];
	add.f32 	%f252, %f250, %f251;
	add.s32 	%r222, %r221, %r165;
	cvt.s64.s32 	%rd228, %r222;
	add.s64 	%rd229, %rd6, %rd228;
	shl.b64 	%rd230, %rd229, 2;
	add.s64 	%rd231, %rd2, %rd230;
	ld.global.nc.f32 	%f253, [%rd231];
	add.f32 	%f254, %f252, %f253;
	add.s32 	%r223, %r222, %r165;
	cvt.s64.s32 	%rd232, %r223;
	add.s64 	%rd233, %rd6, %rd232;
	shl.b64 	%rd234, %rd233, 2;
	add.s64 	%rd235, %rd2, %rd234;
	ld.global.nc.f32 	%f255, [%rd235];
	add.f32 	%f256, %f254, %f255;
	add.s32 	%r224, %r223, %r165;
	cvt.s64.s32 	%rd236, %r224;
	add.s64 	%rd237, %rd6, %rd236;
	shl.b64 	%rd238, %rd237, 2;
	add.s64 	%rd239, %rd2, %rd238;
	ld.global.nc.f32 	%f274, [%rd239];
	add.f32 	%f273, %f256, %f274;
	add.s32 	%r254, %r254, 8;
$L__BB2_11:
	setp.eq.s32 	%p19, %r8, 0;
	@%p19 bra 	$L__BB2_4;
	add.s32 	%r225, %r8, -1;
	setp.lt.u32 	%p20, %r225, 3;
	@%p20 bra 	$L__BB2_14;
	mul.lo.s32 	%r226, %r254, %r165;
	cvt.s64.s32 	%rd240, %r226;
	add.s64 	%rd241, %rd6, %rd240;
	shl.b64 	%rd242, %rd241, 2;
	add.s64 	%rd243, %rd2, %rd242;
	ld.global.nc.f32 	%f258, [%rd243];
	add.f32 	%f259, %f273, %f258;
	add.s32 	%r227, %r226, %r165;
	cvt.s64.s32 	%rd244, %r227;
	add.s64 	%rd245, %rd6, %rd244;
	shl.b64 	%rd246, %rd245, 2;
	add.s64 	%rd247, %rd2, %rd246;
	ld.global.nc.f32 	%f260, [%rd247];
	add.f32 	%f261, %f259, %f260;
	add.s32 	%r228, %r227, %r165;
	cvt.s64.s32 	%rd248, %r228;
	add.s64 	%rd249, %rd6, %rd248;
	shl.b64 	%rd250, %rd249, 2;
	add.s64 	%rd251, %rd2, %rd250;
	ld.global.nc.f32 	%f262, [%rd251];
	add.f32 	%f263, %f261, %f262;
	add.s32 	%r229, %r228, %r165;
	cvt.s64.s32 	%rd252, %r229;
	add.s64 	%rd253, %rd6, %rd252;
	shl.b64 	%rd254, %rd253, 2;
	add.s64 	%rd255, %rd2, %rd254;
	ld.global.nc.f32 	%f274, [%rd255];
	add.f32 	%f273, %f263, %f274;
	add.s32 	%r254, %r254, 4;
$L__BB2_14:
	setp.eq.s32 	%p21, %r10, 0;
	@%p21 bra 	$L__BB2_4;
	setp.eq.s32 	%p22, %r10, 1;
	mul.lo.s32 	%r68, %r254, %r165;
	cvt.s64.s32 	%rd256, %r68;
	add.s64 	%rd257, %rd6, %rd256;
	shl.b64 	%rd258, %rd257, 2;
	add.s64 	%rd259, %rd2, %rd258;
	ld.global.nc.f32 	%f274, [%rd259];
	add.f32 	%f273, %f273, %f274;
	@%p22 bra 	$L__BB2_4;
	setp.eq.s32 	%p23, %r10, 2;
	add.s32 	%r69, %r68, %r165;
	cvt.s64.s32 	%rd260, %r69;
	add.s64 	%rd261, %rd6, %rd260;
	shl.b64 	%rd262, %rd261, 2;
	add.s64 	%rd263, %rd2, %rd262;
	ld.global.nc.f32 	%f274, [%rd263];
	add.f32 	%f273, %f273, %f274;
	@%p23 bra 	$L__BB2_4;
	add.s32 	%r230, %r69, %r165;
	cvt.s64.s32 	%rd264, %r230;
	add.s64 	%rd265, %rd6, %rd264;
	shl.b64 	%rd266, %rd265, 2;
	add.s64 	%rd267, %rd2, %rd266;
	ld.global.nc.f32 	%f274, [%rd267];
	add.f32 	%f273, %f273, %f274;
	bra.uni 	$L__BB2_4;
$L__BB2_18:
	and.b32  	%r70, %r5, 15;
	add.s32 	%r71, %r70, -1;
	and.b32  	%r72, %r5, 7;
	add.s32 	%r73, %r72, -1;
	and.b32  	%r74, %r5, 2147483632;
	and.b32  	%r75, %r5, 3;
	cvt.rn.f32.s32 	%f26, %r166;
$L__BB2_19:
	setp.lt.s32 	%p3, %r5, 1;
	mov.f32 	%f295, %f340;
	@%p3 bra 	$L__BB2_33;
	setp.lt.u32 	%p4, %r5, 16;
	cvt.s64.s32 	%rd14, %r261;
	add.s64 	%rd7, %rd14, %rd3;
	mov.b32 	%r259, 0;
	mov.f32 	%f295, %f340;
	@%p4 bra 	$L__BB2_23;
	mov.b32 	%r257, 0;
	mov.f32 	%f295, %f340;
$L__BB2_22:
	.pragma "nounroll";
	mul.lo.s32 	%r185, %r257, %r165;
	cvt.s64.s32 	%rd15, %r185;
	add.s64 	%rd16, %rd7, %rd15;
	shl.b64 	%rd17, %rd16, 2;
	add.s64 	%rd18, %rd2, %rd17;
	ld.global.nc.f32 	%f157, [%rd18];
	add.f32 	%f158, %f295, %f157;
	add.s32 	%r186, %r185, %r165;
	cvt.s64.s32 	%rd19, %r186;
	add.s64 	%rd20, %rd7, %rd19;
	shl.b64 	%rd21, %rd20, 2;
	add.s64 	%rd22, %rd2, %rd21;
	ld.global.nc.f32 	%f159, [%rd22];
	add.f32 	%f160, %f158, %f159;
	add.s32 	%r187, %r186, %r165;
	cvt.s64.s32 	%rd23, %r187;
	add.s64 	%rd24, %rd7, %rd23;
	shl.b64 	%rd25, %rd24, 2;
	add.s64 	%rd26, %rd2, %rd25;
	ld.global.nc.f32 	%f161, [%rd26];
	add.f32 	%f162, %f160, %f161;
	add.s32 	%r188, %r187, %r165;
	cvt.s64.s32 	%rd27, %r188;
	add.s64 	%rd28, %rd7, %rd27;
	shl.b64 	%rd29, %rd28, 2;
	add.s64 	%rd30, %rd2, %rd29;
	ld.global.nc.f32 	%f163, [%rd30];
	add.f32 	%f164, %f162, %f163;
	add.s32 	%r189, %r188, %r165;
	cvt.s64.s32 	%rd31, %r189;
	add.s64 	%rd32, %rd7, %rd31;
	shl.b64 	%rd33, %rd32, 2;
	add.s64 	%rd34, %rd2, %rd33;
	ld.global.nc.f32 	%f165, [%rd34];
	add.f32 	%f166, %f164, %f165;
	add.s32 	%r190, %r189, %r165;
	cvt.s64.s32 	%rd35, %r190;
	add.s64 	%rd36, %rd7, %rd35;
	shl.b64 	%rd37, %rd36, 2;
	add.s64 	%rd38, %rd2, %rd37;
	ld.global.nc.f32 	%f167, [%rd38];
	add.f32 	%f168, %f166, %f167;
	add.s32 	%r191, %r190, %r165;
	cvt.s64.s32 	%rd39, %r191;
	add.s64 	%rd40, %rd7, %rd39;
	shl.b64 	%rd41, %rd40, 2;
	add.s64 	%rd42, %rd2, %rd41;
	ld.global.nc.f32 	%f169, [%rd42];
	add.f32 	%f170, %f168, %f169;
	add.s32 	%r192, %r191, %r165;
	cvt.s64.s32 	%rd43, %r192;
	add.s64 	%rd44, %rd7, %rd43;
	shl.b64 	%rd45, %rd44, 2;
	add.s64 	%rd46, %rd2, %rd45;
	ld.global.nc.f32 	%f171, [%rd46];
	add.f32 	%f172, %f170, %f171;
	add.s32 	%r193, %r192, %r165;
	cvt.s64.s32 	%rd47, %r193;
	add.s64 	%rd48, %rd7, %rd47;
	shl.b64 	%rd49, %rd48, 2;
	add.s64 	%rd50, %rd2, %rd49;
	ld.global.nc.f32 	%f173, [%rd50];
	add.f32 	%f174, %f172, %f173;
	add.s32 	%r194, %r193, %r165;
	cvt.s64.s32 	%rd51, %r194;
	add.s64 	%rd52, %rd7, %rd51;
	shl.b64 	%rd53, %rd52, 2;
	add.s64 	%rd54, %rd2, %rd53;
	ld.global.nc.f32 	%f175, [%rd54];
	add.f32 	%f176, %f174, %f175;
	add.s32 	%r195, %r194, %r165;
	cvt.s64.s32 	%rd55, %r195;
	add.s64 	%rd56, %rd7, %rd55;
	shl.b64 	%rd57, %rd56, 2;
	add.s64 	%rd58, %rd2, %rd57;
	ld.global.nc.f32 	%f177, [%rd58];
	add.f32 	%f178, %f176, %f177;
	add.s32 	%r196, %r195, %r165;
	cvt.s64.s32 	%rd59, %r196;
	add.s64 	%rd60, %rd7, %rd59;
	shl.b64 	%rd61, %rd60, 2;
	add.s64 	%rd62, %rd2, %rd61;
	ld.global.nc.f32 	%f179, [%rd62];
	add.f32 	%f180, %f178, %f179;
	add.s32 	%r197, %r196, %r165;
	cvt.s64.s32 	%rd63, %r197;
	add.s64 	%rd64, %rd7, %rd63;
	shl.b64 	%rd65, %rd64, 2;
	add.s64 	%rd66, %rd2, %rd65;
	ld.global.nc.f32 	%f181, [%rd66];
	add.f32 	%f182, %f180, %f181;
	add.s32 	%r198, %r197, %r165;
	cvt.s64.s32 	%rd67, %r198;
	add.s64 	%rd68, %rd7, %rd67;
	shl.b64 	%rd69, %rd68, 2;
	add.s64 	%rd70, %rd2, %rd69;
	ld.global.nc.f32 	%f183, [%rd70];
	add.f32 	%f184, %f182, %f183;
	add.s32 	%r199, %r198, %r165;
	cvt.s64.s32 	%rd71, %r199;
	add.s64 	%rd72, %rd7, %rd71;
	shl.b64 	%rd73, %rd72, 2;
	add.s64 	%rd74, %rd2, %rd73;
	ld.global.nc.f32 	%f185, [%rd74];
	add.f32 	%f186, %f184, %f185;
	add.s32 	%r200, %r199, %r165;
	cvt.s64.s32 	%rd75, %r200;
	add.s64 	%rd76, %rd7, %rd75;
	shl.b64 	%rd77, %rd76, 2;
	add.s64 	%rd78, %rd2, %rd77;
	ld.global.nc.f32 	%f274, [%rd78];
	add.f32 	%f295, %f186, %f274;
	add.s32 	%r257, %r257, 16;
	setp.ne.s32 	%p5, %r257, %r74;
	mov.u32 	%r259, %r74;
	@%p5 bra 	$L__BB2_22;
$L__BB2_23:
	setp.eq.s32 	%p6, %r70, 0;
	@%p6 bra 	$L__BB2_33;
	setp.lt.u32 	%p7, %r71, 7;
	@%p7 bra 	$L__BB2_26;
	mul.lo.s32 	%r201, %r259, %r165;
	cvt.s64.s32 	%rd79, %r201;
	add.s64 	%rd80, %rd7, %rd79;
	shl.b64 	%rd81, %rd80, 2;
	add.s64 	%rd82, %rd2, %rd81;
	ld.global.nc.f32 	%f188, [%rd82];
	add.f32 	%f189, %f295, %f188;
	add.s32 	%r202, %r201, %r165;
	cvt.s64.s32 	%rd83, %r202;
	add.s64 	%rd84, %rd7, %rd83;
	shl.b64 	%rd85, %rd84, 2;
	add.s64 	%rd86, %rd2, %rd85;
	ld.global.nc.f32 	%f190, [%rd86];
	add.f32 	%f191, %f189, %f190;
	add.s32 	%r203, %r202, %r165;
	cvt.s64.s32 	%rd87, %r203;
	add.s64 	%rd88, %rd7, %rd87;
	shl.b64 	%rd89, %rd88, 2;
	add.s64 	%rd90, %rd2, %rd89;
	ld.global.nc.f32 	%f192, [%rd90];
	add.f32 	%f193, %f191, %f192;
	add.s32 	%r204, %r203, %r165;
	cvt.s64.s32 	%rd91, %r204;
	add.s64 	%rd92, %rd7, %rd91;
	shl.b64 	%rd93, %rd92, 2;
	add.s64 	%rd94, %rd2, %rd93;
	ld.global.nc.f32 	%f194, [%rd94];
	add.f32 	%f195, %f193, %f194;
	add.s32 	%r205, %r204, %r165;
	cvt.s64.s32 	%rd95, %r205;
	add.s64 	%rd96, %rd7, %rd95;
	shl.b64 	%rd97, %rd96, 2;
	add.s64 	%rd98, %rd2, %rd97;
	ld.global.nc.f32 	%f196, [%rd98];
	add.f32 	%f197, %f195, %f196;
	add.s32 	%r206, %r205, %r165;
	cvt.s64.s32 	%rd99, %r206;
	add.s64 	%rd100, %rd7, %rd99;
	shl.b64 	%rd101, %rd100, 2;
	add.s64 	%rd102, %rd2, %rd101;
	ld.global.nc.f32 	%f198, [%rd102];
	add.f32 	%f199, %f197, %f198;
	add.s32 	%r207, %r206, %r165;
	cvt.s64.s32 	%rd103, %r207;
	add.s64 	%rd104, %rd7, %rd103;
	shl.b64 	%rd105, %rd104, 2;
	add.s64 	%rd106, %rd2, %rd105;
	ld.global.nc.f32 	%f200, [%rd106];
	add.f32 	%f201, %f199, %f200;
	add.s32 	%r208, %r207, %r165;
	cvt.s64.s32 	%rd107, %r208;
	add.s64 	%rd108, %rd7, %rd107;
	shl.b64 	%rd109, %rd108, 2;
	add.s64 	%rd110, %rd2, %rd109;
	ld.global.nc.f32 	%f274, [%rd110];
	add.f32 	%f295, %f201, %f274;
	add.s32 	%r259, %r259, 8;
$L__BB2_26:
	setp.eq.s32 	%p8, %r72, 0;
	@%p8 bra 	$L__BB2_33;
	setp.lt.u32 	%p9, %r73, 3;
	@%p9 bra 	$L__BB2_29;
	mul.lo.s32 	%r209, %r259, %r165;
	cvt.s64.s32 	%rd111, %r209;
	add.s64 	%rd112, %rd7, %rd111;
	shl.b64 	%rd113, %rd112, 2;
	add.s64 	%rd114, %rd2, %rd113;
	ld.global.nc.f32 	%f203, [%rd114];
	add.f32 	%f204, %f295, %f203;
	add.s32 	%r210, %r209, %r165;
	cvt.s64.s32 	%rd115, %r210;
	add.s64 	%rd116, %rd7, %rd115;
	shl.b64 	%rd117, %rd116, 2;
	add.s64 	%rd118, %rd2, %rd117;
	ld.global.nc.f32 	%f205, [%rd118];
	add.f32 	%f206, %f204, %f205;
	add.s32 	%r211, %r210, %r165;
	cvt.s64.s32 	%rd119, %r211;
	add.s64 	%rd120, %rd7, %rd119;
	shl.b64 	%rd121, %rd120, 2;
	add.s64 	%rd122, %rd2, %rd121;
	ld.global.nc.f32 	%f207, [%rd122];
	add.f32 	%f208, %f206, %f207;
	add.s32 	%r212, %r211, %r165;
	cvt.s64.s32 	%rd123, %r212;
	add.s64 	%rd124, %rd7, %rd123;
	shl.b64 	%rd125, %rd124, 2;
	add.s64 	%rd126, %rd2, %rd125;
	ld.global.nc.f32 	%f274, [%rd126];
	add.f32 	%f295, %f208, %f274;
	add.s32 	%r259, %r259, 4;
$L__BB2_29:
	setp.eq.s32 	%p10, %r75, 0;
	@%p10 bra 	$L__BB2_33;
	setp.eq.s32 	%p11, %r75, 1;
	mul.lo.s32 	%r84, %r259, %r165;
	cvt.s64.s32 	%rd127, %r84;
	add.s64 	%rd128, %rd7, %rd127;
	shl.b64 	%rd129, %rd128, 2;
	add.s64 	%rd130, %rd2, %rd129;
	ld.global.nc.f32 	%f274, [%rd130];
	add.f32 	%f295, %f295, %f274;
	@%p11 bra 	$L__BB2_33;
	setp.eq.s32 	%p12, %r75, 2;
	add.s32 	%r85, %r84, %r165;
	cvt.s64.s32 	%rd131, %r85;
	add.s64 	%rd132, %rd7, %rd131;
	shl.b64 	%rd133, %rd132, 2;
	add.s64 	%rd134, %rd2, %rd133;
	ld.global.nc.f32 	%f274, [%rd134];
	add.f32 	%f295, %f295, %f274;
	@%p12 bra 	$L__BB2_33;
	add.s32 	%r213, %r85, %r165;
	cvt.s64.s32 	%rd135, %r213;
	add.s64 	%rd136, %rd7, %rd135;
	shl.b64 	%rd137, %rd136, 2;
	add.s64 	%rd138, %rd2, %rd137;
	ld.global.nc.f32 	%f274, [%rd138];
	add.f32 	%f295, %f295, %f274;
$L__BB2_33:
	div.rn.f32 	%f209, %f295, %f26;
	cvt.s64.s32 	%rd139, %r261;
	add.s64 	%rd140, %rd139, %rd4;
	shl.b64 	%rd141, %rd140, 2;
	add.s64 	%rd142, %rd5, %rd141;
	st.global.f32 	[%rd142], %f209;
	add.s32 	%r261, %r261, %r3;
	setp.lt.s32 	%p13, %r261, %r4;
	@%p13 bra 	$L__BB2_19;
$L__BB2_34:
	setp.ge.s32 	%p25, %r261, %r165;
	@%p25 bra 	$L__BB2_110;
	setp.lt.s32 	%p26, %r5, 1;
	@%p26 bra 	$L__BB2_106;
	mov.u32 	%r88, %tid.x;
	cvt.s64.s32 	%rd272, %r261;
	cvt.u64.u32 	%rd273, %r88;
	add.s64 	%rd8, %rd272, %rd273;
	and.b32  	%r89, %r5, 15;
	setp.lt.u32 	%p27, %r5, 16;
	mov.b32 	%r280, 0;
	@%p27 bra 	$L__BB2_71;
	and.b32  	%r280, %r5, 2147483632;
	neg.s32 	%r278, %r280;
	shl.b32 	%r92, %r165, 4;
	shl.b32 	%r276, %r165, 1;
	mul.lo.s32 	%r275, %r165, 3;
	shl.b32 	%r274, %r165, 2;
	mul.lo.s32 	%r273, %r165, 5;
	mul.lo.s32 	%r272, %r165, 6;
	mul.lo.s32 	%r271, %r165, 7;
	shl.b32 	%r270, %r165, 3;
	mul.lo.s32 	%r269, %r165, 9;
	mul.lo.s32 	%r268, %r165, 10;
	mul.lo.s32 	%r267, %r165, 11;
	mul.lo.s32 	%r266, %r165, 12;
	mul.lo.s32 	%r265, %r165, 13;
	mul.lo.s32 	%r264, %r165, 14;
	mul.lo.s32 	%r263, %r165, 15;
	mov.b32 	%r262, 0;
	mov.u32 	%r277, %r165;
$L__BB2_38:
	.pragma "nounroll";
	setp.le.s32 	%p28, %r1, %r88;
	@%p28 bra 	$L__BB2_40;
	cvt.s64.s32 	%rd274, %r262;
	add.s64 	%rd275, %rd8, %rd274;
	shl.b64 	%rd276, %rd275, 2;
	add.s64 	%rd277, %rd2, %rd276;
	ld.global.nc.f32 	%f274, [%rd277];
$L__BB2_40:
	setp.le.s32 	%p29, %r1, %r88;
	mov.f32 	%f301, %f274;
	@%p29 bra 	$L__BB2_42;
	cvt.s64.s32 	%rd278, %r277;
	add.s64 	%rd279, %rd8, %rd278;
	shl.b64 	%rd280, %rd279, 2;
	add.s64 	%rd281, %rd2, %rd280;
	ld.global.nc.f32 	%f301, [%rd281];
$L__BB2_42:
	setp.le.s32 	%p30, %r1, %r88;
	add.f32 	%f59, %f340, %f274;
	mov.f32 	%f302, %f301;
	@%p30 bra 	$L__BB2_44;
	cvt.s64.s32 	%rd282, %r276;
	add.s64 	%rd283, %rd8, %rd282;
	shl.b64 	%rd284, %rd283, 2;
	add.s64 	%rd285, %rd2, %rd284;
	ld.global.nc.f32 	%f302, [%rd285];
$L__BB2_44:
	setp.le.s32 	%p31, %r1, %r88;
	add.f32 	%f62, %f59, %f301;
	mov.f32 	%f303, %f302;
	@%p31 bra 	$L__BB2_46;
	cvt.s64.s32 	%rd286, %r275;
	add.s64 	%rd287, %rd8, %rd286;
	shl.b64 	%rd288, %rd287, 2;
	add.s64 	%rd289, %rd2, %rd288;
	ld.global.nc.f32 	%f303, [%rd289];
$L__BB2_46:
	setp.le.s32 	%p32, %r1, %r88;
	add.f32 	%f65, %f62, %f302;
	mov.f32 	%f304, %f303;
	@%p32 bra 	$L__BB2_48;
	cvt.s64.s32 	%rd290, %r274;
	add.s64 	%rd291, %rd8, %rd290;
	shl.b64 	%rd292, %rd291, 2;
	add.s64 	%rd293, %rd2, %rd292;
	ld.global.nc.f32 	%f304, [%rd293];
$L__BB2_48:
	setp.le.s32 	%p33, %r1, %r88;
	add.f32 	%f68, %f65, %f303;
	mov.f32 	%f305, %f304;
	@%p33 bra 	$L__BB2_50;
	cvt.s64.s32 	%rd294, %r273;
	add.s64 	%rd295, %rd8, %rd294;
	shl.b64 	%rd296, %rd295, 2;
	add.s64 	%rd297, %rd2, %rd296;
	ld.global.nc.f32 	%f305, [%rd297];
$L__BB2_50:
	setp.le.s32 	%p34, %r1, %r88;
	add.f32 	%f71, %f68, %f304;
	mov.f32 	%f306, %f305;
	@%p34 bra 	$L__BB2_52;
	cvt.s64.s32 	%rd298, %r272;
	add.s64 	%rd299, %rd8, %rd298;
	shl.b64 	%rd300, %rd299, 2;
	add.s64 	%rd301, %rd2, %rd300;
	ld.global.nc.f32 	%f306, [%rd301];
$L__BB2_52:
	setp.le.s32 	%p35, %r1, %r88;
	add.f32 	%f74, %f71, %f305;
	mov.f32 	%f307, %f306;
	@%p35 bra 	$L__BB2_54;
	cvt.s64.s32 	%rd302, %r271;
	add.s64 	%rd303, %rd8, %rd302;
	shl.b64 	%rd304, %rd303, 2;
	add.s64 	%rd305, %rd2, %rd304;
	ld.global.nc.f32 	%f307, [%rd305];
$L__BB2_54:
	setp.le.s32 	%p36, %r1, %r88;
	add.f32 	%f77, %f74, %f306;
	mov.f32 	%f308, %f307;
	@%p36 bra 	$L__BB2_56;
	cvt.s64.s32 	%rd306, %r270;
	add.s64 	%rd307, %rd8, %rd306;
	shl.b64 	%rd308, %rd307, 2;
	add.s64 	%rd309, %rd2, %rd308;
	ld.global.nc.f32 	%f308, [%rd309];
$L__BB2_56:
	setp.le.s32 	%p37, %r1, %r88;
	add.f32 	%f80, %f77, %f307;
	mov.f32 	%f309, %f308;
	@%p37 bra 	$L__BB2_58;
	cvt.s64.s32 	%rd310, %r269;
	add.s64 	%rd311, %rd8, %rd310;
	shl.b64 	%rd312, %rd311, 2;
	add.s64 	%rd313, %rd2, %rd312;
	ld.global.nc.f32 	%f309, [%rd313];
$L__BB2_58:
	setp.le.s32 	%p38, %r1, %r88;
	add.f32 	%f83, %f80, %f308;
	mov.f32 	%f310, %f309;
	@%p38 bra 	$L__BB2_60;
	cvt.s64.s32 	%rd314, %r268;
	add.s64 	%rd315, %rd8, %rd314;
	shl.b64 	%rd316, %rd315, 2;
	add.s64 	%rd317, %rd2, %rd316;
	ld.global.nc.f32 	%f310, [%rd317];
$L__BB2_60:
	setp.le.s32 	%p39, %r1, %r88;
	add.f32 	%f86, %f83, %f309;
	mov.f32 	%f311, %f310;
	@%p39 bra 	$L__BB2_62;
	cvt.s64.s32 	%rd318, %r267;
	add.s64 	%rd319, %rd8, %rd318;
	shl.b64 	%rd320, %rd319, 2;
	add.s64 	%rd321, %rd2, %rd320;
	ld.global.nc.f32 	%f311, [%rd321];
$L__BB2_62:
	setp.le.s32 	%p40, %r1, %r88;
	add.f32 	%f89, %f86, %f310;
	mov.f32 	%f312, %f311;
	@%p40 bra 	$L__BB2_64;
	cvt.s64.s32 	%rd322, %r266;
	add.s64 	%rd323, %rd8, %rd322;
	shl.b64 	%rd324, %rd323, 2;
	add.s64 	%rd325, %rd2, %rd324;
	ld.global.nc.f32 	%f312, [%rd325];
$L__BB2_64:
	setp.le.s32 	%p41, %r1, %r88;
	add.f32 	%f92, %f89, %f311;
	mov.f32 	%f313, %f312;
	@%p41 bra 	$L__BB2_66;
	cvt.s64.s32 	%rd326, %r265;
	add.s64 	%rd327, %rd8, %rd326;
	shl.b64 	%rd328, %rd327, 2;
	add.s64 	%rd329, %rd2, %rd328;
	ld.global.nc.f32 	%f313, [%rd329];
$L__BB2_66:
	setp.le.s32 	%p42, %r1, %r88;
	add.f32 	%f95, %f92, %f312;
	mov.f32 	%f314, %f313;
	@%p42 bra 	$L__BB2_68;
	cvt.s64.s32 	%rd330, %r264;
	add.s64 	%rd331, %rd8, %rd330;
	shl.b64 	%rd332, %rd331, 2;
	add.s64 	%rd333, %rd2, %rd332;
	ld.global.nc.f32 	%f314, [%rd333];
$L__BB2_68:
	setp.le.s32 	%p43, %r1, %r88;
	add.f32 	%f98, %f95, %f313;
	mov.f32 	%f274, %f314;
	@%p43 bra 	$L__BB2_70;
	cvt.s64.s32 	%rd334, %r263;
	add.s64 	%rd335, %rd8, %rd334;
	shl.b64 	%rd336, %rd335, 2;
	add.s64 	%rd337, %rd2, %rd336;
	ld.global.nc.f32 	%f274, [%rd337];
$L__BB2_70:
	add.f32 	%f265, %f98, %f314;
	add.f32 	%f340, %f265, %f274;
	add.s32 	%r278, %r278, 16;
	add.s32 	%r277, %r277, %r92;
	add.s32 	%r276, %r276, %r92;
	add.s32 	%r275, %r275, %r92;
	add.s32 	%r274, %r274, %r92;
	add.s32 	%r273, %r273, %r92;
	add.s32 	%r272, %r272, %r92;
	add.s32 	%r271, %r271, %r92;
	add.s32 	%r270, %r270, %r92;
	add.s32 	%r269, %r269, %r92;
	add.s32 	%r268, %r268, %r92;
	add.s32 	%r267, %r267, %r92;
	add.s32 	%r266, %r266, %r92;
	add.s32 	%r265, %r265, %r92;
	add.s32 	%r264, %r264, %r92;
	add.s32 	%r263, %r263, %r92;
	add.s32 	%r262, %r262, %r92;
	setp.ne.s32 	%p44, %r278, 0;
	@%p44 bra 	$L__BB2_38;
$L__BB2_71:
	setp.eq.s32 	%p45, %r89, 0;
	@%p45 bra 	$L__BB2_106;
	and.b32  	%r142, %r5, 7;
	setp.lt.u32 	%p46, %r89, 8;
	@%p46 bra 	$L__BB2_90;
	setp.le.s32 	%p47, %r1, %r88;
	mul.lo.s32 	%r143, %r280, %r165;
	@%p47 bra 	$L__BB2_75;
	cvt.s64.s32 	%rd338, %r143;
	add.s64 	%rd339, %rd8, %rd338;
	shl.b64 	%rd340, %rd339, 2;
	add.s64 	%rd341, %rd2, %rd340;
	ld.global.nc.f32 	%f274, [%rd341];
$L__BB2_75:
	setp.le.s32 	%p48, %r1, %r88;
	add.s32 	%r144, %r143, %r165;
	mov.f32 	%f320, %f274;
	@%p48 bra 	$L__BB2_77;
	cvt.s64.s32 	%rd342, %r144;
	add.s64 	%rd343, %rd8, %rd342;
	shl.b64 	%rd344, %rd343, 2;
	add.s64 	%rd345, %rd2, %rd344;
	ld.global.nc.f32 	%f320, [%rd345];
$L__BB2_77:
	setp.le.s32 	%p49, %r1, %r88;
	add.f32 	%f109, %f340, %f274;
	add.s32 	%r145, %r144, %r165;
	mov.f32 	%f321, %f320;
	@%p49 bra 	$L__BB2_79;
	cvt.s64.s32 	%rd346, %r145;
	add.s64 	%rd347, %rd8, %rd346;
	shl.b64 	%rd348, %rd347, 2;
	add.s64 	%rd349, %rd2, %rd348;
	ld.global.nc.f32 	%f321, [%rd349];
$L__BB2_79:
	setp.le.s32 	%p50, %r1, %r88;
	add.f32 	%f112, %f109, %f320;
	add.s32 	%r146, %r145, %r165;
	mov.f32 	%f322, %f321;
	@%p50 bra 	$L__BB2_81;
	cvt.s64.s32 	%rd350, %r146;
	add.s64 	%rd351, %rd8, %rd350;
	shl.b64 	%rd352, %rd351, 2;
	add.s64 	%rd353, %rd2, %rd352;
	ld.global.nc.f32 	%f322, [%rd353];
$L__BB2_81:
	setp.le.s32 	%p51, %r1, %r88;
	add.f32 	%f115, %f112, %f321;
	add.s32 	%r147, %r146, %r165;
	mov.f32 	%f323, %f322;
	@%p51 bra 	$L__BB2_83;
	cvt.s64.s32 	%rd354, %r147;
	add.s64 	%rd355, %rd8, %rd354;
	shl.b64 	%rd356, %rd355, 2;
	add.s64 	%rd357, %rd2, %rd356;
	ld.global.nc.f32 	%f323, [%rd357];
$L__BB2_83:
	setp.le.s32 	%p52, %r1, %r88;
	add.f32 	%f118, %f115, %f322;
	add.s32 	%r148, %r147, %r165;
	mov.f32 	%f324, %f323;
	@%p52 bra 	$L__BB2_85;
	cvt.s64.s32 	%rd358, %r148;
	add.s64 	%rd359, %rd8, %rd358;
	shl.b64 	%rd360, %rd359, 2;
	add.s64 	%rd361, %rd2, %rd360;
	ld.global.nc.f32 	%f324, [%rd361];
$L__BB2_85:
	setp.le.s32 	%p53, %r1, %r88;
	add.f32 	%f121, %f118, %f323;
	add.s32 	%r149, %r148, %r165;
	mov.f32 	%f325, %f324;
	@%p53 bra 	$L__BB2_87;
	cvt.s64.s32 	%rd362, %r149;
	add.s64 	%rd363, %rd8, %rd362;
	shl.b64 	%rd364, %rd363, 2;
	add.s64 	%rd365, %rd2, %rd364;
	ld.global.nc.f32 	%f325, [%rd365];
$L__BB2_87:
	setp.le.s32 	%p54, %r1, %r88;
	add.f32 	%f124, %f121, %f324;
	mov.f32 	%f274, %f325;
	@%p54 bra 	$L__BB2_89;
	add.s32 	%r233, %r149, %r165;
	cvt.s64.s32 	%rd366, %r233;
	add.s64 	%rd367, %rd8, %rd366;
	shl.b64 	%rd368, %rd367, 2;
	add.s64 	%rd369, %rd2, %rd368;
	ld.global.nc.f32 	%f274, [%rd369];
$L__BB2_89:
	add.f32 	%f267, %f124, %f325;
	add.f32 	%f340, %f267, %f274;
	add.s32 	%r280, %r280, 8;
$L__BB2_90:
	setp.eq.s32 	%p55, %r142, 0;
	@%p55 bra 	$L__BB2_106;
	and.b32  	%r152, %r5, 3;
	setp.lt.u32 	%p56, %r142, 4;
	@%p56 bra 	$L__BB2_101;
	setp.le.s32 	%p57, %r1, %r88;
	mul.lo.s32 	%r153, %r280, %r165;
	@%p57 bra 	$L__BB2_94;
	cvt.s64.s32 	%rd370, %r153;
	add.s64 	%rd371, %rd8, %rd370;
	shl.b64 	%rd372, %rd371, 2;
	add.s64 	%rd373, %rd2, %rd372;
	ld.global.nc.f32 	%f274, [%rd373];
$L__BB2_94:
	setp.le.s32 	%p58, %r1, %r88;
	add.s32 	%r154, %r153, %r165;
	mov.f32 	%f331, %f274;
	@%p58 bra 	$L__BB2_96;
	cvt.s64.s32 	%rd374, %r154;
	add.s64 	%rd375, %rd8, %rd374;
	shl.b64 	%rd376, %rd375, 2;
	add.s64 	%rd377, %rd2, %rd376;
	ld.global.nc.f32 	%f331, [%rd377];
$L__BB2_96:
	setp.le.s32 	%p59, %r1, %r88;
	add.f32 	%f135, %f340, %f274;
	add.s32 	%r155, %r154, %r165;
	mov.f32 	%f332, %f331;
	@%p59 bra 	$L__BB2_98;
	cvt.s64.s32 	%rd378, %r155;
	add.s64 	%rd379, %rd8, %rd378;
	shl.b64 	%rd380, %rd379, 2;
	add.s64 	%rd381, %rd2, %rd380;
	ld.global.nc.f32 	%f332, [%rd381];
$L__BB2_98:
	setp.le.s32 	%p60, %r1, %r88;
	add.f32 	%f138, %f135, %f331;
	mov.f32 	%f274, %f332;
	@%p60 bra 	$L__BB2_100;
	add.s32 	%r234, %r155, %r165;
	cvt.s64.s32 	%rd382, %r234;
	add.s64 	%rd383, %rd8, %rd382;
	shl.b64 	%rd384, %rd383, 2;
	add.s64 	%rd385, %rd2, %rd384;
	ld.global.nc.f32 	%f274, [%rd385];
$L__BB2_100:
	add.f32 	%f269, %f138, %f332;
	add.f32 	%f340, %f269, %f274;
	add.s32 	%r280, %r280, 4;
$L__BB2_101:
	setp.eq.s32 	%p61, %r152, 0;
	@%p61 bra 	$L__BB2_106;
	mul.lo.s32 	%r283, %r280, %r165;
	neg.s32 	%r282, %r152;
$L__BB2_103:
	.pragma "nounroll";
	setp.le.s32 	%p62, %r1, %r88;
	@%p62 bra 	$L__BB2_105;
	cvt.s64.s32 	%rd386, %r283;
	add.s64 	%rd387, %rd8, %rd386;
	shl.b64 	%rd388, %rd387, 2;
	add.s64 	%rd389, %rd2, %rd388;
	ld.global.nc.f32 	%f274, [%rd389];
$L__BB2_105:
	add.f32 	%f340, %f340, %f274;
	add.s32 	%r283, %r283, %r165;
	add.s32 	%r282, %r282, 1;
	setp.ne.s32 	%p63, %r282, 0;
	@%p63 bra 	$L__BB2_103;
$L__BB2_106:
	setp.eq.s16 	%p64, %rs1, 0;
	@%p64 bra 	$L__BB2_108;
	cvt.rn.f32.s32 	%f270, %r166;
	div.rn.f32 	%f340, %f340, %f270;
$L__BB2_108:
	mov.u32 	%r164, %tid.x;
	setp.ge.s32 	%p65, %r164, %r1;
	@%p65 bra 	$L__BB2_110;
	cvt.s64.s32 	%rd390, %r261;
	cvt.s64.s32 	%rd391, %r6;
	cvt.u64.u32 	%rd392, %r164;
	add.s64 	%rd393, %rd391, %rd392;
	add.s64 	%rd394, %rd393, %rd390;
	shl.b64 	%rd395, %rd394, 2;
	add.s64 	%rd396, %rd1, %rd395;
	st.global.f32 	[%rd396], %f340;
$L__BB2_110:
	ret;

}
	// .globl	_ZN3cub18CUB_300001_SM_10006detail11EmptyKernelIvEEvv
.visible .entry _ZN3cub18CUB_300001_SM_10006detail11EmptyKernelIvEEvv()
{


	ret;

}


// ===== COMPILED SASS (sm_100) =====

	.target	sm_100

	.elftype	@"ET_EXEC"


//--------------------- .note.nv.tkinfo           --------------------------
	.section	.note.nv.tkinfo,"",@"SHT_NOTE"
	.sectionflags	@"SHF_NOTE_NV_TKINFO"
	.tkinfo
        /*0018*/ 	.word	0x00000002
        /*0030*/ 	.string	""
        /*0030*/ 	.string	"ptxas"
        /*0030*/ 	.string	"Cuda compilation tools, release 13.0, V13.0.88"
        /*0030*/ 	.string	"Build cuda_13.0.r13.0/compiler.36424714_0"
        /*0030*/ 	.string	"-arch sm_100 -m 64 "



//--------------------- .note.nv.cuinfo           --------------------------
	.section	.note.nv.cuinfo,"",@"SHT_NOTE"
	.sectionflags	@"SHF_NOTE_NV_CUINFO"
        /*0018*/ 	.short	0x0002
        /*001a*/ 	.short	0x0064
        /*001c*/ 	.short	0x0082
	.zero		2


//--------------------- .nv.info                  --------------------------
	.section	.nv.info,"",@"SHT_CUDA_INFO"
	.align	4


	//----- nvinfo : EIATTR_REGCOUNT
	.align		4
        /*0000*/ 	.byte	0x04, 0x2f
        /*0002*/ 	.short	(.L_55 - .L_54)
	.align		4
.L_54:
        /*0004*/ 	.word	index@(_Z15ReduceAnyKernelIfffN3kps10AddFunctorIfEENS0_15IdentityFunctorIffEE14OneDimIndexCalEvPKT_PT0_T2_T3_T1_iibT4_SE_NS0_9DimConfigEb)
        /*0008*/ 	.word	0x00000036


	//----- nvinfo : EIATTR_FRAME_SIZE
	.align		4
.L_55:
        /*000c*/ 	.byte	0x04, 0x11
        /*000e*/ 	.short	(.L_57 - .L_56)
	.align		4
.L_56:
        /*0010*/ 	.word	index@($__internal_2_$__cuda_sm3x_div_rn_noftz_f32_slowpath)
        /*0014*/ 	.word	0x00000040


	//----- nvinfo : EIATTR_FRAME_SIZE
	.align		4
.L_57:
        /*0018*/ 	.byte	0x04, 0x11
        /*001a*/ 	.short	(.L_59 - .L_58)
	.align		4
.L_58:
        /*001c*/ 	.word	index@(_Z15ReduceAnyKernelIfffN3kps10AddFunctorIfEENS0_15IdentityFunctorIffEE14OneDimIndexCalEvPKT_PT0_T2_T3_T1_iibT4_SE_NS0_9DimConfigEb)
        /*0020*/ 	.word	0x00000040


	//----- nvinfo : EIATTR_REGCOUNT
	.align		4
.L_59:
        /*0024*/ 	.byte	0x04, 0x2f
        /*0026*/ 	.short	(.L_61 - .L_60)
	.align		4
.L_60:
        /*0028*/ 	.word	index@(_Z15ReduceAnyKernelIfffN3kps10AddFunctorIfEENS0_15IdentityFunctorIffEE15IndexCalculatorEvPKT_PT0_T2_T3_T1_iibT4_SE_NS0_9DimConfigEb)
        /*002c*/ 	.word	0x00000036


	//----- nvinfo : EIATTR_FRAME_SIZE
	.align		4
.L_61:
        /*0030*/ 	.byte	0x04, 0x11
        /*0032*/ 	.short	(.L_63 - .L_62)
	.align		4
.L_62:
        /*0034*/ 	.word	index@($__internal_1_$__cuda_sm3x_div_rn_noftz_f32_slowpath)
        /*0038*/ 	.word	0x00000050


	//----- nvinfo : EIATTR_FRAME_SIZE
	.align		4
.L_63:
        /*003c*/ 	.byte	0x04, 0x11
        /*003e*/ 	.short	(.L_65 - .L_64)
	.align		4
.L_64:
        /*0040*/ 	.word	index@(_Z15ReduceAnyKernelIfffN3kps10AddFunctorIfEENS0_15IdentityFunctorIffEE15IndexCalculatorEvPKT_PT0_T2_T3_T1_iibT4_SE_NS0_9DimConfigEb)
        /*0044*/ 	.word	0x00000050


	//----- nvinfo : EIATTR_REGCOUNT
	.align		4
.L_65:
        /*0048*/ 	.byte	0x04, 0x2f
        /*004a*/ 	.short	(.L_67 - .L_66)
	.align		4
.L_66:
        /*004c*/ 	.word	index@(_Z21ReduceHigherDimKernelIfffN3kps10AddFunctorIfEENS0_15IdentityFunctorIffEEEvPKT_PT0_T2_T3_T1_iiiNS0_9DimConfigEib)
        /*0050*/ 	.word	0x00000020


	//----- nvinfo : EIATTR_FRAME_SIZE
	.align		4
.L_67:
        /*0054*/ 	.byte	0x04, 0x11
        /*0056*/ 	.short	(.L_69 - .L_68)
	.align		4
.L_68:
        /*0058*/ 	.word	index@($__internal_0_$__cuda_sm3x_div_rn_noftz_f32_slowpath)
        /*005c*/ 	.word	0x00000000


	//----- nvinfo : EIATTR_FRAME_SIZE
	.align		4
.L_69:
        /*0060*/ 	.byte	0x04, 0x11
        /*0062*/ 	.short	(.L_71 - .L_70)
	.align		4
.L_70:
        /*0064*/ 	.word	index@(_Z21ReduceHigherDimKernelIfffN3kps10AddFunctorIfEENS0_15IdentityFunctorIffEEEvPKT_PT0_T2_T3_T1_iiiNS0_9DimConfigEib)
        /*0068*/ 	.word	0x00000000


	//----- nvinfo : EIATTR_REGCOUNT
	.align		4
.L_71:
        /*006c*/ 	.byte	0x04, 0x2f
        /*006e*/ 	.short	(.L_73 - .L_72)
	.align		4
.L_72:
        /*0070*/ 	.word	index@(_ZN3cub18CUB_300001_SM_10006detail11EmptyKernelIvEEvv)
        /*0074*/ 	.word	0x00000004


	//----- nvinfo : EIATTR_FRAME_SIZE
	.align		4
.L_73:
        /*0078*/ 	.byte	0x04, 0x11
        /*007a*/ 	.short	(.L_75 - .L_74)
	.align		4
.L_74:
        /*007c*/ 	.word	index@(_ZN3cub18CUB_300001_SM_10006detail11EmptyKernelIvEEvv)
        /*0080*/ 	.word	0x00000000


	//----- nvinfo : EIATTR_MIN_STACK_SIZE
	.align		4
.L_75:
        /*0084*/ 	.byte	0x04, 0x12
        /*0086*/ 	.short	(.L_77 - .L_76)
	.align		4
.L_76:
        /*0088*/ 	.word	index@(_ZN3cub18CUB_300001_SM_10006detail11EmptyKernelIvEEvv)
        /*008c*/ 	.word	0x00000000


	//----- nvinfo : EIATTR_MIN_STACK_SIZE
	.align		4
.L_77:
        /*0090*/ 	.byte	0x04, 0x12
        /*0092*/ 	.short	(.L_79 - .L_78)
	.align		4
.L_78:
        /*0094*/ 	.word	index@(_Z21ReduceHigherDimKernelIfffN3kps10AddFunctorIfEENS0_15IdentityFunctorIffEEEvPKT_PT0_T2_T3_T1_iiiNS0_9DimConfigEib)
        /*0098*/ 	.word	0x00000000


	//----- nvinfo : EIATTR_MIN_STACK_SIZE
	.align		4
.L_79:
        /*009c*/ 	.byte	0x04, 0x12
        /*009e*/ 	.short	(.L_81 - .L_80)
	.align		4
.L_80:
        /*00a0*/ 	.word	index@(_Z15ReduceAnyKernelIfffN3kps10AddFunctorIfEENS0_15IdentityFunctorIffEE15IndexCalculatorEvPKT_PT0_T2_T3_T1_iibT4_SE_NS0_9DimConfigEb)
        /*00a4*/ 	.word	0x00000050


	//----- nvinfo : EIATTR_MIN_STACK_SIZE
	.align		4
.L_81:
        /*00a8*/ 	.byte	0x04, 0x12
        /*00aa*/ 	.short	(.L_83 - .L_82)
	.align		4
.L_82:
        /*00ac*/ 	.word	index@(_Z15ReduceAnyKernelIfffN3kps10AddFunctorIfEENS0_15IdentityFunctorIffEE14OneDimIndexCalEvPKT_PT0_T2_T3_T1_iibT4_SE_NS0_9DimConfigEb)
        /*00b0*/ 	.word	0x00000040
.L_83:


//--------------------- .nv.compat                --------------------------
	.section	.nv.compat,"",@"SHT_CUDA_COMPAT_INFO"
	.align	4
        /*0000*/ 	.byte	0x02, 0x09, 0x00, 0x00, 0x02, 0x02, 0x01, 0x00, 0x02, 0x05, 0x05, 0x00, 0x03, 0x07, 0x01, 0x01
        /*0010*/ 	.byte	0x02, 0x03, 0x00, 0x00, 0x02, 0x06, 0x01, 0x00, 0x04, 0x0b, 0x08, 0x00, 0x01, 0x00, 0x00, 0x00
        /*0020*/ 	.byte	0x00, 0x00, 0x00, 0x00


//--------------------- .nv.info._ZN3cub18CUB_300001_SM_10006detail11EmptyKernelIvEEvv --------------------------
	.section	.nv.info._ZN3cub18CUB_300001_SM_10006detail11EmptyKernelIvEEvv,"",@"SHT_CUDA_INFO"
	.sectionflags	@""
	.align	4


	//----- nvinfo : EIATTR_CUDA_API_VERSION
	.align		4
        /*0000*/ 	.byte	0x04, 0x37
        /*0002*/ 	.short	(.L_85 - .L_84)
.L_84:
        /*0004*/ 	.word	0x00000082


	//----- nvinfo : EIATTR_SPARSE_MMA_MASK
	.align		4
.L_85:
        /*0008*/ 	.byte	0x03, 0x50
        /*000a*/ 	.short	0x0000


	//----- nvinfo : EIATTR_MAXREG_COUNT
	.align		4
        /*000c*/ 	.byte	0x03, 0x1b
        /*000e*/ 	.short	0x00ff


	//----- nvinfo : EIATTR_MERCURY_ISA_VERSION
	.align		4
        /*0010*/ 	.byte	0x03, 0x5f
        /*0012*/ 	.short	0x0101


	//----- nvinfo : EIATTR_VRC_CTA_INIT_COUNT
	.align		4
        /*0014*/ 	.byte	0x02, 0x4a
	.zero		1
	.zero		1


	//----- nvinfo : EIATTR_EXIT_INSTR_OFFSETS
	.align		4
        /*0018*/ 	.byte	0x04, 0x1c
        /*001a*/ 	.short	(.L_87 - .L_86)


	//   ....[0]....
.L_86:
        /*001c*/ 	.word	0x00000010


	//----- nvinfo : EIATTR_SW_WAR
	.align		4
.L_87:
        /*0020*/ 	.byte	0x04, 0x36
        /*0022*/ 	.short	(.L_89 - .L_88)
.L_88:
        /*0024*/ 	.word	0x00000008
.L_89:


//--------------------- .nv.info._Z21ReduceHigherDimKernelIfffN3kps10AddFunctorIfEENS0_15IdentityFunctorIffEEEvPKT_PT0_T2_T3_T1_iiiNS0_9DimConfigEib --------------------------
	.section	.nv.info._Z21ReduceHigherDimKernelIfffN3kps10AddFunctorIfEENS0_15IdentityFunctorIffEEEvPKT_PT0_T2_T3_T1_iiiNS0_9DimConfigEib,"",@"SHT_CUDA_INFO"
	.sectionflags	@""
	.align	4


	//----- nvinfo : EIATTR_CUDA_API_VERSION
	.align		4
        /*0000*/ 	.byte	0x04, 0x37
        /*0002*/ 	.short	(.L_91 - .L_90)
.L_90:
        /*0004*/ 	.word	0x00000082


	//----- nvinfo : EIATTR_KPARAM_INFO
	.align		4
.L_91:
        /*0008*/ 	.byte	0x04, 0x17
        /*000a*/ 	.short	(.L_93 - .L_92)
.L_92:
        /*000c*/ 	.word	0x00000000
        /*0010*/ 	.short	0x000a
        /*0012*/ 	.short	0x004c
        /*0014*/ 	.byte	0x00, 0xf0, 0x05, 0x00


	//----- nvinfo : EIATTR_KPARAM_INFO
	.align		4
.L_93:
        /*0018*/ 	.byte	0x04, 0x17
        /*001a*/ 	.short	(.L_95 - .L_94)
.L_94:
        /*001c*/ 	.word	0x00000000
        /*0020*/ 	.short	0x0009
        /*0022*/ 	.short	0x0048
        /*0024*/ 	.byte	0x00, 0xf0, 0x11, 0x00


	//----- nvinfo : EIATTR_KPARAM_INFO
	.align		4
.L_95:
        /*0028*/ 	.byte	0x04, 0x17
        /*002a*/ 	.short	(.L_97 - .L_96)
.L_96:
        /*002c*/ 	.word	0x00000000
        /*0030*/ 	.short	0x0008
        /*0032*/ 	.short	0x0024
        /*0034*/ 	.byte	0x00, 0xf0, 0x91, 0x00


	//----- nvinfo : EIATTR_KPARAM_INFO
	.align		4
.L_97:
        /*0038*/ 	.byte	0x04, 0x17
        /*003a*/ 	.short	(.L_99 - .L_98)
.L_98:
        /*003c*/ 	.word	0x00000000
        /*0040*/ 	.short	0x0007
        /*0042*/ 	.short	0x0020
        /*0044*/ 	.byte	0x00, 0xf0, 0x11, 0x00


	//----- nvinfo : EIATTR_KPARAM_INFO
	.align		4
.L_99:
        /*0048*/ 	.byte	0x04, 0x17
        /*004a*/ 	.short	(.L_101 - .L_100)
.L_100:
        /*004c*/ 	.word	0x00000000
        /*0050*/ 	.short	0x0006
        /*0052*/ 	.short	0x001c
        /*0054*/ 	.byte	0x00, 0xf0, 0x11, 0x00


	//----- nvinfo : EIATTR_KPARAM_INFO
	.align		4
.L_101:
        /*0058*/ 	.byte	0x04, 0x17
        /*005a*/ 	.short	(.L_103 - .L_102)
.L_102:
        /*005c*/ 	.word	0x00000000
        /*0060*/ 	.short	0x0005
        /*0062*/ 	.short	0x0018
        /*0064*/ 	.byte	0x00, 0xf0, 0x11, 0x00


	//----- nvinfo : EIATTR_KPARAM_INFO
	.align		4
.L_103:
        /*0068*/ 	.byte	0x04, 0x17
        /*006a*/ 	.short	(.L_105 - .L_104)
.L_104:
        /*006c*/ 	.word	0x00000000
        /*0070*/ 	.short	0x0004
        /*0072*/ 	.short	0x0014
        /*0074*/ 	.byte	0x00, 0xf0, 0x11, 0x00


	//----- nvinfo : EIATTR_KPARAM_INFO
	.align		4
.L_105:
        /*0078*/ 	.byte	0x04, 0x17
        /*007a*/ 	.short	(.L_107 - .L_106)
.L_106:
        /*007c*/ 	.word	0x00000000
        /*0080*/ 	.short	0x0003
        /*0082*/ 	.short	0x0011
        /*0084*/ 	.byte	0x00, 0xf0, 0x05, 0x00


	//----- nvinfo : EIATTR_KPARAM_INFO
	.align		4
.L_107:
        /*0088*/ 	.byte	0x04, 0x17
        /*008a*/ 	.short	(.L_109 - .L_108)
.L_108:
        /*008c*/ 	.word	0x00000000
        /*0090*/ 	.short	0x0002
        /*0092*/ 	.short	0x0010
        /*0094*/ 	.byte	0x00, 0xf0, 0x05, 0x00


	//----- nvinfo : EIATTR_KPARAM_INFO
	.align		4
.L_109:
        /*0098*/ 	.byte	0x04, 0x17
        /*009a*/ 	.short	(.L_111 - .L_110)
.L_110:
        /*009c*/ 	.word	0x00000000
        /*00a0*/ 	.short	0x0001
        /*00a2*/ 	.short	0x0008
        /*00a4*/ 	.byte	0x00, 0xf5, 0x21, 0x00


	//----- nvinfo : EIATTR_KPARAM_INFO
	.align		4
.L_111:
        /*00a8*/ 	.byte	0x04, 0x17
        /*00aa*/ 	.short	(.L_113 - .L_112)
.L_112:
        /*00ac*/ 	.word	0x00000000
        /*00b0*/ 	.short	0x0000
        /*00b2*/ 	.short	0x0000
        /*00b4*/ 	.byte	0x00, 0xf5, 0x21, 0x00


	//----- nvinfo : EIATTR_SPARSE_MMA_MASK
	.align		4
.L_113:
        /*00b8*/ 	.byte	0x03, 0x50
        /*00ba*/ 	.short	0x0000


	//----- nvinfo : EIATTR_MAXREG_COUNT
	.align		4
        /*00bc*/ 	.byte	0x03, 0x1b
        /*00be*/ 	.short	0x00ff


	//----- nvinfo : EIATTR_MERCURY_ISA_VERSION
	.align		4
        /*00c0*/ 	.byte	0x03, 0x5f
        /*00c2*/ 	.short	0x0101


	//----- nvinfo : EIATTR_VRC_CTA_INIT_COUNT
	.align		4
        /*00c4*/ 	.byte	0x02, 0x4a
	.zero		1
	.zero		1


	//----- nvinfo : EIATTR_EXIT_INSTR_OFFSETS
	.align		4
        /*00c8*/ 	.byte	0x04, 0x1c
        /*00ca*/ 	.short	(.L_115 - .L_114)


	//   ....[0]....
.L_114:
        /*00cc*/ 	.word	0x000027b0


	//   ....[1]....
        /*00d0*/ 	.word	0x00003b80


	//   ....[2]....
        /*00d4*/ 	.word	0x00003c30


	//----- nvinfo : EIATTR_CRS_STACK_SIZE
	.align		4
.L_115:
        /*00d8*/ 	.byte	0x04, 0x1e
        /*00da*/ 	.short	(.L_117 - .L_116)
.L_116:
        /*00dc*/ 	.word	0x00000000


	//----- nvinfo : EIATTR_CBANK_PARAM_SIZE
	.align		4
.L_117:
        /*00e0*/ 	.byte	0x03, 0x19
        /*00e2*/ 	.short	0x004d


	//----- nvinfo : EIATTR_PARAM_CBANK
	.align		4
        /*00e4*/ 	.byte	0x04, 0x0a
        /*00e6*/ 	.short	(.L_119 - .L_118)
	.align		4
.L_118:
        /*00e8*/ 	.word	index@(.nv.constant0._Z21ReduceHigherDimKernelIfffN3kps10AddFunctorIfEENS0_15IdentityFunctorIffEEEvPKT_PT0_T2_T3_T1_iiiNS0_9DimConfigEib)
        /*00ec*/ 	.short	0x0380
        /*00ee*/ 	.short	0x004d


	//----- nvinfo : EIATTR_SW_WAR
	.align		4
.L_119:
        /*00f0*/ 	.byte	0x04, 0x36
        /*00f2*/ 	.short	(.L_121 - .L_120)
.L_120:
        /*00f4*/ 	.word	0x00000008
.L_121:


//--------------------- .nv.info._Z15ReduceAnyKernelIfffN3kps10AddFunctorIfEENS0_15IdentityFunctorIffEE15IndexCalculatorEvPKT_PT0_T2_T3_T1_iibT4_SE_NS0_9DimConfigEb --------------------------
	.section	.nv.info._Z15ReduceAnyKernelIfffN3kps10AddFunctorIfEENS0_15IdentityFunctorIffEE15IndexCalculatorEvPKT_PT0_T2_T3_T1_iibT4_SE_NS0_9DimConfigEb,"",@"SHT_CUDA_INFO"
	.sectionflags	@""
	.align	4


	//----- nvinfo : EIATTR_CUDA_API_VERSION
	.align		4
        /*0000*/ 	.byte	0x04, 0x37
        /*0002*/ 	.short	(.L_123 - .L_122)
.L_122:
        /*0004*/ 	.word	0x00000082


	//----- nvinfo : EIATTR_KPARAM_INFO
	.align		4
.L_123:
        /*0008*/ 	.byte	0x04, 0x17
        /*000a*/ 	.short	(.L_125 - .L_124)
.L_124:
        /*000c*/ 	.word	0x00000000
        /*0010*/ 	.short	0x000b
        /*0012*/ 	.short	0x01b8
        /*0014*/ 	.byte	0x00, 0xf0, 0x05, 0x00


	//----- nvinfo : EIATTR_KPARAM_INFO
	.align		4
.L_125:
        /*0018*/ 	.byte	0x04, 0x17
        /*001a*/ 	.short	(.L_127 - .L_126)
.L_126:
        /*001c*/ 	.word	0x00000000
        /*0020*/ 	.short	0x000a
        /*0022*/ 	.short	0x0194
        /*0024*/ 	.byte	0x00, 0xf0, 0x91, 0x00


	//----- nvinfo : EIATTR_KPARAM_INFO
	.align		4
.L_127:
        /*0028*/ 	.byte	0x04, 0x17
        /*002a*/ 	.short	(.L_129 - .L_128)
.L_128:
        /*002c*/ 	.word	0x00000000
        /*0030*/ 	.short	0x0009
        /*0032*/ 	.short	0x00dc
        /*0034*/ 	.byte	0x00, 0xf0, 0xe1, 0x02


	//----- nvinfo : EIATTR_KPARAM_INFO
	.align		4
.L_129:
        /*0038*/ 	.byte	0x04, 0x17
        /*003a*/ 	.short	(.L_131 - .L_130)
.L_130:
        /*003c*/ 	.word	0x00000000
        /*0040*/ 	.short	0x0008
        /*0042*/ 	.short	0x0024
        /*0044*/ 	.byte	0x00, 0xf0, 0xe1, 0x02


	//----- nvinfo : EIATTR_KPARAM_INFO
	.align		4
.L_131:
        /*0048*/ 	.byte	0x04, 0x17
        /*004a*/ 	.short	(.L_133 - .L_132)
.L_132:
        /*004c*/ 	.word	0x00000000
        /*0050*/ 	.short	0x0007
        /*0052*/ 	.short	0x0020
        /*0054*/ 	.byte	0x00, 0xf0, 0x05, 0x00


	//----- nvinfo : EIATTR_KPARAM_INFO
	.align		4
.L_133:
        /*0058*/ 	.byte	0x04, 0x17
        /*005a*/ 	.short	(.L_135 - .L_134)
.L_134:
        /*005c*/ 	.word	0x00000000
        /*0060*/ 	.short	0x0006
        /*0062*/ 	.short	0x001c
        /*0064*/ 	.byte	0x00, 0xf0, 0x11, 0x00


	//----- nvinfo : EIATTR_KPARAM_INFO
	.align		4
.L_135:
        /*0068*/ 	.byte	0x04, 0x17
        /*006a*/ 	.short	(.L_137 - .L_136)
.L_136:
        /*006c*/ 	.word	0x00000000
        /*0070*/ 	.short	0x0005
        /*0072*/ 	.short	0x0018
        /*0074*/ 	.byte	0x00, 0xf0, 0x11, 0x00


	//----- nvinfo : EIATTR_KPARAM_INFO
	.align		4
.L_137:
        /*0078*/ 	.byte	0x04, 0x17
        /*007a*/ 	.short	(.L_139 - .L_138)
.L_138:
        /*007c*/ 	.word	0x00000000
        /*0080*/ 	.short	0x0004
        /*0082*/ 	.short	0x0014
        /*0084*/ 	.byte	0x00, 0xf0, 0x11, 0x00


	//----- nvinfo : EIATTR_KPARAM_INFO
	.align		4
.L_139:
        /*0088*/ 	.byte	0x04, 0x17
        /*008a*/ 	.short	(.L_141 - .L_140)
.L_140:
        /*008c*/ 	.word	0x00000000
        /*0090*/ 	.short	0x0003
        /*0092*/ 	.short	0x0011
        /*0094*/ 	.byte	0x00, 0xf0, 0x05, 0x00


	//----- nvinfo : EIATTR_KPARAM_INFO
	.align		4
.L_141:
        /*0098*/ 	.byte	0x04, 0x17
        /*009a*/ 	.short	(.L_143 - .L_142)
.L_142:
        /*009c*/ 	.word	0x00000000
        /*00a0*/ 	.short	0x0002
        /*00a2*/ 	.short	0x0010
        /*00a4*/ 	.byte	0x00, 0xf0, 0x05, 0x00


	//----- nvinfo : EIATTR_KPARAM_INFO
	.align		4
.L_143:
        /*00a8*/ 	.byte	0x04, 0x17
        /*00aa*/ 	.short	(.L_145 - .L_144)
.L_144:
        /*00ac*/ 	.word	0x00000000
        /*00b0*/ 	.short	0x0001
        /*00b2*/ 	.short	0x0008
        /*00b4*/ 	.byte	0x00, 0xf5, 0x21, 0x00


	//----- nvinfo : EIATTR_KPARAM_INFO
	.align		4
.L_145:
        /*00b8*/ 	.byte	0x04, 0x17
        /*00ba*/ 	.short	(.L_147 - .L_146)
.L_146:
        /*00bc*/ 	.word	0x00000000
        /*00c0*/ 	.short	0x0000
        /*00c2*/ 	.short	0x0000
        /*00c4*/ 	.byte	0x00, 0xf5, 0x21, 0x00


	//----- nvinfo : EIATTR_SPARSE_MMA_MASK
	.align		4
.L_147:
        /*00c8*/ 	.byte	0x03, 0x50
        /*00ca*/ 	.short	0x0000


	//----- nvinfo : EIATTR_MAXREG_COUNT
	.align		4
        /*00cc*/ 	.byte	0x03, 0x1b
        /*00ce*/ 	.short	0x00ff


	//----- nvinfo : EIATTR_NUM_BARRIERS
	.align		4
        /*00d0*/ 	.byte	0x02, 0x4c
        /*00d2*/ 	.byte	0x01
	.zero		1


	//----- nvinfo : EIATTR_EXTERNS
	.align		4
        /*00d4*/ 	.byte	0x04, 0x0f
        /*00d6*/ 	.short	(.L_149 - .L_148)


	//   ....[0]....
	.align		4
.L_148:
        /*00d8*/ 	.word	index@(vprintf)


	//----- nvinfo : EIATTR_MERCURY_ISA_VERSION
	.align		4
.L_149:
        /*00dc*/ 	.byte	0x03, 0x5f
        /*00de*/ 	.short	0x0101


	//----- nvinfo : EIATTR_COOP_GROUP_MASK_REGIDS
	.align		4
        /*00e0*/ 	.byte	0x04, 0x29
        /*00e2*/ 	.short	(.L_151 - .L_150)


	//   ....[0]....
.L_150:
        /*00e4*/ 	.word	0xffffffff


	//   ....[1]....
        /*00e8*/ 	.word	0x0500000f


	//   ....[2]....
        /*00ec*/ 	.word	0x0500000f


	//   ....[3]....
        /*00f0*/ 	.word	0x0500000f


	//   ....[4]....
        /*00f4*/ 	.word	0x0500000f


	//   ....[5]....
        /*00f8*/ 	.word	0x0500000f


	//   ....[6]....
        /*00fc*/ 	.word	0xffffffff


	//   ....[7]....
        /*0100*/ 	.word	0x0500000f


	//   ....[8]....
        /*0104*/ 	.word	0x0500000f


	//   ....[9]....
        /*0108*/ 	.word	0x0500000f


	//   ....[10]....
        /*010c*/ 	.word	0x0500000f


	//   ....[11]....
        /*0110*/ 	.word	0x0500000f


	//   ....[12]....
        /*0114*/ 	.word	0x0500000f


	//   ....[13]....
        /*0118*/ 	.word	0x0500000f


	//   ....[14]....
        /*011c*/ 	.word	0x0500000f


	//   ....[15]....
        /*0120*/ 	.word	0x0500000f


	//----- nvinfo : EIATTR_COOP_GROUP_INSTR_OFFSETS
	.align		4
.L_151:
        /*0124*/ 	.byte	0x04, 0x28
        /*0126*/ 	.short	(.L_153 - .L_152)


	//   ....[0]....
.L_152:
        /*0128*/ 	.word	0x00005bb0


	//   ....[1]....
        /*012c*/ 	.word	0x00005be0


	//   ....[2]....
        /*0130*/ 	.word	0x00005c00


	//   ....[3]....
        /*0134*/ 	.word	0x00005c20


	//   ....[4]....
        /*0138*/ 	.word	0x00005c40


	//   ....[5]....
        /*013c*/ 	.word	0x00005c60


	//   ....[6]....
        /*0140*/ 	.word	0x00005eb0


	//   ....[7]....
        /*0144*/ 	.word	0x00005f10


	//   ....[8]....
        /*0148*/ 	.word	0x00006200


	//   ....[9]....
        /*014c*/ 	.word	0x00006290


	//   ....[10]....
        /*0150*/ 	.word	0x00006300


	//   ....[11]....
        /*0154*/ 	.word	0x00006360


	//   ....[12]....
        /*0158*/ 	.word	0x000063c0


	//   ....[13]....
        /*015c*/ 	.word	0x00006420


	//   ....[14]....
        /*0160*/ 	.word	0x00006480


	//   ....[15]....
        /*0164*/ 	.word	0x00006500


	//----- nvinfo : EIATTR_VRC_CTA_INIT_COUNT
	.align		4
.L_153:
        /*0168*/ 	.byte	0x02, 0x4a
	.zero		1
	.zero		1


	//----- nvinfo : EIATTR_SYSCALL_OFFSETS
	.align		4
        /*016c*/ 	.byte	0x04, 0x46
        /*016e*/ 	.short	(.L_155 - .L_154)


	//   ....[0]....
.L_154:
        /*0170*/ 	.word	0x00000180


	//   ....[1]....
        /*0174*/ 	.word	0x00000250


	//   ....[2]....
        /*0178*/ 	.word	0x00000330


	//   ....[3]....
        /*017c*/ 	.word	0x000003f0


	//   ....[4]....
        /*0180*/ 	.word	0x000004c0


	//   ....[5]....
        /*0184*/ 	.word	0x000005c0


	//   ....[6]....
        /*0188*/ 	.word	0x00000690


	//   ....[7]....
        /*018c*/ 	.word	0x000011d0


	//   ....[8]....
        /*0190*/ 	.word	0x000012a0


	//   ....[9]....
        /*0194*/ 	.word	0x00001530


	//   ....[10]....
        /*0198*/ 	.word	0x00001650


	//   ....[11]....
        /*019c*/ 	.word	0x00003ca0


	//   ....[12]....
        /*01a0*/ 	.word	0x00005ad0


	//   ....[13]....
        /*01a4*/ 	.word	0x00005b80


	//   ....[14]....
        /*01a8*/ 	.word	0x00005e70


	//----- nvinfo : EIATTR_EXIT_INSTR_OFFSETS
	.align		4
.L_155:
        /*01ac*/ 	.byte	0x04, 0x1c
        /*01ae*/ 	.short	(.L_157 - .L_156)


	//   ....[0]....
.L_156:
        /*01b0*/ 	.word	0x000007d0


	//   ....[1]....
        /*01b4*/ 	.word	0x00006150


	//   ....[2]....
        /*01b8*/ 	.word	0x000061c0


	//----- nvinfo : EIATTR_CRS_STACK_SIZE
	.align		4
.L_157:
        /*01bc*/ 	.byte	0x04, 0x1e
        /*01be*/ 	.short	(.L_159 - .L_158)
.L_158:
        /*01c0*/ 	.word	0x00000000


	//----- nvinfo : EIATTR_CBANK_PARAM_SIZE
	.align		4
.L_159:
        /*01c4*/ 	.byte	0x03, 0x19
        /*01c6*/ 	.short	0x01b9


	//----- nvinfo : EIATTR_PARAM_CBANK
	.align		4
        /*01c8*/ 	.byte	0x04, 0x0a
        /*01ca*/ 	.short	(.L_161 - .L_160)
	.align		4
.L_160:
        /*01cc*/ 	.word	index@(.nv.constant0._Z15ReduceAnyKernelIfffN3kps10AddFunctorIfEENS0_15IdentityFunctorIffEE15IndexCalculatorEvPKT_PT0_T2_T3_T1_iibT4_SE_NS0_9DimConfigEb)
        /*01d0*/ 	.short	0x0380
        /*01d2*/ 	.short	0x01b9


	//----- nvinfo : EIATTR_SW_WAR
	.align		4
.L_161:
        /*01d4*/ 	.byte	0x04, 0x36
        /*01d6*/ 	.short	(.L_163 - .L_162)
.L_162:
        /*01d8*/ 	.word	0x00000008
.L_163:


//--------------------- .nv.info._Z15ReduceAnyKernelIfffN3kps10AddFunctorIfEENS0_15IdentityFunctorIffEE14OneDimIndexCalEvPKT_PT0_T2_T3_T1_iibT4_SE_NS0_9DimConfigEb --------------------------
	.section	.nv.info._Z15ReduceAnyKernelIfffN3kps10AddFunctorIfEENS0_15IdentityFunctorIffEE14OneDimIndexCalEvPKT_PT0_T2_T3_T1_iibT4_SE_NS0_9DimConfigEb,"",@"SHT_CUDA_INFO"
	.sectionflags	@""
	.align	4


	//----- nvinfo : EIATTR_CUDA_API_VERSION
	.align		4
        /*0000*/ 	.byte	0x04, 0x37
        /*0002*/ 	.short	(.L_165 - .L_164)
.L_164:
        /*0004*/ 	.word	0x00000082


	//----- nvinfo : EIATTR_KPARAM_INFO
	.align		4
.L_165:
        /*0008*/ 	.byte	0x04, 0x17
        /*000a*/ 	.short	(.L_167 - .L_166)
.L_166:
        /*000c*/ 	.word	0x00000000
        /*0010*/ 	.short	0x000b
        /*0012*/ 	.short	0x0050
        /*0014*/ 	.byte	0x00, 0xf0, 0x05, 0x00


	//----- nvinfo : EIATTR_KPARAM_INFO
	.align		4
.L_167:
        /*0018*/ 	.byte	0x04, 0x17
        /*001a*/ 	.short	(.L_169 - .L_168)
.L_168:
        /*001c*/ 	.word	0x00000000
        /*0020*/ 	.short	0x000a
        /*0022*/ 	.short	0x002c
        /*0024*/ 	.byte	0x00, 0xf0, 0x91, 0x00


	//----- nvinfo : EIATTR_KPARAM_INFO
	.align		4
.L_169:
        /*0028*/ 	.byte	0x04, 0x17
        /*002a*/ 	.short	(.L_171 - .L_170)
.L_170:
        /*002c*/ 	.word	0x00000000
        /*0030*/ 	.short	0x0009
        /*0032*/ 	.short	0x0028
        /*0034*/ 	.byte	0x00, 0xf0, 0x11, 0x00


	//----- nvinfo : EIATTR_KPARAM_INFO
	.align		4
.L_171:
        /*0038*/ 	.byte	0x04, 0x17
        /*003a*/ 	.short	(.L_173 - .L_172)
.L_172:
        /*003c*/ 	.word	0x00000000
        /*0040*/ 	.short	0x0008
        /*0042*/ 	.short	0x0024
        /*0044*/ 	.byte	0x00, 0xf0, 0x11, 0x00


	//----- nvinfo : EIATTR_KPARAM_INFO
	.align		4
.L_173:
        /*0048*/ 	.byte	0x04, 0x17
        /*004a*/ 	.short	(.L_175 - .L_174)
.L_174:
        /*004c*/ 	.word	0x00000000
        /*0050*/ 	.short	0x0007
        /*0052*/ 	.short	0x0020
        /*0054*/ 	.byte	0x00, 0xf0, 0x05, 0x00


	//----- nvinfo : EIATTR_KPARAM_INFO
	.align		4
.L_175:
        /*0058*/ 	.byte	0x04, 0x17
        /*005a*/ 	.short	(.L_177 - .L_176)
.L_176:
        /*005c*/ 	.word	0x00000000
        /*0060*/ 	.short	0x0006
        /*0062*/ 	.short	0x001c
        /*0064*/ 	.byte	0x00, 0xf0, 0x11, 0x00


	//----- nvinfo : EIATTR_KPARAM_INFO
	.align		4
.L_177:
        /*0068*/ 	.byte	0x04, 0x17
        /*006a*/ 	.short	(.L_179 - .L_178)
.L_178:
        /*006c*/ 	.word	0x00000000
        /*0070*/ 	.short	0x0005
        /*0072*/ 	.short	0x0018
        /*0074*/ 	.byte	0x00, 0xf0, 0x11, 0x00


	//----- nvinfo : EIATTR_KPARAM_INFO
	.align		4
.L_179:
        /*0078*/ 	.byte	0x04, 0x17
        /*007a*/ 	.short	(.L_181 - .L_180)
.L_180:
        /*007c*/ 	.word	0x00000000
        /*0080*/ 	.short	0x0004
        /*0082*/ 	.short	0x0014
        /*0084*/ 	.byte	0x00, 0xf0, 0x11, 0x00


	//----- nvinfo : EIATTR_KPARAM_INFO
	.align		4
.L_181:
        /*0088*/ 	.byte	0x04, 0x17
        /*008a*/ 	.short	(.L_183 - .L_182)
.L_182:
        /*008c*/ 	.word	0x00000000
        /*0090*/ 	.short	0x0003
        /*0092*/ 	.short	0x0011
        /*0094*/ 	.byte	0x00, 0xf0, 0x05, 0x00


	//----- nvinfo : EIATTR_KPARAM_INFO
	.align		4
.L_183:
        /*0098*/ 	.byte	0x04, 0x17
        /*009a*/ 	.short	(.L_185 - .L_184)
.L_184:
        /*009c*/ 	.word	0x00000000
        /*00a0*/ 	.short	0x0002
        /*00a2*/ 	.short	0x0010
        /*00a4*/ 	.byte	0x00, 0xf0, 0x05, 0x00


	//----- nvinfo : EIATTR_KPARAM_INFO
	.align		4
.L_185:
        /*00a8*/ 	.byte	0x04, 0x17
        /*00aa*/ 	.short	(.L_187 - .L_186)
.L_186:
        /*00ac*/ 	.word	0x00000000
        /*00b0*/ 	.short	0x0001
        /*00b2*/ 	.short	0x0008
        /*00b4*/ 	.byte	0x00, 0xf5, 0x21, 0x00


	//----- nvinfo : EIATTR_KPARAM_INFO
	.align		4
.L_187:
        /*00b8*/ 	.byte	0x04, 0x17
        /*00ba*/ 	.short	(.L_189 - .L_188)
.L_188:
        /*00bc*/ 	.word	0x00000000
        /*00c0*/ 	.short	0x0000
        /*00c2*/ 	.short	0x0000
        /*00c4*/ 	.byte	0x00, 0xf5, 0x21, 0x00


	//----- nvinfo : EIATTR_SPARSE_MMA_MASK
	.align		4
.L_189:
        /*00c8*/ 	.byte	0x03, 0x50
        /*00ca*/ 	.short	0x0000


	//----- nvinfo : EIATTR_MAXREG_COUNT
	.align		4
        /*00cc*/ 	.byte	0x03, 0x1b
        /*00ce*/ 	.short	0x00ff


	//----- nvinfo : EIATTR_NUM_BARRIERS
	.align		4
        /*00d0*/ 	.byte	0x02, 0x4c
        /*00d2*/ 	.byte	0x01
	.zero		1


	//----- nvinfo : EIATTR_EXTERNS
	.align		4
        /*00d4*/ 	.byte	0x04, 0x0f
        /*00d6*/ 	.short	(.L_191 - .L_190)


	//   ....[0]....
	.align		4
.L_190:
        /*00d8*/ 	.word	index@(vprintf)


	//----- nvinfo : EIATTR_MERCURY_ISA_VERSION
	.align		4
.L_191:
        /*00dc*/ 	.byte	0x03, 0x5f
        /*00de*/ 	.short	0x0101


	//----- nvinfo : EIATTR_COOP_GROUP_MASK_REGIDS
	.align		4
        /*00e0*/ 	.byte	0x04, 0x29
        /*00e2*/ 	.short	(.L_193 - .L_192)


	//   ....[0]....
.L_192:
        /*00e4*/ 	.word	0xffffffff


	//   ....[1]....
        /*00e8*/ 	.word	0x0500000f


	//   ....[2]....
        /*00ec*/ 	.word	0x0500000f


	//   ....[3]....
        /*00f0*/ 	.word	0x0500000f


	//   ....[4]....
        /*00f4*/ 	.word	0x0500000f


	//   ....[5]....
        /*00f8*/ 	.word	0x0500000f


	//   ....[6]....
        /*00fc*/ 	.word	0xffffffff


	//   ....[7]....
        /*0100*/ 	.word	0x0500000f


	//   ....[8]....
        /*0104*/ 	.word	0x0500000f


	//   ....[9]....
        /*0108*/ 	.word	0x0500000f


	//   ....[10]....
        /*010c*/ 	.word	0x0500000f


	//   ....[11]....
        /*0110*/ 	.word	0x0500000f


	//   ....[12]....
        /*0114*/ 	.word	0x0500000f


	//   ....[13]....
        /*0118*/ 	.word	0x0500000f


	//   ....[14]....
        /*011c*/ 	.word	0x0500000f


	//   ....[15]....
        /*0120*/ 	.word	0x0500000f


	//----- nvinfo : EIATTR_COOP_GROUP_INSTR_OFFSETS
	.align		4
.L_193:
        /*0124*/ 	.byte	0x04, 0x28
        /*0126*/ 	.short	(.L_195 - .L_194)


	//   ....[0]....
.L_194:
        /*0128*/ 	.word	0x00002e40


	//   ....[1]....
        /*012c*/ 	.word	0x00002e70


	//   ....[2]....
        /*0130*/ 	.word	0x00002e90


	//   ....[3]....
        /*0134*/ 	.word	0x00002eb0


	//   ....[4]....
        /*0138*/ 	.word	0x00002ed0


	//   ....[5]....
        /*013c*/ 	.word	0x00002ef0


	//   ....[6]....
        /*0140*/ 	.word	0x000030b0


	//   ....[7]....
        /*0144*/ 	.word	0x00003110


	//   ....[8]....
        /*0148*/ 	.word	0x000033f0


	//   ....[9]....
        /*014c*/ 	.word	0x00003480


	//   ....[10]....
        /*0150*/ 	.word	0x000034f0


	//   ....[11]....
        /*0154*/ 	.word	0x00003550


	//   ....[12]....
        /*0158*/ 	.word	0x000035b0


	//   ....[13]....
        /*015c*/ 	.word	0x00003610


	//   ....[14]....
        /*0160*/ 	.word	0x00003670


	//   ....[15]....
        /*0164*/ 	.word	0x000036f0


	//----- nvinfo : EIATTR_VRC_CTA_INIT_COUNT
	.align		4
.L_195:
        /*0168*/ 	.byte	0x02, 0x4a
	.zero		1
	.zero		1


	//----- nvinfo : EIATTR_SYSCALL_OFFSETS
	.align		4
        /*016c*/ 	.byte	0x04, 0x46
        /*016e*/ 	.short	(.L_197 - .L_196)


	//   ....[0]....
.L_196:
        /*0170*/ 	.word	0x00000180


	//   ....[1]....
        /*0174*/ 	.word	0x00000250


	//   ....[2]....
        /*0178*/ 	.word	0x00000330


	//   ....[3]....
        /*017c*/ 	.word	0x000003f0


	//   ....[4]....
        /*0180*/ 	.word	0x000004c0


	//   ....[5]....
        /*0184*/ 	.word	0x000005c0


	//   ....[6]....
        /*0188*/ 	.word	0x00000690


	//   ....[7]....
        /*018c*/ 	.word	0x00000be0


	//   ....[8]....
        /*0190*/ 	.word	0x00000c90


	//   ....[9]....
        /*0194*/ 	.word	0x00000e40


	//   ....[10]....
        /*0198*/ 	.word	0x00000f50


	//   ....[11]....
        /*019c*/ 	.word	0x00001210


	//   ....[12]....
        /*01a0*/ 	.word	0x00001320


	//   ....[13]....
        /*01a4*/ 	.word	0x000015f0


	//   ....[14]....
        /*01a8*/ 	.word	0x00001700


	//   ....[15]....
        /*01ac*/ 	.word	0x00001910


	//   ....[16]....
        /*01b0*/ 	.word	0x00001a20


	//   ....[17]....
        /*01b4*/ 	.word	0x00001c90


	//   ....[18]....
        /*01b8*/ 	.word	0x00001da0


	//   ....[19]....
        /*01bc*/ 	.word	0x00001fd0


	//   ....[20]....
        /*01c0*/ 	.word	0x000020e0


	//   ....[21]....
        /*01c4*/ 	.word	0x00002310


	//   ....[22]....
        /*01c8*/ 	.word	0x00002420


	//   ....[23]....
        /*01cc*/ 	.word	0x00002780


	//   ....[24]....
        /*01d0*/ 	.word	0x00002d50


	//   ....[25]....
        /*01d4*/ 	.word	0x00002e10


	//   ....[26]....
        /*01d8*/ 	.word	0x00003070


	//----- nvinfo : EIATTR_EXIT_INSTR_OFFSETS
	.align		4
.L_197:
        /*01dc*/ 	.byte	0x04, 0x1c
        /*01de*/ 	.short	(.L_199 - .L_198)


	//   ....[0]....
.L_198:
        /*01e0*/ 	.word	0x000007d0


	//   ....[1]....
        /*01e4*/ 	.word	0x00003340


	//   ....[2]....
        /*01e8*/ 	.word	0x000033b0


	//----- nvinfo : EIATTR_CRS_STACK_SIZE
	.align		4
.L_199:
        /*01ec*/ 	.byte	0x04, 0x1e
        /*01ee*/ 	.short	(.L_201 - .L_200)
.L_200:
        /*01f0*/ 	.word	0x00000000


	//----- nvinfo : EIATTR_CBANK_PARAM_SIZE
	.align		4
.L_201:
        /*01f4*/ 	.byte	0x03, 0x19
        /*01f6*/ 	.short	0x0051


	//----- nvinfo : EIATTR_PARAM_CBANK
	.align		4
        /*01f8*/ 	.byte	0x04, 0x0a
        /*01fa*/ 	.short	(.L_203 - .L_202)
	.align		4
.L_202:
        /*01fc*/ 	.word	index@(.nv.constant0._Z15ReduceAnyKernelIfffN3kps10AddFunctorIfEENS0_15IdentityFunctorIffEE14OneDimIndexCalEvPKT_PT0_T2_T3_T1_iibT4_SE_NS0_9DimConfigEb)
        /*0200*/ 	.short	0x0380
        /*0202*/ 	.short	0x0051


	//----- nvinfo : EIATTR_SW_WAR
	.align		4
.L_203:
        /*0204*/ 	.byte	0x04, 0x36
        /*0206*/ 	.short	(.L_205 - .L_204)
.L_204:
        /*0208*/ 	.word	0x00000008
.L_205:


//--------------------- .nv.callgraph             --------------------------
	.section	.nv.callgraph,"",@"SHT_CUDA_CALLGRAPH"
	.align	4
	.sectionentsize	8
	.align		4
        /*0000*/ 	.word	0x00000000
	.align		4
        /*0004*/ 	.word	0xffffffff
	.align		4
        /*0008*/ 	.word	index@(_Z15ReduceAnyKernelIfffN3kps10AddFunctorIfEENS0_15IdentityFunctorIffEE15IndexCalculatorEvPKT_PT0_T2_T3_T1_iibT4_SE_NS0_9DimConfigEb)
	.align		4
        /*000c*/ 	.word	index@(vprintf)
	.align		4
        /*0010*/ 	.word	index@(_Z15ReduceAnyKernelIfffN3kps10AddFunctorIfEENS0_15IdentityFunctorIffEE14OneDimIndexCalEvPKT_PT0_T2_T3_T1_iibT4_SE_NS0_9DimConfigEb)
	.align		4
        /*0014*/ 	.word	index@(vprintf)
	.align		4
        /*0018*/ 	.word	0x00000000
	.align		4
        /*001c*/ 	.word	0xfffffffe
	.align		4
        /*0020*/ 	.word	0x00000000
	.align		4
        /*0024*/ 	.word	0xfffffffd
	.align		4
        /*0028*/ 	.word	0x00000000
	.align		4
        /*002c*/ 	.word	0xfffffffc


//--------------------- .nv.constant4             --------------------------
	.section	.nv.constant4,"a",@progbits
	.align	8
	.align		8
.nv.constant4:
        /*0000*/ 	.dword	_ZN34_INTERNAL_a201908f_4_k_cu_0d9def484cuda3std3__45__cpo5beginE
	.align		8
        /*0008*/ 	.dword	_ZN34_INTERNAL_a201908f_4_k_cu_0d9def484cuda3std3__45__cpo3endE
	.align		8
        /*0010*/ 	.dword	_ZN34_INTERNAL_a201908f_4_k_cu_0d9def484cuda3std3__45__cpo6cbeginE
	.align		8
        /*0018*/ 	.dword	_ZN34_INTERNAL_a201908f_4_k_cu_0d9def484cuda3std3__45__cpo4cendE
	.align		8
        /*0020*/ 	.dword	_ZN34_INTERNAL_a201908f_4_k_cu_0d9def484cuda3std3__45__cpo6rbeginE
	.align		8
        /*0028*/ 	.dword	_ZN34_INTERNAL_a201908f_4_k_cu_0d9def484cuda3std3__45__cpo4rendE
	.align		8
        /*0030*/ 	.dword	_ZN34_INTERNAL_a201908f_4_k_cu_0d9def484cuda3std3__45__cpo7crbeginE
	.align		8
        /*0038*/ 	.dword	_ZN34_INTERNAL_a201908f_4_k_cu_0d9def484cuda3std3__45__cpo5crendE
	.align		8
        /*0040*/ 	.dword	_ZN34_INTERNAL_a201908f_4_k_cu_0d9def484cuda3std3__436_GLOBAL__N__a201908f_4_k_cu_0d9def486ignoreE
	.align		8
        /*0048*/ 	.dword	_ZN34_INTERNAL_a201908f_4_k_cu_0d9def484cuda3std3__419piecewise_constructE
	.align		8
        /*0050*/ 	.dword	_ZN34_INTERNAL_a201908f_4_k_cu_0d9def484cuda3std3__48in_placeE
	.align		8
        /*0058*/ 	.dword	_ZN34_INTERNAL_a201908f_4_k_cu_0d9def484cuda3std3__420unreachable_sentinelE
	.align		8
        /*0060*/ 	.dword	_ZN34_INTERNAL_a201908f_4_k_cu_0d9def484cuda3std3__47nulloptE
	.align		8
        /*0068*/ 	.dword	_ZN34_INTERNAL_a201908f_4_k_cu_0d9def484cuda3std3__48unexpectE
	.align		8
        /*0070*/ 	.dword	_ZN34_INTERNAL_a201908f_4_k_cu_0d9def484cuda3std6ranges3__45__cpo4swapE
	.align		8
        /*0078*/ 	.dword	_ZN34_INTERNAL_a201908f_4_k_cu_0d9def484cuda3std6ranges3__45__cpo9iter_moveE
	.align		8
        /*0080*/ 	.dword	_ZN34_INTERNAL_a201908f_4_k_cu_0d9def484cuda3std6ranges3__45__cpo5beginE
	.align		8
        /*0088*/ 	.dword	_ZN34_INTERNAL_a201908f_4_k_cu_0d9def484cuda3std6ranges3__45__cpo3endE
	.align		8
        /*0090*/ 	.dword	_ZN34_INTERNAL_a201908f_4_k_cu_0d9def484cuda3std6ranges3__45__cpo6cbeginE
	.align		8
        /*0098*/ 	.dword	_ZN34_INTERNAL_a201908f_4_k_cu_0d9def484cuda3std6ranges3__45__cpo4cendE
	.align		8
        /*00a0*/ 	.dword	_ZN34_INTERNAL_a201908f_4_k_cu_0d9def484cuda3std6ranges3__45__cpo7advanceE
	.align		8
        /*00a8*/ 	.dword	_ZN34_INTERNAL_a201908f_4_k_cu_0d9def484cuda3std6ranges3__45__cpo9iter_swapE
	.align		8
        /*00b0*/ 	.dword	_ZN34_INTERNAL_a201908f_4_k_cu_0d9def484cuda3std6ranges3__45__cpo4nextE
	.align		8
        /*00b8*/ 	.dword	_ZN34_INTERNAL_a201908f_4_k_cu_0d9def484cuda3std6ranges3__45__cpo4prevE
	.align		8
        /*00c0*/ 	.dword	_ZN34_INTERNAL_a201908f_4_k_cu_0d9def484cuda3std6ranges3__45__cpo4dataE
	.align		8
        /*00c8*/ 	.dword	_ZN34_INTERNAL_a201908f_4_k_cu_0d9def484cuda3std6ranges3__45__cpo5cdataE
	.align		8
        /*00d0*/ 	.dword	_ZN34_INTERNAL_a201908f_4_k_cu_0d9def484cuda3std6ranges3__45__cpo4sizeE
	.align		8
        /*00d8*/ 	.dword	_ZN34_INTERNAL_a201908f_4_k_cu_0d9def484cuda3std6ranges3__45__cpo5ssizeE
	.align		8
        /*00e0*/ 	.dword	_ZN34_INTERNAL_a201908f_4_k_cu_0d9def484cuda3std6ranges3__45__cpo8distanceE
	.align		8
        /*00e8*/ 	.dword	_ZN34_INTERNAL_a201908f_4_k_cu_0d9def486thrust24THRUST_300001_SM_1000_NS6system6detail10sequential3seqE
	.align		8
        /*00f0*/ 	.dword	_ZN34_INTERNAL_a201908f_4_k_cu_0d9def486thrust24THRUST_300001_SM_1000_NS12placeholders2_1E
	.align		8
        /*00f8*/ 	.dword	_ZN34_INTERNAL_a201908f_4_k_cu_0d9def486thrust24THRUST_300001_SM_1000_NS12placeholders2_2E
	.align		8
        /*0100*/ 	.dword	_ZN34_INTERNAL_a201908f_4_k_cu_0d9def486thrust24THRUST_300001_SM_1000_NS12placeholders2_3E
	.align		8
        /*0108*/ 	.dword	_ZN34_INTERNAL_a201908f_4_k_cu_0d9def486thrust24THRUST_300001_SM_1000_NS12placeholders2_4E
	.align		8
        /*0110*/ 	.dword	_ZN34_INTERNAL_a201908f_4_k_cu_0d9def486thrust24THRUST_300001_SM_1000_NS12placeholders2_5E
	.align		8
        /*0118*/ 	.dword	_ZN34_INTERNAL_a201908f_4_k_cu_0d9def486thrust24THRUST_300001_SM_1000_NS12placeholders2_6E
	.align		8
        /*0120*/ 	.dword	_ZN34_INTERNAL_a201908f_4_k_cu_0d9def486thrust24THRUST_300001_SM_1000_NS12placeholders2_7E
	.align		8
        /*0128*/ 	.dword	_ZN34_INTERNAL_a201908f_4_k_cu_0d9def486thrust24THRUST_300001_SM_1000_NS12placeholders2_8E
	.align		8
        /*0130*/ 	.dword	_ZN34_INTERNAL_a201908f_4_k_cu_0d9def486thrust24THRUST_300001_SM_1000_NS12placeholders2_9E
	.align		8
        /*0138*/ 	.dword	_ZN34_INTERNAL_a201908f_4_k_cu_0d9def486thrust24THRUST_300001_SM_1000_NS12placeholders3_10E
	.align		8
        /*0140*/ 	.dword	$str
	.align		8
        /*0148*/ 	.dword	$str$1
	.align		8
        /*0150*/ 	.dword	$str$4
	.align		8
        /*0158*/ 	.dword	$str$5
	.align		8
        /*0160*/ 	.dword	$str$6
	.align		8
        /*0168*/ 	.dword	$str$7
	.align		8
        /*0170*/ 	.dword	$str$8
	.align		8
        /*0178*/ 	.dword	$str$9
	.align		8
        /*0180*/ 	.dword	$str$10
	.align		8
        /*0188*/ 	.dword	$str$11
	.align		8
        /*0190*/ 	.dword	$str$12
	.align		8
        /*0198*/ 	.dword	$str$13
	.align		8
        /*01a0*/ 	.dword	$str$14
	.align		8
        /*01a8*/ 	.dword	$str$15
	.align		8
        /*01b0*/ 	.dword	vprintf


//--------------------- .text._ZN3cub18CUB_300001_SM_10006detail11EmptyKernelIvEEvv --------------------------
	.section	.text._ZN3cub18CUB_300001_SM_10006detail11EmptyKernelIvEEvv,"ax",@progbits
	.align	128
        .global         _ZN3cub18CUB_300001_SM_10006detail11EmptyKernelIvEEvv
        .type           _ZN3cub18CUB_300001_SM_10006detail11EmptyKernelIvEEvv,@function
        .size           _ZN3cub18CUB_300001_SM_10006detail11EmptyKernelIvEEvv,(.L_x_187 - _ZN3cub18CUB_300001_SM_10006detail11EmptyKernelIvEEvv)
        .other          _ZN3cub18CUB_300001_SM_10006detail11EmptyKernelIvEEvv,@"STO_CUDA_ENTRY STV_DEFAULT"
_ZN3cub18CUB_300001_SM_10006detail11EmptyKernelIvEEvv:
.text._ZN3cub18CUB_300001_SM_10006detail11EmptyKernelIvEEvv:
[----:B------:R-:W-:Y:S01]  /*0000*/  LDC R1, c[0x0][0x37c] ;  /* 0x0000df00ff017b82 */ /* 0x000fe20000000800 */
[----:B------:R-:W-:Y:S05]  /*0010*/  EXIT ;  /* 0x000000000000794d */ /* 0x000fea0003800000 */
.L_x_0:
[----:B------:R-:W-:-:S00]  /*0020*/  BRA `(.L_x_0) ;  /* 0xfffffffc00fc7947 */ /* 0x000fc0000383ffff */
[----:B------:R-:W-:-:S00]  /*0030*/  NOP ;  /* 0x0000000000007918 */ /* 0x000fc00000000000 */
        /* <DEDUP_REMOVED lines=12> */
.L_x_187:


//--------------------- .text._Z21ReduceHigherDimKernelIfffN3kps10AddFunctorIfEENS0_15IdentityFunctorIffEEEvPKT_PT0_T2_T3_T1_iiiNS0_9DimConfigEib --------------------------
	.section	.text._Z21ReduceHigherDimKernelIfffN3kps10AddFunctorIfEENS0_15IdentityFunctorIffEEEvPKT_PT0_T2_T3_T1_iiiNS0_9DimConfigEib,"ax",@progbits
	.align	128
        .global         _Z21ReduceHigherDimKernelIfffN3kps10AddFunctorIfEENS0_15IdentityFunctorIffEEEvPKT_PT0_T2_T3_T1_iiiNS0_9DimConfigEib
        .type           _Z21ReduceHigherDimKernelIfffN3kps10AddFunctorIfEENS0_15IdentityFunctorIffEEEvPKT_PT0_T2_T3_T1_iiiNS0_9DimConfigEib,@function
        .size           _Z21ReduceHigherDimKernelIfffN3kps10AddFunctorIfEENS0_15IdentityFunctorIffEEEvPKT_PT0_T2_T3_T1_iiiNS0_9DimConfigEib,(.L_x_184 - _Z21ReduceHigherDimKernelIfffN3kps10AddFunctorIfEENS0_15IdentityFunctorIffEEEvPKT_PT0_T2_T3_T1_iiiNS0_9DimConfigEib)
        .other          _Z21ReduceHigherDimKernelIfffN3kps10AddFunctorIfEENS0_15IdentityFunctorIffEEEvPKT_PT0_T2_T3_T1_iiiNS0_9DimConfigEib,@"STO_CUDA_ENTRY STV_DEFAULT"
_Z21ReduceHigherDimKernelIfffN3kps10AddFunctorIfEENS0_15IdentityFunctorIffEEEvPKT_PT0_T2_T3_T1_iiiNS0_9DimConfigEib:
.text._Z21ReduceHigherDimKernelIfffN3kps10AddFunctorIfEENS0_15IdentityFunctorIffEEEvPKT_PT0_T2_T3_T1_iiiNS0_9DimConfigEib:
[----:B------:R-:W-:Y:S08]  /*0000*/  LDC R1, c[0x0][0x37c] ;  /* 0x0000df00ff017b82 */ /* 0x000ff00000000800 */
[----:B------:R-:W0:Y:S01]  /*0010*/  S2UR UR12, SR_CTAID.Z ;  /* 0x00000000000c79c3 */ /* 0x000e220000002700 */
[----:B------:R-:W0:Y:S01]  /*0020*/  LDCU.64 UR18, c[0x0][0x398] ;  /* 0x00007300ff1277ac */ /* 0x000e220008000a00 */
[----:B------:R-:W1:Y:S06]  /*0030*/  LDCU UR8, c[0x0][0x3a0] ;  /* 0x00007400ff0877ac */ /* 0x000e6c0008000800 */
[----:B------:R-:W2:Y:S01]  /*0040*/  S2UR UR9, SR_CTAID.Y ;  /* 0x00000000000979c3 */ /* 0x000ea20000002600 */
[----:B------:R-:W3:Y:S01]  /*0050*/  LDCU UR11, c[0x0][0x360] ;  /* 0x00006c00ff0b77ac */ /* 0x000ee20008000800 */
[----:B------:R-:W4:Y:S06]  /*0060*/  LDCU UR13, c[0x0][0x374] ;  /* 0x00006e80ff0d77ac */ /* 0x000f2c0008000800 */
[----:B------:R-:W3:Y:S01]  /*0070*/  S2UR UR10, SR_CTAID.X ;  /* 0x00000000000a79c3 */ /* 0x000ee20000002500 */
[----:B------:R-:W5:Y:S01]  /*0080*/  LDCU UR14, c[0x0][0x3bc] ;  /* 0x00007780ff0e77ac */ /* 0x000f620008000800 */
[----:B------:R-:W5:Y:S01]  /*0090*/  LDCU UR15, c[0x0][0x394] ;  /* 0x00007280ff0f77ac */ /* 0x000f620008000800 */
[----:B-1----:R-:W-:Y:S01]  /*00a0*/  IMAD.U32 R3, RZ, RZ, UR8 ;  /* 0x00000008ff037e24 */ /* 0x002fe2000f8e00ff */
[----:B0-----:R-:W-:Y:S01]  /*00b0*/  UIMAD UR5, UR12, UR19, URZ ;  /* 0x000000130c0572a4 */ /* 0x001fe2000f8e02ff */
[----:B------:R-:W0:Y:S01]  /*00c0*/  LDCU.64 UR6, c[0x0][0x380] ;  /* 0x00007000ff0677ac */ /* 0x000e220008000a00 */
[----:B------:R-:W1:Y:S01]  /*00d0*/  LDCU.64 UR16, c[0x0][0x358] ;  /* 0x00006b00ff1077ac */ /* 0x000e620008000a00 */
[----:B--2---:R-:W-:-:S02]  /*00e0*/  UIMAD UR4, UR9, UR8, URZ ;  /* 0x00000008090472a4 */ /* 0x004fc4000f8e02ff */
[----:B------:R-:W-:Y:S02]  /*00f0*/  UIMAD UR8, UR5, UR18, URZ ;  /* 0x00000012050872a4 */ /* 0x000fe4000f8e02ff */
[----:B----4-:R-:W-:Y:S02]  /*0100*/  UIMAD UR13, UR12, UR13, UR9 ;  /* 0x0000000d0c0d72a4 */ /* 0x010fe4000f8e0209 */
[----:B---3--:R-:W-:Y:S01]  /*0110*/  UIMAD UR5, UR10, UR11, URZ ;  /* 0x0000000b0a0572a4 */ /* 0x008fe2000f8e02ff */
[----:B------:R-:W-:Y:S01]  /*0120*/  IMAD R0, RZ, RZ, -UR4 ;  /* 0x80000004ff007e24 */ /* 0x000fe2000f8e02ff */
[----:B-----5:R-:W-:Y:S02]  /*0130*/  UIADD3 UR9, UPT, UPT, UR19, -UR14, URZ ;  /* 0x8000000e13097290 */ /* 0x020fe4000fffe0ff */
[----:B------:R-:W-:Y:S02]  /*0140*/  UIMAD UR4, UR4, UR19, UR8 ;  /* 0x00000013040472a4 */ /* 0x000fe4000f8e0208 */
[----:B------:R-:W-:Y:S01]  /*0150*/  UISETP.GE.AND UP0, UPT, UR5, UR9, UPT ;  /* 0x000000090500728c */ /* 0x000fe2000bf06270 */
[----:B------:R-:W-:Y:S01]  /*0160*/  VIADDMNMX R0, R0, UR18, R3, PT ;  /* 0x0000001200007c46 */ /* 0x000fe2000b800103 */
[----:B------:R-:W-:-:S02]  /*0170*/  UIMAD UR8, UR13, UR19, URZ ;  /* 0x000000130d0872a4 */ /* 0x000fc4000f8e02ff */
[----:B0-----:R-:W-:Y:S01]  /*0180*/  UIMAD.WIDE UR6, UR4, 0x4, UR6 ;  /* 0x00000004040678a5 */ /* 0x001fe2000f8e0206 */
[----:B------:R-:W-:Y:S01]  /*0190*/  R2UR UR10, R0 ;  /* 0x00000000000a72ca */ /* 0x000fe200000e0000 */
[----:B------:R-:W-:-:S03]  /*01a0*/  IMAD.U32 R0, RZ, RZ, UR15 ;  /* 0x0000000fff007e24 */ /* 0x000fc6000f8e00ff */
[----:B-1----:R-:W-:Y:S11]  /*01b0*/  BRA.U UP0, `(.L_x_1) ;  /* 0x0000002500707547 */ /* 0x002ff6000b800000 */
[----:B------:R-:W0:Y:S01]  /*01c0*/  LDCU.U8 UR4, c[0x0][0x3cc] ;  /* 0x00007980ff0477ac */ /* 0x000e220008000000 */
[----:B------:R-:W1:Y:S01]  /*01d0*/  S2R R2, SR_TID.X ;  /* 0x0000000000027919 */ /* 0x000e620000002100 */
[----:B------:R-:W1:Y:S01]  /*01e0*/  LDC.64 R18, c[0x0][0x388] ;  /* 0x0000e200ff127b82 */ /* 0x000e620000000a00 */
[----:B0-----:R-:W-:-:S04]  /*01f0*/  UPRMT UR4, UR4, 0x8880, URZ ;  /* 0x0000888004047896 */ /* 0x001fc800080000ff */
[----:B------:R-:W-:Y:S01]  /*0200*/  UISETP.NE.AND UP0, UPT, UR4, URZ, UPT ;  /* 0x000000ff0400728c */ /* 0x000fe2000bf05270 */
[----:B-1----:R-:W-:-:S08]  /*0210*/  IMAD.WIDE.U32 R18, R2, 0x4, R18 ;  /* 0x0000000402127825 */ /* 0x002fd000078e0012 */
[----:B------:R-:W-:Y:S05]  /*0220*/  BRA.U UP0, `(.L_x_2) ;  /* 0x0000001100cc7547 */ /* 0x000fea000b800000 */
[----:B------:R-:W-:Y:S02]  /*0230*/  UIMAD UR13, UR19, 0xd, URZ ;  /* 0x0000000d130d78a4 */ /* 0x000fe4000f8e02ff */
[----:B------:R-:W-:Y:S02]  /*0240*/  UIMAD UR14, UR19, 0xe, URZ ;  /* 0x0000000e130e78a4 */ /* 0x000fe4000f8e02ff */
[----:B------:R-:W-:-:S12]  /*0250*/  UIMAD UR4, UR19, 0xf, URZ ;  /* 0x0000000f130478a4 */ /* 0x000fd8000f8e02ff */
.L_x_8:
[----:B------:R-:W0:Y:S01]  /*0260*/  LDCU UR15, c[0x0][0x394] ;  /* 0x00007280ff0f77ac */ /* 0x000e220008000800 */
[----:B------:R-:W-:Y:S01]  /*0270*/  UISETP.GT.AND UP0, UPT, UR10, URZ, UPT ;  /* 0x000000ff0a00728c */ /* 0x000fe2000bf04270 */
[----:B0-----:R-:W-:-:S08]  /*0280*/  IMAD.U32 R20, RZ, RZ, UR15 ;  /* 0x0000000fff147e24 */ /* 0x001fd0000f8e00ff */
[----:B------:R-:W-:Y:S05]  /*0290*/  BRA.U !UP0, `(.L_x_3) ;  /* 0x0000001108787547 */ /* 0x000fea000b800000 */
[----:B------:R-:W-:Y:S01]  /*02a0*/  UISETP.GE.U32.AND UP0, UPT, UR10, 0x10, UPT ;  /* 0x000000100a00788c */ /* 0x000fe2000bf06070 */
[----:B------:R-:W-:Y:S01]  /*02b0*/  IMAD.U32 R6, RZ, RZ, UR5 ;  /* 0x00000005ff067e24 */ /* 0x000fe2000f8e00ff */
[----:B------:R-:W-:Y:S01]  /*02c0*/  IADD3 R4, P0, PT, R2, UR5, RZ ;  /* 0x0000000502047c10 */ /* 0x000fe2000ff1e0ff */
[----:B------:R-:W-:Y:S02]  /*02d0*/  IMAD.MOV.U32 R5, RZ, RZ, RZ ;  /* 0x000000ffff057224 */ /* 0x000fe400078e00ff */
[----:B------:R-:W-:Y:S01]  /*02e0*/  IMAD.U32 R20, RZ, RZ, UR15 ;  /* 0x0000000fff147e24 */ /* 0x000fe2000f8e00ff */
[----:B------:R-:W-:-:S03]  /*02f0*/  LEA.HI.X.SX32 R6, R6, RZ, 0x1, P0 ;  /* 0x000000ff06067211 */ /* 0x000fc600000f0eff */
[----:B------:R-:W-:Y:S06]  /*0300*/  BRA.U !UP0, `(.L_x_4) ;  /* 0x0000000908587547 */ /* 0x000fec000b800000 */
[----:B------:R-:W0:Y:S01]  /*0310*/  LDCU UR12, c[0x0][0x39c] ;  /* 0x00007380ff0c77ac */ /* 0x000e220008000800 */
[----:B------:R-:W1:Y:S01]  /*0320*/  LDC R3, c[0x0][0x39c] ;  /* 0x0000e700ff037b82 */ /* 0x000e620000000800 */
[----:B------:R-:W-:Y:S01]  /*0330*/  IMAD.MOV.U32 R5, RZ, RZ, RZ ;  /* 0x000000ffff057224 */ /* 0x000fe200078e00ff */
[----:B------:R-:W-:Y:S01]  /*0340*/  ULOP3.LUT UR11, UR10, 0x7ffffff0, URZ, 0xc0, !UPT ;  /* 0x7ffffff00a0b7892 */ /* 0x000fe2000f8ec0ff */
[----:B------:R-:W-:Y:S02]  /*0350*/  IMAD.U32 R9, RZ, RZ, UR4 ;  /* 0x00000004ff097e24 */ /* 0x000fe4000f8e00ff */
[----:B------:R-:W-:Y:S01]  /*0360*/  IMAD.U32 R11, RZ, RZ, UR14 ;  /* 0x0000000eff0b7e24 */ /* 0x000fe2000f8e00ff */
[----:B------:R-:W-:Y:S01]  /*0370*/  UIADD3 UR11, UPT, UPT, -UR11, URZ, URZ ;  /* 0x000000ff0b0b7290 */ /* 0x000fe2000fffe1ff */
[----:B------:R-:W-:Y:S02]  /*0380*/  IMAD.U32 R13, RZ, RZ, UR13 ;  /* 0x0000000dff0d7e24 */ /* 0x000fe4000f8e00ff */
[----:B------:R-:W-:Y:S01]  /*0390*/  IMAD.U32 R20, RZ, RZ, UR15 ;  /* 0x0000000fff147e24 */ /* 0x000fe2000f8e00ff */
[----:B0-----:R-:W-:-:S02]  /*03a0*/  UIMAD UR18, UR12, 0xc, URZ ;  /* 0x0000000c0c1278a4 */ /* 0x001fc4000f8e02ff */
[----:B------:R-:W-:Y:S02]  /*03b0*/  USHF.L.U32 UR19, UR12, 0x1, URZ ;  /* 0x000000010c137899 */ /* 0x000fe400080006ff */
[----:B------:R-:W-:Y:S02]  /*03c0*/  USHF.L.U32 UR20, UR12, 0x2, URZ ;  /* 0x000000020c147899 */ /* 0x000fe400080006ff */
[----:B------:R-:W-:Y:S01]  /*03d0*/  UIMAD UR21, UR12, 0x5, URZ ;  /* 0x000000050c1578a4 */ /* 0x000fe2000f8e02ff */
[----:B------:R-:W-:Y:S01]  /*03e0*/  IMAD.U32 R15, RZ, RZ, UR18 ;  /* 0x00000012ff0f7e24 */ /* 0x000fe2000f8e00ff */
[----:B------:R-:W-:Y:S01]  /*03f0*/  UIMAD UR22, UR12, 0x6, URZ ;  /* 0x000000060c1678a4 */ /* 0x000fe2000f8e02ff */
[----:B------:R-:W-:Y:S01]  /*0400*/  IMAD.U32 R7, RZ, RZ, UR19 ;  /* 0x00000013ff077e24 */ /* 0x000fe2000f8e00ff */
[----:B------:R-:W-:Y:S01]  /*0410*/  UIMAD UR23, UR12, 0x7, URZ ;  /* 0x000000070c1778a4 */ /* 0x000fe2000f8e02ff */
[----:B------:R-:W-:Y:S01]  /*0420*/  IMAD.U32 R16, RZ, RZ, UR20 ;  /* 0x00000014ff107e24 */ /* 0x000fe2000f8e00ff */
[----:B------:R-:W-:Y:S01]  /*0430*/  USHF.L.U32 UR24, UR12, 0x3, URZ ;  /* 0x000000030c187899 */ /* 0x000fe200080006ff */
[----:B------:R-:W-:Y:S01]  /*0440*/  IMAD.U32 R14, RZ, RZ, UR21 ;  /* 0x00000015ff0e7e24 */ /* 0x000fe2000f8e00ff */
[----:B------:R-:W-:Y:S01]  /*0450*/  UIMAD UR26, UR12, 0xa, URZ ;  /* 0x0000000a0c1a78a4 */ /* 0x000fe2000f8e02ff */
[----:B------:R-:W-:Y:S01]  /*0460*/  IMAD.U32 R12, RZ, RZ, UR22 ;  /* 0x00000016ff0c7e24 */ /* 0x000fe2000f8e00ff */
[----:B------:R-:W-:Y:S01]  /*0470*/  UIMAD UR27, UR12, 0xb, URZ ;  /* 0x0000000b0c1b78a4 */ /* 0x000fe2000f8e02ff */
[----:B------:R-:W-:Y:S01]  /*0480*/  IMAD.U32 R10, RZ, RZ, UR23 ;  /* 0x00000017ff0a7e24 */ /* 0x000fe2000f8e00ff */
[----:B------:R-:W-:Y:S01]  /*0490*/  UIMAD UR25, UR12, 0x9, URZ ;  /* 0x000000090c1978a4 */ /* 0x000fe2000f8e02ff */
[----:B------:R-:W-:Y:S01]  /*04a0*/  IMAD.U32 R8, RZ, RZ, UR24 ;  /* 0x00000018ff087e24 */ /* 0x000fe2000f8e00ff */
[----:B------:R-:W-:Y:S01]  /*04b0*/  UIMAD UR12, UR12, 0x3, URZ ;  /* 0x000000030c0c78a4 */ /* 0x000fe2000f8e02ff */
[----:B------:R-:W-:-:S02]  /*04c0*/  IMAD.U32 R27, RZ, RZ, UR26 ;  /* 0x0000001aff1b7e24 */ /* 0x000fc4000f8e00ff */
[----:B------:R-:W-:Y:S02]  /*04d0*/  IMAD.U32 R17, RZ, RZ, UR27 ;  /* 0x0000001bff117e24 */ /* 0x000fe4000f8e00ff */
[----:B------:R-:W-:Y:S02]  /*04e0*/  IMAD.U32 R29, RZ, RZ, UR25 ;  /* 0x00000019ff1d7e24 */ /* 0x000fe4000f8e00ff */
[----:B------:R-:W-:-:S07]  /*04f0*/  IMAD.U32 R26, RZ, RZ, UR12 ;  /* 0x0000000cff1a7e24 */ /* 0x000fce000f8e00ff */
.L_x_5:
[----:B------:R-:W-:-:S04]  /*0500*/  IADD3 R21, P0, PT, R5, R4, RZ ;  /* 0x0000000405157210 */ /* 0x000fc80007f1e0ff */
[----:B------:R-:W-:Y:S02]  /*0510*/  LEA.HI.X.SX32 R22, R5, R6, 0x1, P0 ;  /* 0x0000000605167211 */ /* 0x000fe400000f0eff */
[----:B------:R-:W-:-:S04]  /*0520*/  LEA R24, P0, R21, UR6, 0x2 ;  /* 0x0000000615187c11 */ /* 0x000fc8000f8010ff */
[----:B------:R-:W-:-:S06]  /*0530*/  LEA.HI.X R25, R21, UR7, R22, 0x2, P0 ;  /* 0x0000000715197c11 */ /* 0x000fcc00080f1416 */
[----:B------:R-:W2:Y:S01]  /*0540*/  LDG.E.CONSTANT R25, desc[UR16][R24.64] ;  /* 0x0000001018197981 */ /* 0x000ea2000c1e9900 */
[----:B-1----:R-:W-:-:S04]  /*0550*/  IADD3 R21, P0, PT, R3, R4, RZ ;  /* 0x0000000403157210 */ /* 0x002fc80007f1e0ff */
[----:B------:R-:W-:Y:S01]  /*0560*/  LEA.HI.X.SX32 R28, R3, R6, 0x1, P0 ;  /* 0x00000006031c7211 */ /* 0x000fe200000f0eff */
[----:B--2---:R-:W-:Y:S01]  /*0570*/  FADD R22, R25, R20 ;  /* 0x0000001419167221 */ /* 0x004fe20000000000 */
[----:B------:R-:W-:-:S04]  /*0580*/  LEA R20, P0, R21, UR6, 0x2 ;  /* 0x0000000615147c11 */ /* 0x000fc8000f8010ff */
[----:B------:R-:W-:-:S06]  /*0590*/  LEA.HI.X R21, R21, UR7, R28, 0x2, P0 ;  /* 0x0000000715157c11 */ /* 0x000fcc00080f141c */
[----:B------:R0:W2:Y:S01]  /*05a0*/  LDG.E.CONSTANT R21, desc[UR16][R20.64] ;  /* 0x0000001014157981 */ /* 0x0000a2000c1e9900 */
[----:B------:R-:W-:-:S04]  /*05b0*/  IADD3 R23, P0, PT, R7, R4, RZ ;  /* 0x0000000407177210 */ /* 0x000fc80007f1e0ff */
[----:B0-----:R-:W-:Y:S01]  /*05c0*/  LEA.HI.X.SX32 R20, R7, R6, 0x1, P0 ;  /* 0x0000000607147211 */ /* 0x001fe200000f0eff */
[----:B--2---:R-:W-:Y:S01]  /*05d0*/  FADD R28, R22, R21 ;  /* 0x00000015161c7221 */ /* 0x004fe20000000000 */
[----:B------:R-:W-:-:S04]  /*05e0*/  LEA R22, P0, R23, UR6, 0x2 ;  /* 0x0000000617167c11 */ /* 0x000fc8000f8010ff */
[----:B------:R-:W-:Y:S02]  /*05f0*/  LEA.HI.X R23, R23, UR7, R20, 0x2, P0 ;  /* 0x0000000717177c11 */ /* 0x000fe400080f1414 */
[----:B------:R-:W-:-:S04]  /*0600*/  IADD3 R25, P0, PT, R26, R4, RZ ;  /* 0x000000041a197210 */ /* 0x000fc80007f1e0ff */
[----:B------:R-:W-:Y:S01]  /*0610*/  LEA.HI.X.SX32 R20, R26, R6, 0x1, P0 ;  /* 0x000000061a147211 */ /* 0x000fe200000f0eff */
[----:B------:R0:W2:Y:S01]  /*0620*/  LDG.E.CONSTANT R23, desc[UR16][R22.64] ;  /* 0x0000001016177981 */ /* 0x0000a2000c1e9900 */
[----:B------:R-:W-:-:S04]  /*0630*/  LEA R24, P0, R25, UR6, 0x2 ;  /* 0x0000000619187c11 */ /* 0x000fc8000f8010ff */
[----:B------:R-:W-:-:S06]  /*0640*/  LEA.HI.X R25, R25, UR7, R20, 0x2, P0 ;  /* 0x0000000719197c11 */ /* 0x000fcc00080f1414 */
[----:B------:R-:W3:Y:S01]  /*0650*/  LDG.E.CONSTANT R25, desc[UR16][R24.64] ;  /* 0x0000001018197981 */ /* 0x000ee2000c1e9900 */
[----:B------:R-:W-:-:S04]  /*0660*/  IADD3 R21, P0, PT, R16, R4, RZ ;  /* 0x0000000410157210 */ /* 0x000fc80007f1e0ff */
[----:B0-----:R-:W-:Y:S02]  /*0670*/  LEA.HI.X.SX32 R22, R16, R6, 0x1, P0 ;  /* 0x0000000610167211 */ /* 0x001fe400000f0eff */
[----:B------:R-:W-:-:S04]  /*0680*/  LEA R20, P0, R21, UR6, 0x2 ;  /* 0x0000000615147c11 */ /* 0x000fc8000f8010ff */
[----:B------:R-:W-:-:S06]  /*0690*/  LEA.HI.X R21, R21, UR7, R22, 0x2, P0 ;  /* 0x0000000715157c11 */ /* 0x000fcc00080f1416 */
[----:B------:R0:W4:Y:S01]  /*06a0*/  LDG.E.CONSTANT R21, desc[UR16][R20.64] ;  /* 0x0000001014157981 */ /* 0x000122000c1e9900 */
[----:B--2---:R-:W-:Y:S01]  /*06b0*/  FADD R28, R28, R23 ;  /* 0x000000171c1c7221 */ /* 0x004fe20000000000 */
[----:B------:R-:W-:-:S04]  /*06c0*/  IADD3 R23, P0, PT, R14, R4, RZ ;  /* 0x000000040e177210 */ /* 0x000fc80007f1e0ff */
[----:B0-----:R-:W-:Y:S02]  /*06d0*/  LEA.HI.X.SX32 R20, R14, R6, 0x1, P0 ;  /* 0x000000060e147211 */ /* 0x001fe400000f0eff */
[----:B------:R-:W-:Y:S01]  /*06e0*/  LEA R22, P0, R23, UR6, 0x2 ;  /* 0x0000000617167c11 */ /* 0x000fe2000f8010ff */
[----:B---3--:R-:W-:-:S03]  /*06f0*/  FADD R28, R28, R25 ;  /* 0x000000191c1c7221 */ /* 0x008fc60000000000 */
[----:B------:R-:W-:Y:S02]  /*0700*/  LEA.HI.X R23, R23, UR7, R20, 0x2, P0 ;  /* 0x0000000717177c11 */ /* 0x000fe400080f1414 */
[----:B------:R-:W-:-:S04]  /*0710*/  IADD3 R25, P0, PT, R12, R4, RZ ;  /* 0x000000040c197210 */ /* 0x000fc80007f1e0ff */
[----:B------:R-:W-:Y:S01]  /*0720*/  LEA.HI.X.SX32 R20, R12, R6, 0x1, P0 ;  /* 0x000000060c147211 */ /* 0x000fe200000f0eff */
[----:B------:R0:W2:Y:S01]  /*0730*/  LDG.E.CONSTANT R23, desc[UR16][R22.64] ;  /* 0x0000001016177981 */ /* 0x0000a2000c1e9900 */
[----:B------:R-:W-:-:S04]  /*0740*/  LEA R24, P0, R25, UR6, 0x2 ;  /* 0x0000000619187c11 */ /* 0x000fc8000f8010ff */
[----:B------:R-:W-:-:S06]  /*0750*/  LEA.HI.X R25, R25, UR7, R20, 0x2, P0 ;  /* 0x0000000719197c11 */ /* 0x000fcc00080f1414 */
[----:B------:R-:W3:Y:S01]  /*0760*/  LDG.E.CONSTANT R25, desc[UR16][R24.64] ;  /* 0x0000001018197981 */ /* 0x000ee2000c1e9900 */
[----:B----4-:R-:W-:Y:S01]  /*0770*/  FADD R28, R28, R21 ;  /* 0x000000151c1c7221 */ /* 0x010fe20000000000 */
        /* <DEDUP_REMOVED lines=49> */
[----:B------:R-:W2:Y:S01]  /*0a90*/  LDG.E.CONSTANT R23, desc[UR16][R22.64] ;  /* 0x0000001016177981 */ /* 0x000ea2000c1e9900 */
[----:B------:R-:W-:-:S04]  /*0aa0*/  LEA R24, P0, R25, UR6, 0x2 ;  /* 0x0000000619187c11 */ /* 0x000fc8000f8010ff */
[----:B------:R-:W-:Y:S02]  /*0ab0*/  LEA.HI.X R25, R25, UR7, R20, 0x2, P0 ;  /* 0x0000000719197c11 */ /* 0x000fe400080f1414 */
[----:B------:R-:W0:Y:S04]  /*0ac0*/  LDC R20, c[0x0][0x39c] ;  /* 0x0000e700ff147b82 */ /* 0x000e280000000800 */
[----:B------:R-:W3:Y:S01]  /*0ad0*/  LDG.E.CONSTANT R25, desc[UR16][R24.64] ;  /* 0x0000001018197981 */ /* 0x000ee2000c1e9900 */
[----:B------:R-:W-:Y:S01]  /*0ae0*/  UIADD3 UR11, UPT, UPT, UR11, 0x10, URZ ;  /* 0x000000100b0b7890 */ /* 0x000fe2000fffe0ff */
[----:B----4-:R-:W-:-:S03]  /*0af0*/  FADD R28, R28, R21 ;  /* 0x000000151c1c7221 */ /* 0x010fc60000000000 */
[----:B------:R-:W-:Y:S01]  /*0b00*/  UISETP.NE.AND UP0, UPT, UR11, URZ, UPT ;  /* 0x000000ff0b00728c */ /* 0x000fe2000bf05270 */
[C---:B0-----:R-:W-:Y:S02]  /*0b10*/  IMAD R3, R20.reuse, 0x10, R3 ;  /* 0x0000001014037824 */ /* 0x041fe400078e0203 */
[C---:B------:R-:W-:Y:S02]  /*0b20*/  IMAD R7, R20.reuse, 0x10, R7 ;  /* 0x0000001014077824 */ /* 0x040fe400078e0207 */
[C---:B------:R-:W-:Y:S02]  /*0b30*/  IMAD R26, R20.reuse, 0x10, R26 ;  /* 0x00000010141a7824 */ /* 0x040fe400078e021a */
[C---:B------:R-:W-:Y:S02]  /*0b40*/  IMAD R16, R20.reuse, 0x10, R16 ;  /* 0x0000001014107824 */ /* 0x040fe400078e0210 */
[C---:B------:R-:W-:Y:S02]  /*0b50*/  IMAD R14, R20.reuse, 0x10, R14 ;  /* 0x00000010140e7824 */ /* 0x040fe400078e020e */
[----:B------:R-:W-:-:S02]  /*0b60*/  IMAD R12, R20, 0x10, R12 ;  /* 0x00000010140c7824 */ /* 0x000fc400078e020c */
[C---:B------:R-:W-:Y:S02]  /*0b70*/  IMAD R10, R20.reuse, 0x10, R10 ;  /* 0x00000010140a7824 */ /* 0x040fe400078e020a */
        /* <DEDUP_REMOVED lines=8> */
[----:B------:R-:W-:Y:S02]  /*0c00*/  IMAD R5, R20, 0x10, R5 ;  /* 0x0000001014057824 */ /* 0x000fe400078e0205 */
[----:B--2---:R-:W-:-:S04]  /*0c10*/  FADD R28, R28, R23 ;  /* 0x000000171c1c7221 */ /* 0x004fc80000000000 */
[----:B---3--:R-:W-:Y:S01]  /*0c20*/  FADD R20, R28, R25 ;  /* 0x000000191c147221 */ /* 0x008fe20000000000 */
[----:B------:R-:W-:Y:S06]  /*0c30*/  BRA.U UP0, `(.L_x_5) ;  /* 0xfffffff900307547 */ /* 0x000fec000b83ffff */
[----:B------:R-:W-:Y:S01]  /*0c40*/  ULOP3.LUT UR11, UR10, 0x7ffffff0, URZ, 0xc0, !UPT ;  /* 0x7ffffff00a0b7892 */ /* 0x000fe2000f8ec0ff */
[----:B------:R-:W-:-:S05]  /*0c50*/  IMAD.MOV.U32 R3, RZ, RZ, R25 ;  /* 0x000000ffff037224 */ /* 0x000fca00078e0019 */
[----:B------:R-:W-:-:S07]  /*0c60*/  IMAD.U32 R5, RZ, RZ, UR11 ;  /* 0x0000000bff057e24 */ /* 0x000fce000f8e00ff */
.L_x_4:
[----:B------:R-:W-:-:S04]  /*0c70*/  ULOP3.LUT UR11, UR10, 0xf, URZ, 0xc0, !UPT ;  /* 0x0000000f0a0b7892 */ /* 0x000fc8000f8ec0ff */
[----:B------:R-:W-:-:S09]  /*0c80*/  UISETP.NE.AND UP0, UPT, UR11, URZ, UPT ;  /* 0x000000ff0b00728c */ /* 0x000fd2000bf05270 */
[----:B------:R-:W-:Y:S05]  /*0c90*/  BRA.U !UP0, `(.L_x_3) ;  /* 0x0000000508f87547 */ /* 0x000fea000b800000 */
[----:B------:R-:W-:Y:S02]  /*0ca0*/  UIADD3 UR11, UPT, UPT, UR11, -0x1, URZ ;  /* 0xffffffff0b0b7890 */ /* 0x000fe4000fffe0ff */
[----:B------:R-:W-:Y:S02]  /*0cb0*/  ULOP3.LUT UR12, UR10, 0x7, URZ, 0xc0, !UPT ;  /* 0x000000070a0c7892 */ /* 0x000fe4000f8ec0ff */
[----:B------:R-:W-:Y:S02]  /*0cc0*/  UISETP.GE.U32.AND UP0, UPT, UR11, 0x7, UPT ;  /* 0x000000070b00788c */ /* 0x000fe4000bf06070 */
[----:B------:R-:W-:-:S07]  /*0cd0*/  UISETP.NE.AND UP1, UPT, UR12, URZ, UPT ;  /* 0x000000ff0c00728c */ /* 0x000fce000bf25270 */
[----:B------:R-:W-:Y:S05]  /*0ce0*/  BRA.U !UP0, `(.L_x_6) ;  /* 0x0000000108e87547 */ /* 0x000fea000b800000 */
[----:B------:R-:W0:Y:S02]  /*0cf0*/  LDCU UR11, c[0x0][0x39c] ;  /* 0x00007380ff0b77ac */ /* 0x000e240008000800 */
[----:B0-----:R-:W-:-:S04]  /*0d00*/  IMAD R3, R5, UR11, RZ ;  /* 0x0000000b05037c24 */ /* 0x001fc8000f8e02ff */
[C---:B------:R-:W-:Y:S01]  /*0d10*/  VIADD R7, R3.reuse, UR11 ;  /* 0x0000000b03077c36 */ /* 0x040fe20008000000 */
[----:B------:R-:W-:-:S04]  /*0d20*/  IADD3 R9, P0, PT, R3, R4, RZ ;  /* 0x0000000403097210 */ /* 0x000fc80007f1e0ff */
[----:B------:R-:W-:Y:S01]  /*0d30*/  LEA.HI.X.SX32 R14, R3, R6, 0x1, P0 ;  /* 0x00000006030e7211 */ /* 0x000fe200000f0eff */
[----:B------:R-:W-:Y:S01]  /*0d40*/  VIADD R3, R7, UR11 ;  /* 0x0000000b07037c36 */ /* 0x000fe20008000000 */
[----:B------:R-:W-:Y:S02]  /*0d50*/  LEA R12, P0, R9, UR6, 0x2 ;  /* 0x00000006090c7c11 */ /* 0x000fe4000f8010ff */
[-C--:B------:R-:W-:Y:S02]  /*0d60*/  IADD3 R8, P1, PT, R7, R4.reuse, RZ ;  /* 0x0000000407087210 */ /* 0x080fe40007f3e0ff */
[----:B------:R-:W-:Y:S02]  /*0d70*/  IADD3 R10, P2, PT, R3, R4, RZ ;  /* 0x00000004030a7210 */ /* 0x000fe40007f5e0ff */
[----:B------:R-:W-:Y:S01]  /*0d80*/  LEA.HI.X R13, R9, UR7, R14, 0x2, P0 ;  /* 0x00000007090d7c11 */ /* 0x000fe200080f140e */
[----:B------:R-:W-:Y:S01]  /*0d90*/  VIADD R9, R3, UR11 ;  /* 0x0000000b03097c36 */ /* 0x000fe20008000000 */
[----:B------:R-:W-:-:S02]  /*0da0*/  LEA.HI.X.SX32 R7, R7, R6, 0x1, P1 ;  /* 0x0000000607077211 */ /* 0x000fc400008f0eff */
[----:B------:R-:W-:Y:S02]  /*0db0*/  LEA R16, P1, R8, UR6, 0x2 ;  /* 0x0000000608107c11 */ /* 0x000fe4000f8210ff */
[----:B------:R-:W-:Y:S02]  /*0dc0*/  LEA.HI.X.SX32 R3, R3, R6, 0x1, P2 ;  /* 0x0000000603037211 */ /* 0x000fe400010f0eff */
[----:B------:R-:W-:Y:S02]  /*0dd0*/  LEA R14, P0, R10, UR6, 0x2 ;  /* 0x000000060a0e7c11 */ /* 0x000fe4000f8010ff */
[----:B------:R-:W-:Y:S02]  /*0de0*/  LEA.HI.X R17, R8, UR7, R7, 0x2, P1 ;  /* 0x0000000708117c11 */ /* 0x000fe400088f1407 */
[----:B------:R-:W-:Y:S01]  /*0df0*/  LEA.HI.X R15, R10, UR7, R3, 0x2, P0 ;  /* 0x000000070a0f7c11 */ /* 0x000fe200080f1403 */
[C---:B------:R-:W-:Y:S01]  /*0e00*/  VIADD R3, R9.reuse, UR11 ;  /* 0x0000000b09037c36 */ /* 0x040fe20008000000 */
[----:B------:R-:W-:Y:S01]  /*0e10*/  IADD3 R8, P1, PT, R9, R4, RZ ;  /* 0x0000000409087210 */ /* 0x000fe20007f3e0ff */
[----:B------:R0:W2:Y:S02]  /*0e20*/  LDG.E.CONSTANT R7, desc[UR16][R12.64] ;  /* 0x000000100c077981 */ /* 0x0000a4000c1e9900 */
[----:B------:R-:W-:Y:S01]  /*0e30*/  VIADD R23, R3, UR11 ;  /* 0x0000000b03177c36 */ /* 0x000fe20008000000 */
[----:B------:R-:W-:Y:S01]  /*0e40*/  LEA.HI.X.SX32 R11, R9, R6, 0x1, P1 ;  /* 0x00000006090b7211 */ /* 0x000fe200008f0eff */
[----:B------:R1:W3:Y:S01]  /*0e50*/  LDG.E.CONSTANT R21, desc[UR16][R16.64] ;  /* 0x0000001010157981 */ /* 0x0002e2000c1e9900 */
[----:B------:R-:W-:-:S02]  /*0e60*/  LEA R10, P0, R8, UR6, 0x2 ;  /* 0x00000006080a7c11 */ /* 0x000fc4000f8010ff */
[C---:B------:R-:W-:Y:S01]  /*0e70*/  IADD3 R9, P1, PT, R3.reuse, R4, RZ ;  /* 0x0000000403097210 */ /* 0x040fe20007f3e0ff */
[----:B------:R4:W5:Y:S01]  /*0e80*/  LDG.E.CONSTANT R22, desc[UR16][R14.64] ;  /* 0x000000100e167981 */ /* 0x000962000c1e9900 */
[----:B------:R-:W-:Y:S02]  /*0e90*/  LEA.HI.X R11, R8, UR7, R11, 0x2, P0 ;  /* 0x00000007080b7c11 */ /* 0x000fe400080f140b */
[----:B------:R-:W-:Y:S01]  /*0ea0*/  LEA.HI.X.SX32 R24, R3, R6, 0x1, P1 ;  /* 0x0000000603187211 */ /* 0x000fe200008f0eff */
[----:B------:R-:W-:Y:S01]  /*0eb0*/  VIADD R3, R23, UR11 ;  /* 0x0000000b17037c36 */ /* 0x000fe20008000000 */
[----:B------:R-:W-:Y:S01]  /*0ec0*/  LEA R8, P0, R9, UR6, 0x2 ;  /* 0x0000000609087c11 */ /* 0x000fe2000f8010ff */
[----:B------:R-:W5:Y:S01]  /*0ed0*/  LDG.E.CONSTANT R10, desc[UR16][R10.64] ;  /* 0x000000100a0a7981 */ /* 0x000f62000c1e9900 */
[----:B0-----:R-:W-:Y:S02]  /*0ee0*/  IADD3 R13, P1, PT, R23, R4, RZ ;  /* 0x00000004170d7210 */ /* 0x001fe40007f3e0ff */
[----:B------:R-:W-:Y:S01]  /*0ef0*/  LEA.HI.X R9, R9, UR7, R24, 0x2, P0 ;  /* 0x0000000709097c11 */ /* 0x000fe200080f1418 */
[----:B-1----:R-:W-:Y:S01]  /*0f00*/  VIADD R17, R3, UR11 ;  /* 0x0000000b03117c36 */ /* 0x002fe20008000000 */
[----:B------:R-:W-:-:S02]  /*0f10*/  LEA.HI.X.SX32 R24, R23, R6, 0x1, P1 ;  /* 0x0000000617187211 */ /* 0x000fc400008f0eff */
[----:B------:R-:W-:Y:S01]  /*0f20*/  LEA R12, P0, R13, UR6, 0x2 ;  /* 0x000000060d0c7c11 */ /* 0x000fe2000f8010ff */
[----:B------:R-:W5:Y:S01]  /*0f30*/  LDG.E.CONSTANT R8, desc[UR16][R8.64] ;  /* 0x0000001008087981 */ /* 0x000f62000c1e9900 */
[----:B------:R-:W-:Y:S02]  /*0f40*/  IADD3 R16, P1, PT, R3, R4, RZ ;  /* 0x0000000403107210 */ /* 0x000fe40007f3e0ff */
[----:B------:R-:W-:Y:S02]  /*0f50*/  LEA.HI.X R13, R13, UR7, R24, 0x2, P0 ;  /* 0x000000070d0d7c11 */ /* 0x000fe400080f1418 */
[----:B------:R-:W-:Y:S02]  /*0f60*/  LEA.HI.X.SX32 R23, R3, R6, 0x1, P1 ;  /* 0x0000000603177211 */ /* 0x000fe400008f0eff */
[C---:B----4-:R-:W-:Y:S02]  /*0f70*/  LEA R14, P0, R16.reuse, UR6, 0x2 ;  /* 0x00000006100e7c11 */ /* 0x050fe4000f8010ff */
[----:B------:R-:W-:Y:S01]  /*0f80*/  IADD3 R3, P1, PT, R17, R4, RZ ;  /* 0x0000000411037210 */ /* 0x000fe20007f3e0ff */
[----:B------:R-:W4:Y:S01]  /*0f90*/  LDG.E.CONSTANT R13, desc[UR16][R12.64] ;  /* 0x000000100c0d7981 */ /* 0x000f22000c1e9900 */
[----:B------:R-:W-:-:S02]  /*0fa0*/  LEA.HI.X R15, R16, UR7, R23, 0x2, P0 ;  /* 0x00000007100f7c11 */ /* 0x000fc400080f1417 */
[----:B------:R-:W-:Y:S02]  /*0fb0*/  LEA.HI.X.SX32 R24, R17, R6, 0x1, P1 ;  /* 0x0000000611187211 */ /* 0x000fe400008f0eff */
[C---:B------:R-:W-:Y:S02]  /*0fc0*/  LEA R16, P0, R3.reuse, UR6, 0x2 ;  /* 0x0000000603107c11 */ /* 0x040fe4000f8010ff */
[----:B------:R-:W4:Y:S02]  /*0fd0*/  LDG.E.CONSTANT R15, desc[UR16][R14.64] ;  /* 0x000000100e0f7981 */ /* 0x000f24000c1e9900 */
[----:B------:R-:W-:-:S05]  /*0fe0*/  LEA.HI.X R17, R3, UR7, R24, 0x2, P0 ;  /* 0x0000000703117c11 */ /* 0x000fca00080f1418 */
[----:B------:R-:W4:Y:S01]  /*0ff0*/  LDG.E.CONSTANT R3, desc[UR16][R16.64] ;  /* 0x0000001010037981 */ /* 0x000f22000c1e9900 */
[----:B------:R-:W-:Y:S02]  /*1000*/  VIADD R5, R5, 0x8 ;  /* 0x0000000805057836 */ /* 0x000fe40000000000 */
[----:B--2---:R-:W-:-:S04]  /*1010*/  FADD R20, R20, R7 ;  /* 0x0000000714147221 */ /* 0x004fc80000000000 */
[----:B---3--:R-:W-:-:S04]  /*1020*/  FADD R21, R20, R21 ;  /* 0x0000001514157221 */ /* 0x008fc80000000000 */
[----:B-----5:R-:W-:-:S04]  /*1030*/  FADD R21, R21, R22 ;  /* 0x0000001615157221 */ /* 0x020fc80000000000 */
[----:B------:R-:W-:-:S04]  /*1040*/  FADD R21, R21, R10 ;  /* 0x0000000a15157221 */ /* 0x000fc80000000000 */
[----:B------:R-:W-:-:S04]  /*1050*/  FADD R8, R21, R8 ;  /* 0x0000000815087221 */ /* 0x000fc80000000000 */
[----:B----4-:R-:W-:-:S04]  /*1060*/  FADD R8, R8, R13 ;  /* 0x0000000d08087221 */ /* 0x010fc80000000000 */
[----:B------:R-:W-:-:S04]  /*1070*/  FADD R8, R8, R15 ;  /* 0x0000000f08087221 */ /* 0x000fc80000000000 */
[----:B------:R-:W-:-:S07]  /*1080*/  FADD R20, R8, R3 ;  /* 0x0000000308147221 */ /* 0x000fce0000000000 */
.L_x_6:
        /* <DEDUP_REMOVED lines=10> */
[----:B------:R-:W-:Y:S02]  /*1130*/  IADD3 R13, P1, PT, R9, R4, RZ ;  /* 0x00000004090d7210 */ /* 0x000fe40007f3e0ff */
[-C--:B------:R-:W-:Y:S01]  /*1140*/  LEA.HI.X.SX32 R12, R3, R6.reuse, 0x1, P0 ;  /* 0x00000006030c7211 */ /* 0x080fe200000f0eff */
[----:B------:R-:W-:Y:S01]  /*1150*/  VIADD R3, R9, UR11 ;  /* 0x0000000b09037c36 */ /* 0x000fe20008000000 */
[----:B------:R-:W-:Y:S02]  /*1160*/  LEA R10, P0, R7, UR6, 0x2 ;  /* 0x00000006070a7c11 */ /* 0x000fe4000f8010ff */
[----:B------:R-:W-:Y:S02]  /*1170*/  LEA.HI.X.SX32 R14, R9, R6, 0x1, P1 ;  /* 0x00000006090e7211 */ /* 0x000fe400008f0eff */
[----:B------:R-:W-:Y:S02]  /*1180*/  LEA R8, P1, R13, UR6, 0x2 ;  /* 0x000000060d087c11 */ /* 0x000fe4000f8210ff */
[----:B------:R-:W-:Y:S01]  /*1190*/  LEA.HI.X R11, R7, UR7, R12, 0x2, P0 ;  /* 0x00000007070b7c11 */ /* 0x000fe200080f140c */
[C---:B------:R-:W-:Y:S01]  /*11a0*/  VIADD R7, R3.reuse, UR11 ;  /* 0x0000000b03077c36 */ /* 0x040fe20008000000 */
[----:B------:R-:W-:-:S02]  /*11b0*/  IADD3 R15, P2, PT, R3, R4, RZ ;  /* 0x00000004030f7210 */ /* 0x000fc40007f5e0ff */
[----:B------:R-:W-:Y:S02]  /*11c0*/  LEA.HI.X R9, R13, UR7, R14, 0x2, P1 ;  /* 0x000000070d097c11 */ /* 0x000fe400088f140e */
[----:B------:R-:W-:Y:S01]  /*11d0*/  LEA.HI.X.SX32 R14, R3, R6, 0x1, P2 ;  /* 0x00000006030e7211 */ /* 0x000fe200010f0eff */
[----:B------:R-:W2:Y:S01]  /*11e0*/  LDG.E.CONSTANT R11, desc[UR16][R10.64] ;  /* 0x000000100a0b7981 */ /* 0x000ea2000c1e9900 */
[----:B------:R-:W-:Y:S02]  /*11f0*/  LEA R12, P0, R15, UR6, 0x2 ;  /* 0x000000060f0c7c11 */ /* 0x000fe4000f8010ff */
[----:B------:R-:W-:Y:S01]  /*1200*/  IADD3 R3, P1, PT, R7, R4, RZ ;  /* 0x0000000407037210 */ /* 0x000fe20007f3e0ff */
[----:B------:R-:W3:Y:S01]  /*1210*/  LDG.E.CONSTANT R9, desc[UR16][R8.64] ;  /* 0x0000001008097981 */ /* 0x000ee2000c1e9900 */
[----:B------:R-:W-:Y:S02]  /*1220*/  LEA.HI.X R13, R15, UR7, R14, 0x2, P0 ;  /* 0x000000070f0d7c11 */ /* 0x000fe400080f140e */
[----:B------:R-:W-:-:S02]  /*1230*/  LEA.HI.X.SX32 R16, R7, R6, 0x1, P1 ;  /* 0x0000000607107211 */ /* 0x000fc400008f0eff */
[C---:B------:R-:W-:Y:S02]  /*1240*/  LEA R14, P0, R3.reuse, UR6, 0x2 ;  /* 0x00000006030e7c11 */ /* 0x040fe4000f8010ff */
[----:B------:R-:W4:Y:S02]  /*1250*/  LDG.E.CONSTANT R13, desc[UR16][R12.64] ;  /* 0x000000100c0d7981 */ /* 0x000f24000c1e9900 */
[----:B------:R-:W-:-:S05]  /*1260*/  LEA.HI.X R15, R3, UR7, R16, 0x2, P0 ;  /* 0x00000007030f7c11 */ /* 0x000fca00080f1410 */
[----:B------:R-:W5:Y:S01]  /*1270*/  LDG.E.CONSTANT R3, desc[UR16][R14.64] ;  /* 0x000000100e037981 */ /* 0x000f62000c1e9900 */
[----:B------:R-:W-:Y:S02]  /*1280*/  VIADD R5, R5, 0x4 ;  /* 0x0000000405057836 */ /* 0x000fe40000000000 */
[----:B--2---:R-:W-:-:S04]  /*1290*/  FADD R20, R20, R11 ;  /* 0x0000000b14147221 */ /* 0x004fc80000000000 */
[----:B---3--:R-:W-:-:S04]  /*12a0*/  FADD R20, R20, R9 ;  /* 0x0000000914147221 */ /* 0x008fc80000000000 */
[----:B----4-:R-:W-:-:S04]  /*12b0*/  FADD R20, R20, R13 ;  /* 0x0000000d14147221 */ /* 0x010fc80000000000 */
[----:B-----5:R-:W-:-:S07]  /*12c0*/  FADD R20, R20, R3 ;  /* 0x0000000314147221 */ /* 0x020fce0000000000 */
.L_x_7:
[----:B------:R-:W-:Y:S05]  /*12d0*/  BRA.U !UP1, `(.L_x_3) ;  /* 0x0000000109687547 */ /* 0x000fea000b800000 */
[----:B------:R-:W0:Y:S02]  /*12e0*/  LDC R12, c[0x0][0x39c] ;  /* 0x0000e700ff0c7b82 */ /* 0x000e240000000800 */
[----:B0-----:R-:W-:-:S05]  /*12f0*/  IMAD R5, R5, R12, RZ ;  /* 0x0000000c05057224 */ /* 0x001fca00078e02ff */
[----:B------:R-:W-:-:S04]  /*1300*/  IADD3 R3, P0, PT, R5, R4, RZ ;  /* 0x0000000405037210 */ /* 0x000fc80007f1e0ff */
[----:B------:R-:W-:Y:S02]  /*1310*/  LEA.HI.X.SX32 R10, R5, R6, 0x1, P0 ;  /* 0x00000006050a7211 */ /* 0x000fe400000f0eff */
[----:B------:R-:W-:-:S04]  /*1320*/  LEA R8, P0, R3, UR6, 0x2 ;  /* 0x0000000603087c11 */ /* 0x000fc8000f8010ff */
[----:B------:R-:W-:-:S05]  /*1330*/  LEA.HI.X R9, R3, UR7, R10, 0x2, P0 ;  /* 0x0000000703097c11 */ /* 0x000fca00080f140a */
[----:B------:R-:W2:Y:S01]  /*1340*/  LDG.E.CONSTANT R3, desc[UR16][R8.64] ;  /* 0x0000001008037981 */ /* 0x000ea2000c1e9900 */
[----:B------:R-:W-:Y:S01]  /*1350*/  UISETP.NE.AND UP0, UPT, UR15, 0x1, UPT ;  /* 0x000000010f00788c */ /* 0x000fe2000bf05270 */
[----:B--2---:R-:W-:-:S08]  /*1360*/  FADD R20, R20, R3 ;  /* 0x0000000314147221 */ /* 0x004fd00000000000 */
[----:B------:R-:W-:Y:S05]  /*1370*/  BRA.U !UP0, `(.L_x_3) ;  /* 0x0000000108407547 */ /* 0x000fea000b800000 */
[----:B------:R-:W-:-:S05]  /*1380*/  IMAD.IADD R5, R5, 0x1, R12 ;  /* 0x0000000105057824 */ /* 0x000fca00078e020c */
[----:B------:R-:W-:-:S04]  /*1390*/  IADD3 R3, P0, PT, R5, R4, RZ ;  /* 0x0000000405037210 */ /* 0x000fc80007f1e0ff */
[----:B------:R-:W-:Y:S02]  /*13a0*/  LEA.HI.X.SX32 R10, R5, R6, 0x1, P0 ;  /* 0x00000006050a7211 */ /* 0x000fe400000f0eff */
[----:B------:R-:W-:-:S04]  /*13b0*/  LEA R8, P0, R3, UR6, 0x2 ;  /* 0x0000000603087c11 */ /* 0x000fc8000f8010ff */
[----:B------:R-:W-:-:S05]  /*13c0*/  LEA.HI.X R9, R3, UR7, R10, 0x2, P0 ;  /* 0x0000000703097c11 */ /* 0x000fca00080f140a */
[----:B------:R-:W2:Y:S01]  /*13d0*/  LDG.E.CONSTANT R3, desc[UR16][R8.64] ;  /* 0x0000001008037981 */ /* 0x000ea2000c1e9900 */
[----:B------:R-:W-:-:S06]  /*13e0*/  UISETP.NE.AND UP0, UPT, UR15, 0x2, UPT ;  /* 0x000000020f00788c */ /* 0x000fcc000bf05270 */
[----:B------:R-:W-:-:S13]  /*13f0*/  PLOP3.LUT P1, PT, PT, PT, UP0, 0x80, 0x8 ;  /* 0x000000000008781c */ /* 0x000fda0003f2f008 */
[----:B------:R-:W-:-:S05]  /*1400*/  @P1 IMAD.IADD R5, R5, 0x1, R12 ;  /* 0x0000000105051824 */ /* 0x000fca00078e020c */
[----:B------:R-:W-:-:S04]  /*1410*/  @P1 IADD3 R7, P0, PT, R5, R4, RZ ;  /* 0x0000000405071210 */ /* 0x000fc80007f1e0ff */
[----:B------:R-:W-:Y:S02]  /*1420*/  @P1 LEA.HI.X.SX32 R6, R5, R6, 0x1, P0 ;  /* 0x0000000605061211 */ /* 0x000fe400000f0eff */
[----:B------:R-:W-:-:S04]  /*1430*/  @P1 LEA R4, P0, R7, UR6, 0x2 ;  /* 0x0000000607041c11 */ /* 0x000fc8000f8010ff */
[----:B------:R-:W-:Y:S01]  /*1440*/  @P1 LEA.HI.X R5, R7, UR7, R6, 0x2, P0 ;  /* 0x0000000707051c11 */ /* 0x000fe200080f1406 */
[----:B--2---:R-:W-:-:S04]  /*1450*/  FADD R20, R20, R3 ;  /* 0x0000000314147221 */ /* 0x004fc80000000000 */
[----:B------:R-:W2:Y:S02]  /*1460*/  @P1 LDG.E.CONSTANT R3, desc[UR16][R4.64] ;  /* 0x0000001004031981 */ /* 0x000ea4000c1e9900 */
[----:B--2---:R-:W-:-:S07]  /*1470*/  @P1 FADD R20, R20, R3 ;  /* 0x0000000314141221 */ /* 0x004fce0000000000 */
.L_x_3:
[----:B------:R-:W-:Y:S02]  /*1480*/  UIADD3 UR12, UP0, UPT, UR8, UR5, URZ ;  /* 0x00000005080c7290 */ /* 0x000fe4000ff1e0ff */
[----:B------:R-:W-:-:S04]  /*1490*/  USHF.R.S32.HI UR11, URZ, 0x1f, UR8 ;  /* 0x0000001fff0b7899 */ /* 0x000fc80008011408 */
[----:B------:R-:W-:Y:S01]  /*14a0*/  ULEA.HI.X.SX32 UR11, UR5, UR11, 0x1, UP0 ;  /* 0x0000000b050b7291 */ /* 0x000fe200080f0eff */
[----:B------:R-:W-:-:S04]  /*14b0*/  IMAD.U32 R5, RZ, RZ, UR12 ;  /* 0x0000000cff057e24 */ /* 0x000fc8000f8e00ff */
[----:B------:R-:W0:Y:S01]  /*14c0*/  LDCU UR12, c[0x0][0x3a4] ;  /* 0x00007480ff0c77ac */ /* 0x000e220008000800 */
[----:B------:R-:W-:Y:S01]  /*14d0*/  IMAD.U32 R6, RZ, RZ, UR11 ;  /* 0x0000000bff067e24 */ /* 0x000fe2000f8e00ff */
[----:B------:R-:W-:-:S04]  /*14e0*/  LEA R4, P0, R5, R18, 0x2 ;  /* 0x0000001205047211 */ /* 0x000fc800078010ff */
[----:B------:R-:W0:Y:S01]  /*14f0*/  LDCU UR11, c[0x0][0x3b0] ;  /* 0x00007600ff0b77ac */ /* 0x000e220008000800 */
[----:B------:R-:W-:-:S05]  /*1500*/  LEA.HI.X R5, R5, R19, R6, 0x2, P0 ;  /* 0x0000001305057211 */ /* 0x000fca00000f1406 */
[----:B------:R1:W-:Y:S01]  /*1510*/  STG.E desc[UR16][R4.64], R20 ;  /* 0x0000001404007986 */ /* 0x0003e2000c101910 */
[----:B0-----:R-:W-:-:S04]  /*1520*/  UIMAD UR5, UR12, UR11, UR5 ;  /* 0x0000000b0c0572a4 */ /* 0x001fc8000f8e0205 */
[----:B------:R-:W-:-:S09]  /*1530*/  UISETP.GE.AND UP0, UPT, UR5, UR9, UPT ;  /* 0x000000090500728c */ /* 0x000fd2000bf06270 */
[----:B-1----:R-:W-:Y:S05]  /*1540*/  BRA.U !UP0, `(.L_x_8) ;  /* 0xffffffed08447547 */ /* 0x002fea000b83ffff */
[----:B------:R-:W-:Y:S05]  /*1550*/  BRA `(.L_x_1) ;  /* 0x0000001000887947 */ /* 0x000fea0003800000 */
.L_x_2:
[----:B------:R-:W0:Y:S01]  /*1560*/  LDCU UR4, c[0x0][0x3c8] ;  /* 0x00007900ff0477ac */ /* 0x000e220008000800 */
[----:B------:R-:W-:Y:S02]  /*1570*/  ULOP3.LUT UR12, UR10, 0xf, URZ, 0xc0, !UPT ;  /* 0x0000000f0a0c7892 */ /* 0x000fe4000f8ec0ff */
[----:B------:R-:W-:Y:S02]  /*1580*/  ULOP3.LUT UR14, UR10, 0x7, URZ, 0xc0, !UPT ;  /* 0x000000070a0e7892 */ /* 0x000fe4000f8ec0ff */
[----:B------:R-:W-:Y:S02]  /*1590*/  ULOP3.LUT UR18, UR10, 0x7ffffff0, URZ, 0xc0, !UPT ;  /* 0x7ffffff00a127892 */ /* 0x000fe4000f8ec0ff */
[----:B------:R-:W-:Y:S02]  /*15a0*/  ULOP3.LUT UR19, UR10, 0x3, URZ, 0xc0, !UPT ;  /* 0x000000030a137892 */ /* 0x000fe4000f8ec0ff */
[----:B------:R-:W-:Y:S02]  /*15b0*/  UIADD3 UR13, UPT, UPT, UR12, -0x1, URZ ;  /* 0xffffffff0c0d7890 */ /* 0x000fe4000fffe0ff */
[----:B------:R-:W-:Y:S01]  /*15c0*/  UIADD3 UR15, UPT, UPT, UR14, -0x1, URZ ;  /* 0xffffffff0e0f7890 */ /* 0x000fe2000fffe0ff */
[----:B0-----:R-:W-:-:S11]  /*15d0*/  I2FP.F32.S32 R4, UR4 ;  /* 0x0000000400047c45 */ /* 0x001fd60008201400 */
.L_x_16:
[----:B------:R-:W0:Y:S01]  /*15e0*/  LDCU UR4, c[0x0][0x394] ;  /* 0x00007280ff0477ac */ /* 0x000e220008000800 */
[----:B------:R-:W-:Y:S01]  /*15f0*/  UISETP.GE.AND UP0, UPT, UR10, 0x1, UPT ;  /* 0x000000010a00788c */ /* 0x000fe2000bf06270 */
        /* <DEDUP_REMOVED lines=9> */
[----:B------:R-:W0:Y:S01]  /*1690*/  LDC R8, c[0x0][0x39c] ;  /* 0x0000e700ff087b82 */ /* 0x000e220000000800 */
[----:B------:R-:W-:Y:S01]  /*16a0*/  IMAD.U32 R7, RZ, RZ, UR4 ;  /* 0x00000004ff077e24 */ /* 0x000fe2000f8e00ff */
[----:B------:R-:W-:-:S06]  /*16b0*/  UMOV UR4, URZ ;  /* 0x000000ff00047c82 */ /* 0x000fcc0008000000 */
.L_x_11:
[----:B0-----:R-:W-:-:S05]  /*16c0*/  IMAD R3, R8, UR4, RZ ;  /* 0x0000000408037c24 */ /* 0x001fca000f8e02ff */
[----:B------:R-:W-:-:S04]  /*16d0*/  IADD3 R9, P0, PT, R3, R5, RZ ;  /* 0x0000000503097210 */ /* 0x000fc80007f1e0ff */
[----:B------:R-:W-:Y:S02]  /*16e0*/  LEA.HI.X.SX32 R12, R3, R6, 0x1, P0 ;  /* 0x00000006030c7211 */ /* 0x000fe400000f0eff */
[----:B------:R-:W-:-:S04]  /*16f0*/  LEA R10, P0, R9, UR6, 0x2 ;  /* 0x00000006090a7c11 */ /* 0x000fc8000f8010ff */
[----:B------:R-:W-:-:S05]  /*1700*/  LEA.HI.X R11, R9, UR7, R12, 0x2, P0 ;  /* 0x00000007090b7c11 */ /* 0x000fca00080f140c */
[----:B------:R0:W2:Y:S01]  /*1710*/  LDG.E.CONSTANT R10, desc[UR16][R10.64] ;  /* 0x000000100a0a7981 */ /* 0x0000a2000c1e9900 */
[----:B------:R-:W-:-:S04]  /*1720*/  IMAD.IADD R3, R3, 0x1, R8 ;  /* 0x0000000103037824 */ /* 0x000fc800078e0208 */
[C---:B------:R-:W-:Y:S01]  /*1730*/  IMAD.IADD R9, R3.reuse, 0x1, R8 ;  /* 0x0000000103097824 */ /* 0x040fe200078e0208 */
[----:B------:R-:W-:-:S04]  /*1740*/  IADD3 R14, P0, PT, R3, R5, RZ ;  /* 0x00000005030e7210 */ /* 0x000fc80007f1e0ff */
[-C--:B------:R-:W-:Y:S02]  /*1750*/  IADD3 R12, P1, PT, R9, R5.reuse, RZ ;  /* 0x00000005090c7210 */ /* 0x080fe40007f3e0ff */
[-C--:B------:R-:W-:Y:S01]  /*1760*/  LEA.HI.X.SX32 R15, R3, R6.reuse, 0x1, P0 ;  /* 0x00000006030f7211 */ /* 0x080fe200000f0eff */
[C-C-:B------:R-:W-:Y:S01]  /*1770*/  IMAD.IADD R3, R9.reuse, 0x1, R8.reuse ;  /* 0x0000000109037824 */ /* 0x140fe200078e0208 */
[----:B------:R-:W-:Y:S02]  /*1780*/  LEA.HI.X.SX32 R9, R9, R6, 0x1, P1 ;  /* 0x0000000609097211 */ /* 0x000fe400008f0eff */
[----:B------:R-:W-:Y:S02]  /*1790*/  LEA R20, P1, R12, UR6, 0x2 ;  /* 0x000000060c147c11 */ /* 0x000fe4000f8210ff */
[----:B------:R-:W-:Y:S02]  /*17a0*/  LEA R22, P0, R14, UR6, 0x2 ;  /* 0x000000060e167c11 */ /* 0x000fe4000f8010ff */
[----:B------:R-:W-:Y:S01]  /*17b0*/  LEA.HI.X R21, R12, UR7, R9, 0x2, P1 ;  /* 0x000000070c157c11 */ /* 0x000fe200088f1409 */
[C---:B------:R-:W-:Y:S01]  /*17c0*/  IMAD.IADD R9, R3.reuse, 0x1, R8 ;  /* 0x0000000103097824 */ /* 0x040fe200078e0208 */
[----:B------:R-:W-:-:S02]  /*17d0*/  IADD3 R13, P2, PT, R3, R5, RZ ;  /* 0x00000005030d7210 */ /* 0x000fc40007f5e0ff */
[----:B------:R-:W-:Y:S01]  /*17e0*/  LEA.HI.X R23, R14, UR7, R15, 0x2, P0 ;  /* 0x000000070e177c11 */ /* 0x000fe200080f140f */
[--C-:B0-----:R-:W-:Y:S01]  /*17f0*/  IMAD.IADD R11, R9, 0x1, R8.reuse ;  /* 0x00000001090b7824 */ /* 0x101fe200078e0208 */
[-C--:B------:R-:W-:Y:S02]  /*1800*/  LEA.HI.X.SX32 R16, R3, R6.reuse, 0x1, P2 ;  /* 0x0000000603107211 */ /* 0x080fe400010f0eff */
[----:B------:R-:W-:Y:S02]  /*1810*/  LEA R12, P0, R13, UR6, 0x2 ;  /* 0x000000060d0c7c11 */ /* 0x000fe4000f8010ff */
[----:B------:R-:W-:Y:S01]  /*1820*/  IADD3 R14, P1, PT, R9, R5, RZ ;  /* 0x00000005090e7210 */ /* 0x000fe20007f3e0ff */
[----:B------:R-:W-:Y:S01]  /*1830*/  IMAD.IADD R25, R11, 0x1, R8 ;  /* 0x000000010b197824 */ /* 0x000fe200078e0208 */
[----:B------:R-:W-:Y:S01]  /*1840*/  LEA.HI.X R13, R13, UR7, R16, 0x2, P0 ;  /* 0x000000070d0d7c11 */ /* 0x000fe200080f1410 */
[----:B------:R0:W3:Y:S01]  /*1850*/  LDG.E.CONSTANT R3, desc[UR16][R22.64] ;  /* 0x0000001016037981 */ /* 0x0000e2000c1e9900 */
[----:B------:R-:W-:-:S02]  /*1860*/  LEA.HI.X.SX32 R17, R9, R6, 0x1, P1 ;  /* 0x0000000609117211 */ /* 0x000fc400008f0eff */
[C---:B------:R-:W-:Y:S01]  /*1870*/  LEA R16, P0, R14.reuse, UR6, 0x2 ;  /* 0x000000060e107c11 */ /* 0x040fe2000f8010ff */
[----:B------:R1:W4:Y:S01]  /*1880*/  LDG.E.CONSTANT R9, desc[UR16][R20.64] ;  /* 0x0000001014097981 */ /* 0x000322000c1e9900 */
[CC--:B------:R-:W-:Y:S02]  /*1890*/  IADD3 R15, P1, PT, R11.reuse, R5.reuse, RZ ;  /* 0x000000050b0f7210 */ /* 0x0c0fe40007f3e0ff */
[----:B------:R-:W-:Y:S02]  /*18a0*/  LEA.HI.X R17, R14, UR7, R17, 0x2, P0 ;  /* 0x000000070e117c11 */ /* 0x000fe400080f1411 */
[----:B------:R-:W-:Y:S01]  /*18b0*/  LEA.HI.X.SX32 R24, R11, R6, 0x1, P1 ;  /* 0x000000060b187211 */ /* 0x000fe200008f0eff */
[----:B0-----:R-:W-:Y:S01]  /*18c0*/  IMAD.IADD R23, R25, 0x1, R8 ;  /* 0x0000000119177824 */ /* 0x001fe200078e0208 */
[----:B------:R-:W-:Y:S01]  /*18d0*/  LEA R14, P0, R15, UR6, 0x2 ;  /* 0x000000060f0e7c11 */ /* 0x000fe2000f8010ff */
[----:B------:R0:W5:Y:S01]  /*18e0*/  LDG.E.CONSTANT R11, desc[UR16][R12.64] ;  /* 0x000000100c0b7981 */ /* 0x000162000c1e9900 */
[----:B------:R-:W-:-:S02]  /*18f0*/  IADD3 R22, P1, PT, R25, R5, RZ ;  /* 0x0000000519167210 */ /* 0x000fc40007f3e0ff */
[----:B------:R-:W-:Y:S02]  /*1900*/  LEA.HI.X R15, R15, UR7, R24, 0x2, P0 ;  /* 0x000000070f0f7c11 */ /* 0x000fe400080f1418 */
[-C--:B------:R-:W-:Y:S02]  /*1910*/  LEA.HI.X.SX32 R27, R25, R6.reuse, 0x1, P1 ;  /* 0x00000006191b7211 */ /* 0x080fe400008f0eff */
[C---:B------:R-:W-:Y:S01]  /*1920*/  LEA R28, P0, R22.reuse, UR6, 0x2 ;  /* 0x00000006161c7c11 */ /* 0x040fe2000f8010ff */
[----:B------:R0:W5:Y:S01]  /*1930*/  LDG.E.CONSTANT R25, desc[UR16][R16.64] ;  /* 0x0000001010197981 */ /* 0x000162000c1e9900 */
[C---:B-1----:R-:W-:Y:S02]  /*1940*/  IADD3 R21, P1, PT, R23.reuse, R5, RZ ;  /* 0x0000000517157210 */ /* 0x042fe40007f3e0ff */
[----:B------:R-:W-:Y:S01]  /*1950*/  LEA.HI.X R29, R22, UR7, R27, 0x2, P0 ;  /* 0x00000007161d7c11 */ /* 0x000fe200080f141b */
[C---:B------:R-:W-:Y:S01]  /*1960*/  IMAD.IADD R27, R23.reuse, 0x1, R8 ;  /* 0x00000001171b7824 */ /* 0x040fe200078e0208 */
[----:B------:R-:W-:Y:S01]  /*1970*/  LEA.HI.X.SX32 R22, R23, R6, 0x1, P1 ;  /* 0x0000000617167211 */ /* 0x000fe200008f0eff */
[----:B------:R1:W5:Y:S01]  /*1980*/  LDG.E.CONSTANT R24, desc[UR16][R14.64] ;  /* 0x000000100e187981 */ /* 0x000362000c1e9900 */
[----:B------:R-:W-:-:S02]  /*1990*/  LEA R20, P0, R21, UR6, 0x2 ;  /* 0x0000000615147c11 */ /* 0x000fc4000f8010ff */
[-C--:B0-----:R-:W-:Y:S01]  /*19a0*/  IADD3 R13, P1, PT, R27, R5.reuse, RZ ;  /* 0x000000051b0d7210 */ /* 0x081fe20007f3e0ff */
[----:B------:R0:W5:Y:S01]  /*19b0*/  LDG.E.CONSTANT R23, desc[UR16][R28.64] ;  /* 0x000000101c177981 */ /* 0x000162000c1e9900 */
[----:B------:R-:W-:Y:S01]  /*19c0*/  LEA.HI.X R21, R21, UR7, R22, 0x2, P0 ;  /* 0x0000000715157c11 */ /* 0x000fe200080f1416 */
[C-C-:B------:R-:W-:Y:S01]  /*19d0*/  IMAD.IADD R22, R27.reuse, 0x1, R8.reuse ;  /* 0x000000011b167824 */ /* 0x140fe200078e0208 */
[----:B------:R-:W-:Y:S02]  /*19e0*/  LEA.HI.X.SX32 R26, R27, R6, 0x1, P1 ;  /* 0x000000061b1a7211 */ /* 0x000fe400008f0eff */
[C---:B------:R-:W-:Y:S01]  /*19f0*/  LEA R12, P0, R13.reuse, UR6, 0x2 ;  /* 0x000000060d0c7c11 */ /* 0x040fe2000f8010ff */
[C---:B------:R-:W-:Y:S01]  /*1a00*/  IMAD.IADD R17, R22.reuse, 0x1, R8 ;  /* 0x0000000116117824 */ /* 0x040fe200078e0208 */
[----:B------:R-:W-:Y:S02]  /*1a10*/  IADD3 R16, P1, PT, R22, R5, RZ ;  /* 0x0000000516107210 */ /* 0x000fe40007f3e0ff */
[----:B------:R-:W-:-:S02]  /*1a20*/  LEA.HI.X R13, R13, UR7, R26, 0x2, P0 ;  /* 0x000000070d0d7c11 */ /* 0x000fc400080f141a */
[-C--:B------:R-:W-:Y:S02]  /*1a30*/  LEA.HI.X.SX32 R26, R22, R6.reuse, 0x1, P1 ;  /* 0x00000006161a7211 */ /* 0x080fe400008f0eff */
[C---:B-1----:R-:W-:Y:S01]  /*1a40*/  LEA R14, P0, R16.reuse, UR6, 0x2 ;  /* 0x00000006100e7c11 */ /* 0x042fe2000f8010ff */
[----:B------:R1:W5:Y:S01]  /*1a50*/  LDG.E.CONSTANT R22, desc[UR16][R20.64] ;  /* 0x0000001014167981 */ /* 0x000362000c1e9900 */
[C---:B------:R-:W-:Y:S01]  /*1a60*/  IADD3 R27, P1, PT, R17.reuse, R5, RZ ;  /* 0x00000005111b7210 */ /* 0x040fe20007f3e0ff */
[----:B0-----:R-:W-:Y:S01]  /*1a70*/  IMAD.IADD R28, R17, 0x1, R8 ;  /* 0x00000001111c7824 */ /* 0x001fe200078e0208 */
[----:B------:R-:W-:Y:S02]  /*1a80*/  LEA.HI.X R15, R16, UR7, R26, 0x2, P0 ;  /* 0x00000007100f7c11 */ /* 0x000fe400080f141a */
[----:B------:R-:W-:Y:S01]  /*1a90*/  LEA R16, P0, R27, UR6, 0x2 ;  /* 0x000000061b107c11 */ /* 0x000fe2000f8010ff */
[----:B------:R0:W5:Y:S01]  /*1aa0*/  LDG.E.CONSTANT R26, desc[UR16][R12.64] ;  /* 0x000000100c1a7981 */ /* 0x000162000c1e9900 */
[----:B-1----:R-:W-:Y:S01]  /*1ab0*/  LEA.HI.X.SX32 R20, R17, R6, 0x1, P1 ;  /* 0x0000000611147211 */ /* 0x002fe200008f0eff */
[----:B------:R-:W-:-:S03]  /*1ac0*/  IMAD.IADD R29, R28, 0x1, R8 ;  /* 0x000000011c1d7824 */ /* 0x000fc600078e0208 */
[----:B------:R-:W-:Y:S02]  /*1ad0*/  LEA.HI.X R17, R27, UR7, R20, 0x2, P0 ;  /* 0x000000071b117c11 */ /* 0x000fe400080f1414 */
[CC--:B0-----:R-:W-:Y:S01]  /*1ae0*/  IADD3 R12, P0, PT, R28.reuse, R5.reuse, RZ ;  /* 0x000000051c0c7210 */ /* 0x0c1fe20007f1e0ff */
[----:B------:R0:W5:Y:S03]  /*1af0*/  LDG.E.CONSTANT R27, desc[UR16][R14.64] ;  /* 0x000000100e1b7981 */ /* 0x000166000c1e9900 */
[----:B------:R-:W-:Y:S01]  /*1b00*/  LEA.HI.X.SX32 R21, R28, R6, 0x1, P0 ;  /* 0x000000061c157211 */ /* 0x000fe200000f0eff */
[----:B------:R-:W5:Y:S01]  /*1b10*/  LDG.E.CONSTANT R16, desc[UR16][R16.64] ;  /* 0x0000001010107981 */ /* 0x000f62000c1e9900 */
[----:B------:R-:W-:Y:S02]  /*1b20*/  LEA R20, P0, R12, UR6, 0x2 ;  /* 0x000000060c147c11 */ /* 0x000fe4000f8010ff */
[----:B------:R-:W-:-:S02]  /*1b30*/  IADD3 R28, P1, PT, R29, R5, RZ ;  /* 0x000000051d1c7210 */ /* 0x000fc40007f3e0ff */
[----:B------:R-:W-:Y:S02]  /*1b40*/  LEA.HI.X R21, R12, UR7, R21, 0x2, P0 ;  /* 0x000000070c157c11 */ /* 0x000fe400080f1415 */
[C---:B------:R-:W-:Y:S01]  /*1b50*/  LEA.HI.X.SX32 R13, R29.reuse, R6, 0x1, P1 ;  /* 0x000000061d0d7211 */ /* 0x040fe200008f0eff */
[----:B------:R-:W-:Y:S01]  /*1b60*/  IMAD.IADD R29, R29, 0x1, R8 ;  /* 0x000000011d1d7824 */ /* 0x000fe200078e0208 */
[----:B------:R-:W-:-:S04]  /*1b70*/  LEA R12, P0, R28, UR6, 0x2 ;  /* 0x000000061c0c7c11 */ /* 0x000fc8000f8010ff */
[----:B------:R-:W-:Y:S02]  /*1b80*/  LEA.HI.X R13, R28, UR7, R13, 0x2, P0 ;  /* 0x000000071c0d7c11 */ /* 0x000fe400080f140d */
[C---:B0-----:R-:W-:Y:S01]  /*1b90*/  IADD3 R15, P0, PT, R29.reuse, R5, RZ ;  /* 0x000000051d0f7210 */ /* 0x041fe20007f1e0ff */
[----:B------:R-:W5:Y:S04]  /*1ba0*/  LDG.E.CONSTANT R28, desc[UR16][R20.64] ;  /* 0x00000010141c7981 */ /* 0x000f68000c1e9900 */
[----:B------:R0:W5:Y:S02]  /*1bb0*/  LDG.E.CONSTANT R17, desc[UR16][R12.64] ;  /* 0x000000100c117981 */ /* 0x000164000c1e9900 */
[C---:B0-----:R-:W-:Y:S01]  /*1bc0*/  LEA.HI.X.SX32 R12, R29.reuse, R6, 0x1, P0 ;  /* 0x000000061d0c7211 */ /* 0x041fe200000f0eff */
[----:B------:R-:W-:Y:S01]  /*1bd0*/  IMAD.IADD R29, R29, 0x1, R8 ;  /* 0x000000011d1d7824 */ /* 0x000fe200078e0208 */
[----:B------:R-:W-:-:S04]  /*1be0*/  LEA R14, P0, R15, UR6, 0x2 ;  /* 0x000000060f0e7c11 */ /* 0x000fc8000f8010ff */
[----:B------:R-:W-:Y:S02]  /*1bf0*/  LEA.HI.X R15, R15, UR7, R12, 0x2, P0 ;  /* 0x000000070f0f7c11 */ /* 0x000fe400080f140c */
[----:B------:R-:W-:-:S03]  /*1c00*/  IADD3 R12, P0, PT, R29, R5, RZ ;  /* 0x000000051d0c7210 */ /* 0x000fc60007f1e0ff */
[----:B------:R-:W5:Y:S01]  /*1c10*/  LDG.E.CONSTANT R14, desc[UR16][R14.64] ;  /* 0x000000100e0e7981 */ /* 0x000f62000c1e9900 */
[----:B--2---:R-:W-:Y:S01]  /*1c20*/  FADD R10, R10, R7 ;  /* 0x000000070a0a7221 */ /* 0x004fe20000000000 */
[C---:B------:R-:W-:Y:S01]  /*1c30*/  LEA.HI.X.SX32 R7, R29.reuse, R6, 0x1, P0 ;  /* 0x000000061d077211 */ /* 0x040fe200000f0eff */
[----:B------:R-:W-:Y:S01]  /*1c40*/  IMAD.IADD R29, R29, 0x1, R8 ;  /* 0x000000011d1d7824 */ /* 0x000fe200078e0208 */
[----:B------:R-:W-:-:S04]  /*1c50*/  LEA R20, P0, R12, UR6, 0x2 ;  /* 0x000000060c147c11 */ /* 0x000fc8000f8010ff */
[----:B------:R-:W-:Y:S02]  /*1c60*/  LEA.HI.X R21, R12, UR7, R7, 0x2, P0 ;  /* 0x000000070c157c11 */ /* 0x000fe400080f1407 */
[----:B------:R-:W-:-:S03]  /*1c70*/  IADD3 R7, P0, PT, R29, R5, RZ ;  /* 0x000000051d077210 */ /* 0x000fc60007f1e0ff */
[----:B------:R-:W2:Y:S01]  /*1c80*/  LDG.E.CONSTANT R20, desc[UR16][R20.64] ;  /* 0x0000001014147981 */ /* 0x000ea2000c1e9900 */
[----:B------:R-:W-:Y:S02]  /*1c90*/  LEA.HI.X.SX32 R29, R29, R6, 0x1, P0 ;  /* 0x000000061d1d7211 */ /* 0x000fe400000f0eff */
[----:B------:R-:W-:-:S04]  /*1ca0*/  LEA R12, P0, R7, UR6, 0x2 ;  /* 0x00000006070c7c11 */ /* 0x000fc8000f8010ff */
[----:B------:R-:W-:-:S05]  /*1cb0*/  LEA.HI.X R13, R7, UR7, R29, 0x2, P0 ;  /* 0x00000007070d7c11 */ /* 0x000fca00080f141d */
[----:B------:R-:W2:Y:S01]  /*1cc0*/  LDG.E.CONSTANT R12, desc[UR16][R12.64] ;  /* 0x000000100c0c7981 */ /* 0x000ea2000c1e9900 */
[----:B---3--:R-:W-:-:S04]  /*1cd0*/  FADD R10, R10, R3 ;  /* 0x000000030a0a7221 */ /* 0x008fc80000000000 */
[----:B----4-:R-:W-:-:S04]  /*1ce0*/  FADD R10, R10, R9 ;  /* 0x000000090a0a7221 */ /* 0x010fc80000000000 */
[----:B-----5:R-:W-:-:S04]  /*1cf0*/  FADD R10, R10, R11 ;  /* 0x0000000b0a0a7221 */ /* 0x020fc80000000000 */
[----:B------:R-:W-:-:S04]  /*1d00*/  FADD R25, R10, R25 ;  /* 0x000000190a197221 */ /* 0x000fc80000000000 */
[----:B------:R-:W-:-:S04]  /*1d10*/  FADD R24, R25, R24 ;  /* 0x0000001819187221 */ /* 0x000fc80000000000 */
[----:B------:R-:W-:-:S04]  /*1d20*/  FADD R23, R24, R23 ;  /* 0x0000001718177221 */ /* 0x000fc80000000000 */
[----:B------:R-:W-:-:S04]  /*1d30*/  FADD R23, R23, R22 ;  /* 0x0000001617177221 */ /* 0x000fc80000000000 */
[----:B------:R-:W-:Y:S01]  /*1d40*/  FADD R26, R23, R26 ;  /* 0x0000001a171a7221 */ /* 0x000fe20000000000 */
[----:B------:R-:W-:-:S03]  /*1d50*/  UIADD3 UR4, UPT, UPT, UR4, 0x10, URZ ;  /* 0x0000001004047890 */ /* 0x000fc6000fffe0ff */
[----:B------:R-:W-:-:S04]  /*1d60*/  FADD R27, R26, R27 ;  /* 0x0000001b1a1b7221 */ /* 0x000fc80000000000 */
[----:B------:R-:W-:Y:S01]  /*1d70*/  FADD R27, R27, R16 ;  /* 0x000000101b1b7221 */ /* 0x000fe20000000000 */
[----:B------:R-:W-:-:S03]  /*1d80*/  UISETP.NE.AND UP0, UPT, UR4, UR18, UPT ;  /* 0x000000120400728c */ /* 0x000fc6000bf05270 */
[----:B------:R-:W-:-:S04]  /*1d90*/  FADD R28, R27, R28 ;  /* 0x0000001c1b1c7221 */ /* 0x000fc80000000000 */
[----:B------:R-:W-:-:S04]  /*1da0*/  FADD R17, R28, R17 ;  /* 0x000000111c117221 */ /* 0x000fc80000000000 */
[----:B------:R-:W-:-:S04]  /*1db0*/  FADD R17, R17, R14 ;  /* 0x0000000e11117221 */ /* 0x000fc80000000000 */
[----:B--2---:R-:W-:-:S04]  /*1dc0*/  FADD R17, R17, R20 ;  /* 0x0000001411117221 */ /* 0x004fc80000000000 */
[----:B------:R-:W-:Y:S01]  /*1dd0*/  FADD R7, R17, R12 ;  /* 0x0000000c11077221 */ /* 0x000fe20000000000 */
[----:B------:R-:W-:Y:S06]  /*1de0*/  BRA.U UP0, `(.L_x_11) ;  /* 0xfffffff900347547 */ /* 0x000fec000b83ffff */
[----:B------:R-:W-:Y:S02]  /*1df0*/  IMAD.MOV.U32 R3, RZ, RZ, R12 ;  /* 0x000000ffff037224 */ /* 0x000fe400078e000c */
[----:B------:R-:W-:-:S07]  /*1e00*/  IMAD.U32 R20, RZ, RZ, UR18 ;  /* 0x00000012ff147e24 */ /* 0x000fce000f8e00ff */
.L_x_10:
[----:B------:R-:W-:-:S09]  /*1e10*/  UISETP.NE.AND UP0, UPT, UR12, URZ, UPT ;  /* 0x000000ff0c00728c */ /* 0x000fd2000bf05270 */
[----:B------:R-:W-:Y:S05]  /*1e20*/  BRA.U !UP0, `(.L_x_9) ;  /* 0x0000000508f07547 */ /* 0x000fea000b800000 */
[----:B------:R-:W-:Y:S01]  /*1e30*/  IMAD.U32 R8, RZ, RZ, UR13 ;  /* 0x0000000dff087e24 */ /* 0x000fe2000f8e00ff */
[----:B------:R-:W-:-:S04]  /*1e40*/  UISETP.NE.AND UP0, UPT, UR14, URZ, UPT ;  /* 0x000000ff0e00728c */ /* 0x000fc8000bf05270 */
[----:B------:R-:W-:-:S13]  /*1e50*/  ISETP.GE.U32.AND P0, PT, R8, 0x7, PT ;  /* 0x000000070800780c */ /* 0x000fda0003f06070 */
[----:B------:R-:W-:Y:S05]  /*1e60*/  @!P0 BRA `(.L_x_12) ;  /* 0x0000000000e88947 */ /* 0x000fea0003800000 */
[----:B------:R-:W0:Y:S02]  /*1e70*/  LDCU UR4, c[0x0][0x39c] ;  /* 0x00007380ff0477ac */ /* 0x000e240008000800 */
[----:B0-----:R-:W-:-:S04]  /*1e80*/  IMAD R3, R20, UR4, RZ ;  /* 0x0000000414037c24 */ /* 0x001fc8000f8e02ff */
[C---:B------:R-:W-:Y:S01]  /*1e90*/  VIADD R8, R3.reuse, UR4 ;  /* 0x0000000403087c36 */ /* 0x040fe20008000000 */
[----:B------:R-:W-:-:S04]  /*1ea0*/  IADD3 R11, P0, PT, R3, R5, RZ ;  /* 0x00000005030b7210 */ /* 0x000fc80007f1e0ff */
[CC--:B------:R-:W-:Y:S02]  /*1eb0*/  IADD3 R9, P1, PT, R8.reuse, R5.reuse, RZ ;  /* 0x0000000508097210 */ /* 0x0c0fe40007f3e0ff */
[-C--:B------:R-:W-:Y:S01]  /*1ec0*/  LEA.HI.X.SX32 R12, R3, R6.reuse, 0x1, P0 ;  /* 0x00000006030c7211 */ /* 0x080fe200000f0eff */
[C---:B------:R-:W-:Y:S01]  /*1ed0*/  VIADD R3, R8.reuse, UR4 ;  /* 0x0000000408037c36 */ /* 0x040fe20008000000 */
[----:B------:R-:W-:Y:S02]  /*1ee0*/  LEA.HI.X.SX32 R8, R8, R6, 0x1, P1 ;  /* 0x0000000608087211 */ /* 0x000fe400008f0eff */
[----:B------:R-:W-:Y:S02]  /*1ef0*/  LEA R16, P1, R9, UR6, 0x2 ;  /* 0x0000000609107c11 */ /* 0x000fe4000f8210ff */
[----:B------:R-:W-:Y:S02]  /*1f00*/  LEA R22, P0, R11, UR6, 0x2 ;  /* 0x000000060b167c11 */ /* 0x000fe4000f8010ff */
[----:B------:R-:W-:-:S02]  /*1f10*/  IADD3 R10, P2, PT, R3, R5, RZ ;  /* 0x00000005030a7210 */ /* 0x000fc40007f5e0ff */
[----:B------:R-:W-:Y:S01]  /*1f20*/  LEA.HI.X R17, R9, UR7, R8, 0x2, P1 ;  /* 0x0000000709117c11 */ /* 0x000fe200088f1408 */
[----:B------:R-:W-:Y:S01]  /*1f30*/  VIADD R8, R3, UR4 ;  /* 0x0000000403087c36 */ /* 0x000fe20008000000 */
[----:B------:R-:W-:Y:S02]  /*1f40*/  LEA.HI.X R23, R11, UR7, R12, 0x2, P0 ;  /* 0x000000070b177c11 */ /* 0x000fe400080f140c */
[-C--:B------:R-:W-:Y:S01]  /*1f50*/  LEA.HI.X.SX32 R3, R3, R6.reuse, 0x1, P2 ;  /* 0x0000000603037211 */ /* 0x080fe200010f0eff */
[----:B------:R0:W2:Y:S01]  /*1f60*/  LDG.E.CONSTANT R21, desc[UR16][R16.64] ;  /* 0x0000001010157981 */ /* 0x0000a2000c1e9900 */
[----:B------:R-:W-:Y:S02]  /*1f70*/  LEA R14, P0, R10, UR6, 0x2 ;  /* 0x000000060a0e7c11 */ /* 0x000fe4000f8010ff */
[----:B------:R-:W-:Y:S01]  /*1f80*/  IADD3 R9, P1, PT, R8, R5, RZ ;  /* 0x0000000508097210 */ /* 0x000fe20007f3e0ff */
[----:B------:R-:W3:Y:S01]  /*1f90*/  LDG.E.CONSTANT R22, desc[UR16][R22.64] ;  /* 0x0000001016167981 */ /* 0x000ee2000c1e9900 */
[----:B------:R-:W-:Y:S01]  /*1fa0*/  LEA.HI.X R15, R10, UR7, R3, 0x2, P0 ;  /* 0x000000070a0f7c11 */ /* 0x000fe200080f1403 */
[C---:B------:R-:W-:Y:S01]  /*1fb0*/  VIADD R3, R8.reuse, UR4 ;  /* 0x0000000408037c36 */ /* 0x040fe20008000000 */
[----:B------:R-:W-:-:S02]  /*1fc0*/  LEA.HI.X.SX32 R10, R8, R6, 0x1, P1 ;  /* 0x00000006080a7211 */ /* 0x000fc400008f0eff */
[----:B------:R-:W-:Y:S01]  /*1fd0*/  LEA R8, P0, R9, UR6, 0x2 ;  /* 0x0000000609087c11 */ /* 0x000fe2000f8010ff */
[C---:B------:R-:W-:Y:S01]  /*1fe0*/  VIADD R12, R3.reuse, UR4 ;  /* 0x00000004030c7c36 */ /* 0x040fe20008000000 */
[-C--:B------:R-:W-:Y:S02]  /*1ff0*/  IADD3 R11, P1, PT, R3, R5.reuse, RZ ;  /* 0x00000005030b7210 */ /* 0x080fe40007f3e0ff */
[----:B------:R-:W-:Y:S01]  /*2000*/  LEA.HI.X R9, R9, UR7, R10, 0x2, P0 ;  /* 0x0000000709097c11 */ /* 0x000fe200080f140a */
[----:B------:R1:W4:Y:S01]  /*2010*/  LDG.E.CONSTANT R23, desc[UR16][R14.64] ;  /* 0x000000100e177981 */ /* 0x000322000c1e9900 */
[----:B------:R-:W-:Y:S02]  /*2020*/  LEA.HI.X.SX32 R24, R3, R6, 0x1, P1 ;  /* 0x0000000603187211 */ /* 0x000fe400008f0eff */
[C---:B------:R-:W-:Y:S01]  /*2030*/  LEA R10, P0, R11.reuse, UR6, 0x2 ;  /* 0x000000060b0a7c11 */ /* 0x040fe2000f8010ff */
[C---:B------:R-:W-:Y:S01]  /*2040*/  VIADD R3, R12.reuse, UR4 ;  /* 0x000000040c037c36 */ /* 0x040fe20008000000 */
[----:B------:R-:W-:Y:S01]  /*2050*/  IADD3 R13, P1, PT, R12, R5, RZ ;  /* 0x000000050c0d7210 */ /* 0x000fe20007f3e0ff */
[----:B------:R-:W5:Y:S01]  /*2060*/  LDG.E.CONSTANT R8, desc[UR16][R8.64] ;  /* 0x0000001008087981 */ /* 0x000f62000c1e9900 */
[----:B------:R-:W-:-:S02]  /*2070*/  LEA.HI.X R11, R11, UR7, R24, 0x2, P0 ;  /* 0x000000070b0b7c11 */ /* 0x000fc400080f1418 */
[-C--:B------:R-:W-:Y:S01]  /*2080*/  LEA.HI.X.SX32 R24, R12, R6.reuse, 0x1, P1 ;  /* 0x000000060c187211 */ /* 0x080fe200008f0eff */
[----:B0-----:R-:W-:Y:S01]  /*2090*/  VIADD R16, R3, UR4 ;  /* 0x0000000403107c36 */ /* 0x001fe20008000000 */
[----:B------:R-:W-:Y:S01]  /*20a0*/  LEA R12, P0, R13, UR6, 0x2 ;  /* 0x000000060d0c7c11 */ /* 0x000fe2000f8010ff */
[----:B------:R-:W5:Y:S01]  /*20b0*/  LDG.E.CONSTANT R10, desc[UR16][R10.64] ;  /* 0x000000100a0a7981 */ /* 0x000f62000c1e9900 */
[----:B------:R-:W-:Y:S02]  /*20c0*/  IADD3 R17, P1, PT, R3, R5, RZ ;  /* 0x0000000503117210 */ /* 0x000fe40007f3e0ff */
[----:B------:R-:W-:Y:S02]  /*20d0*/  LEA.HI.X R13, R13, UR7, R24, 0x2, P0 ;  /* 0x000000070d0d7c11 */ /* 0x000fe400080f1418 */
[----:B------:R-:W-:Y:S02]  /*20e0*/  LEA.HI.X.SX32 R24, R3, R6, 0x1, P1 ;  /* 0x0000000603187211 */ /* 0x000fe400008f0eff */
[----:B-1----:R-:W-:-:S02]  /*20f0*/  LEA R14, P0, R17, UR6, 0x2 ;  /* 0x00000006110e7c11 */ /* 0x002fc4000f8010ff */
[C---:B------:R-:W-:Y:S01]  /*2100*/  IADD3 R3, P1, PT, R16.reuse, R5, RZ ;  /* 0x0000000510037210 */ /* 0x040fe20007f3e0ff */
[----:B------:R-:W5:Y:S01]  /*2110*/  LDG.E.CONSTANT R13, desc[UR16][R12.64] ;  /* 0x000000100c0d7981 */ /* 0x000f62000c1e9900 */
[----:B------:R-:W-:Y:S02]  /*2120*/  LEA.HI.X R15, R17, UR7, R24, 0x2, P0 ;  /* 0x00000007110f7c11 */ /* 0x000fe400080f1418 */
[----:B------:R-:W-:Y:S02]  /*2130*/  LEA.HI.X.SX32 R24, R16, R6, 0x1, P1 ;  /* 0x0000000610187211 */ /* 0x000fe400008f0eff */
[C---:B------:R-:W-:Y:S02]  /*2140*/  LEA R16, P0, R3.reuse, UR6, 0x2 ;  /* 0x0000000603107c11 */ /* 0x040fe4000f8010ff */
[----:B------:R-:W5:Y:S02]  /*2150*/  LDG.E.CONSTANT R15, desc[UR16][R14.64] ;  /* 0x000000100e0f7981 */ /* 0x000f64000c1e9900 */
[----:B------:R-:W-:-:S05]  /*2160*/  LEA.HI.X R17, R3, UR7, R24, 0x2, P0 ;  /* 0x0000000703117c11 */ /* 0x000fca00080f1418 */
[----:B------:R-:W5:Y:S01]  /*2170*/  LDG.E.CONSTANT R3, desc[UR16][R16.64] ;  /* 0x0000001010037981 */ /* 0x000f62000c1e9900 */
[----:B------:R-:W-:Y:S02]  /*2180*/  VIADD R20, R20, 0x8 ;  /* 0x0000000814147836 */ /* 0x000fe40000000000 */
[----:B---3--:R-:W-:-:S04]  /*2190*/  FADD R22, R7, R22 ;  /* 0x0000001607167221 */ /* 0x008fc80000000000 */
[----:B--2---:R-:W-:-:S04]  /*21a0*/  FADD R22, R22, R21 ;  /* 0x0000001516167221 */ /* 0x004fc80000000000 */
[----:B----4-:R-:W-:-:S04]  /*21b0*/  FADD R23, R22, R23 ;  /* 0x0000001716177221 */ /* 0x010fc80000000000 */
[----:B-----5:R-:W-:-:S04]  /*21c0*/  FADD R23, R23, R8 ;  /* 0x0000000817177221 */ /* 0x020fc80000000000 */
[----:B------:R-:W-:-:S04]  /*21d0*/  FADD R10, R23, R10 ;  /* 0x0000000a170a7221 */ /* 0x000fc80000000000 */
[----:B------:R-:W-:-:S04]  /*21e0*/  FADD R10, R10, R13 ;  /* 0x0000000d0a0a7221 */ /* 0x000fc80000000000 */
[----:B------:R-:W-:-:S04]  /*21f0*/  FADD R10, R10, R15 ;  /* 0x0000000f0a0a7221 */ /* 0x000fc80000000000 */
[----:B------:R-:W-:-:S07]  /*2200*/  FADD R7, R10, R3 ;  /* 0x000000030a077221 */ /* 0x000fce0000000000 */
.L_x_12:
        /* <DEDUP_REMOVED lines=12> */
[----:B------:R-:W-:Y:S02]  /*22d0*/  LEA R10, P0, R9, UR6, 0x2 ;  /* 0x00000006090a7c11 */ /* 0x000fe4000f8010ff */
[----:B------:R-:W-:Y:S01]  /*22e0*/  LEA.HI.X.SX32 R14, R8, R6, 0x1, P1 ;  /* 0x00000006080e7211 */ /* 0x000fe200008f0eff */
[----:B------:R-:W-:Y:S01]  /*22f0*/  VIADD R16, R3, UR4 ;  /* 0x0000000403107c36 */ /* 0x000fe20008000000 */
[----:B------:R-:W-:Y:S02]  /*2300*/  LEA R8, P1, R13, UR6, 0x2 ;  /* 0x000000060d087c11 */ /* 0x000fe4000f8210ff */
[----:B------:R-:W-:-:S02]  /*2310*/  IADD3 R15, P2, PT, R3, R5, RZ ;  /* 0x00000005030f7210 */ /* 0x000fc40007f5e0ff */
[----:B------:R-:W-:Y:S02]  /*2320*/  LEA.HI.X R11, R9, UR7, R12, 0x2, P0 ;  /* 0x00000007090b7c11 */ /* 0x000fe400080f140c */
[----:B------:R-:W-:Y:S02]  /*2330*/  LEA.HI.X R9, R13, UR7, R14, 0x2, P1 ;  /* 0x000000070d097c11 */ /* 0x000fe400088f140e */
[----:B------:R-:W-:Y:S01]  /*2340*/  LEA.HI.X.SX32 R14, R3, R6, 0x1, P2 ;  /* 0x00000006030e7211 */ /* 0x000fe200010f0eff */
[----:B------:R-:W2:Y:S01]  /*2350*/  LDG.E.CONSTANT R10, desc[UR16][R10.64] ;  /* 0x000000100a0a7981 */ /* 0x000ea2000c1e9900 */
[C---:B------:R-:W-:Y:S02]  /*2360*/  LEA R12, P0, R15.reuse, UR6, 0x2 ;  /* 0x000000060f0c7c11 */ /* 0x040fe4000f8010ff */
[----:B------:R-:W-:Y:S01]  /*2370*/  IADD3 R3, P1, PT, R16, R5, RZ ;  /* 0x0000000510037210 */ /* 0x000fe20007f3e0ff */
[----:B------:R-:W3:Y:S01]  /*2380*/  LDG.E.CONSTANT R8, desc[UR16][R8.64] ;  /* 0x0000001008087981 */ /* 0x000ee2000c1e9900 */
[----:B------:R-:W-:-:S02]  /*2390*/  LEA.HI.X R13, R15, UR7, R14, 0x2, P0 ;  /* 0x000000070f0d7c11 */ /* 0x000fc400080f140e */
[----:B------:R-:W-:Y:S02]  /*23a0*/  LEA.HI.X.SX32 R16, R16, R6, 0x1, P1 ;  /* 0x0000000610107211 */ /* 0x000fe400008f0eff */
[C---:B------:R-:W-:Y:S01]  /*23b0*/  LEA R14, P0, R3.reuse, UR6, 0x2 ;  /* 0x00000006030e7c11 */ /* 0x040fe2000f8010ff */
[----:B------:R-:W4:Y:S03]  /*23c0*/  LDG.E.CONSTANT R12, desc[UR16][R12.64] ;  /* 0x000000100c0c7981 */ /* 0x000f26000c1e9900 */
[----:B------:R-:W-:-:S05]  /*23d0*/  LEA.HI.X R15, R3, UR7, R16, 0x2, P0 ;  /* 0x00000007030f7c11 */ /* 0x000fca00080f1410 */
[----:B------:R-:W5:Y:S01]  /*23e0*/  LDG.E.CONSTANT R3, desc[UR16][R14.64] ;  /* 0x000000100e037981 */ /* 0x000f62000c1e9900 */
[----:B------:R-:W-:Y:S02]  /*23f0*/  VIADD R20, R20, 0x4 ;  /* 0x0000000414147836 */ /* 0x000fe40000000000 */
[----:B--2---:R-:W-:-:S04]  /*2400*/  FADD R7, R7, R10 ;  /* 0x0000000a07077221 */ /* 0x004fc80000000000 */
[----:B---3--:R-:W-:-:S04]  /*2410*/  FADD R7, R7, R8 ;  /* 0x0000000807077221 */ /* 0x008fc80000000000 */
[----:B----4-:R-:W-:-:S04]  /*2420*/  FADD R16, R7, R12 ;  /* 0x0000000c07107221 */ /* 0x010fc80000000000 */
[----:B-----5:R-:W-:-:S07]  /*2430*/  FADD R7, R16, R3 ;  /* 0x0000000310077221 */ /* 0x020fce0000000000 */
.L_x_13:
        /* <DEDUP_REMOVED lines=27> */
.L_x_9:
[----:B------:R-:W0:Y:S01]  /*25f0*/  MUFU.RCP R5, R4 ;  /* 0x0000000400057308 */ /* 0x000e220000001000 */
[----:B------:R-:W-:Y:S07]  /*2600*/  BSSY.RECONVERGENT B0, `(.L_x_14) ;  /* 0x000000a000007945 */ /* 0x000fee0003800200 */
[----:B------:R-:W1:Y:S01]  /*2610*/  FCHK P0, R7, R4 ;  /* 0x0000000407007302 */ /* 0x000e620000000000 */
[----:B0-----:R-:W-:-:S04]  /*2620*/  FFMA R6, -R4, R5, 1 ;  /* 0x3f80000004067423 */ /* 0x001fc80000000105 */
[----:B------:R-:W-:-:S04]  /*2630*/  FFMA R6, R5, R6, R5 ;  /* 0x0000000605067223 */ /* 0x000fc80000000005 */
[----:B------:R-:W-:-:S04]  /*2640*/  FFMA R5, R6, R7, RZ ;  /* 0x0000000706057223 */ /* 0x000fc800000000ff */
[----:B------:R-:W-:-:S04]  /*2650*/  FFMA R8, -R4, R5, R7 ;  /* 0x0000000504087223 */ /* 0x000fc80000000107 */
[----:B------:R-:W-:Y:S01]  /*2660*/  FFMA R5, R6, R8, R5 ;  /* 0x0000000806057223 */ /* 0x000fe20000000005 */
[----:B-1----:R-:W-:Y:S06]  /*2670*/  @!P0 BRA `(.L_x_15) ;  /* 0x0000000000088947 */ /* 0x002fec0003800000 */
[----:B------:R-:W-:-:S07]  /*2680*/  MOV R6, 0x26a0 ;  /* 0x000026a000067802 */ /* 0x000fce0000000f00 */
[----:B------:R-:W-:Y:S05]  /*2690*/  CALL.REL.NOINC `($__internal_0_$__cuda_sm3x_div_rn_noftz_f32_slowpath) ;  /* 0x0000001400687944 */ /* 0x000fea0003c00000 */
.L_x_15:
[----:B------:R-:W-:Y:S05]  /*26a0*/  BSYNC.RECONVERGENT B0 ;  /* 0x0000000000007941 */ /* 0x000fea0003800200 */
.L_x_14:
        /* <DEDUP_REMOVED lines=13> */
.L_x_1:
[----:B------:R-:W0:Y:S02]  /*2780*/  LDCU UR4, c[0x0][0x39c] ;  /* 0x00007380ff0477ac */ /* 0x000e240008000800 */
[----:B0-----:R-:W-:-:S05]  /*2790*/  IMAD.U32 R21, RZ, RZ, UR4 ;  /* 0x00000004ff157e24 */ /* 0x001fca000f8e00ff */
[----:B------:R-:W-:-:S13]  /*27a0*/  ISETP.LE.AND P0, PT, R21, UR5, PT ;  /* 0x0000000515007c0c */ /* 0x000fda000bf03270 */
[----:B------:R-:W-:Y:S05]  /*27b0*/  @P0 EXIT ;  /* 0x000000000000094d */ /* 0x000fea0003800000 */
[----:B------:R-:W-:-:S09]  /*27c0*/  UISETP.GE.AND UP0, UPT, UR10, 0x1, UPT ;  /* 0x000000010a00788c */ /* 0x000fd2000bf06270 */
[----:B------:R-:W-:Y:S05]  /*27d0*/  BRA.U !UP0, `(.L_x_17) ;  /* 0x0000001108887547 */ /* 0x000fea000b800000 */
[----:B------:R-:W0:Y:S01]  /*27e0*/  S2R R4, SR_TID.X ;  /* 0x0000000000047919 */ /* 0x000e220000002100 */
[----:B------:R-:W-:Y:S01]  /*27f0*/  UISETP.GE.U32.AND UP1, UPT, UR10, 0x10, UPT ;  /* 0x000000100a00788c */ /* 0x000fe2000bf26070 */
[----:B------:R-:W-:Y:S01]  /*2800*/  IMAD.U32 R7, RZ, RZ, UR5 ;  /* 0x00000005ff077e24 */ /* 0x000fe2000f8e00ff */
[----:B------:R-:W-:Y:S01]  /*2810*/  ULOP3.LUT UR11, UR10, 0xf, URZ, 0xc0, !UPT ;  /* 0x0000000f0a0b7892 */ /* 0x000fe2000f8ec0ff */
[----:B------:R-:W-:-:S03]  /*2820*/  UMOV UR4, URZ ;  /* 0x000000ff00047c82 */ /* 0x000fc60008000000 */
[----:B------:R-:W-:Y:S01]  /*2830*/  UISETP.NE.AND UP0, UPT, UR11, URZ, UPT ;  /* 0x000000ff0b00728c */ /* 0x000fe2000bf05270 */
[----:B0-----:R-:W-:-:S04]  /*2840*/  IADD3 R5, P0, PT, R4, UR5, RZ ;  /* 0x0000000504057c10 */ /* 0x001fc8000ff1e0ff */
[----:B------:R-:W-:Y:S01]  /*2850*/  LEA.HI.X.SX32 R7, R7, RZ, 0x1, P0 ;  /* 0x000000ff07077211 */ /* 0x000fe200000f0eff */
[----:B------:R-:W-:Y:S08]  /*2860*/  BRA.U !UP1, `(.L_x_18) ;  /* 0x00000009096c7547 */ /* 0x000ff0000b800000 */
[----:B------:R-:W0:Y:S01]  /*2870*/  LDC R2, c[0x0][0x39c] ;  /* 0x0000e700ff027b82 */ /* 0x000e220000000800 */
[----:B------:R-:W1:Y:S01]  /*2880*/  LDCU UR12, c[0x0][0x3bc] ;  /* 0x00007780ff0c77ac */ /* 0x000e620008000800 */
[C---:B------:R-:W-:Y:S02]  /*2890*/  IMAD.SHL.U32 R8, R21.reuse, 0x2, RZ ;  /* 0x0000000215087824 */ /* 0x040fe400078e00ff */
[C---:B------:R-:W-:Y:S01]  /*28a0*/  IMAD R6, R21.reuse, 0x3, RZ ;  /* 0x0000000315067824 */ /* 0x040fe200078e02ff */
[----:B------:R-:W2:Y:S01]  /*28b0*/  LDCU UR9, c[0x0][0x3bc] ;  /* 0x00007780ff0977ac */ /* 0x000ea20008000800 */
[C---:B------:R-:W-:Y:S02]  /*28c0*/  IMAD.SHL.U32 R10, R21.reuse, 0x4, RZ ;  /* 0x00000004150a7824 */ /* 0x040fe400078e00ff */
[----:B------:R-:W3:Y:S01]  /*28d0*/  LDC R9, c[0x0][0x39c] ;  /* 0x0000e700ff097b82 */ /* 0x000ee20000000800 */
[----:B------:R-:W-:Y:S01]  /*28e0*/  ULOP3.LUT UR4, UR10, 0x7ffffff0, URZ, 0xc0, !UPT ;  /* 0x7ffffff00a047892 */ /* 0x000fe2000f8ec0ff */
[----:B------:R-:W-:-:S02]  /*28f0*/  IMAD R12, R21, 0x5, RZ ;  /* 0x00000005150c7824 */ /* 0x000fc400078e02ff */
[C---:B------:R-:W-:Y:S02]  /*2900*/  IMAD R14, R21.reuse, 0x6, RZ ;  /* 0x00000006150e7824 */ /* 0x040fe400078e02ff */
[C---:B------:R-:W-:Y:S02]  /*2910*/  IMAD R16, R21.reuse, 0x7, RZ ;  /* 0x0000000715107824 */ /* 0x040fe400078e02ff */
[C---:B------:R-:W-:Y:S02]  /*2920*/  IMAD.SHL.U32 R20, R21.reuse, 0x8, RZ ;  /* 0x0000000815147824 */ /* 0x040fe400078e00ff */
[C---:B------:R-:W-:Y:S01]  /*2930*/  IMAD R22, R21.reuse, 0x9, RZ ;  /* 0x0000000915167824 */ /* 0x040fe200078e02ff */
[C---:B-1----:R-:W-:Y:S01]  /*2940*/  ISETP.GE.AND P0, PT, R4.reuse, UR12, PT ;  /* 0x0000000c04007c0c */ /* 0x042fe2000bf06270 */
[C---:B------:R-:W-:Y:S02]  /*2950*/  IMAD R24, R21.reuse, 0xa, RZ ;  /* 0x0000000a15187824 */ /* 0x040fe400078e02ff */
[C---:B------:R-:W-:Y:S01]  /*2960*/  IMAD R26, R21.reuse, 0xb, RZ ;  /* 0x0000000b151a7824 */ /* 0x040fe200078e02ff */
[----:B--2---:R-:W-:Y:S01]  /*2970*/  ISETP.GE.AND P1, PT, R4, UR9, PT ;  /* 0x0000000904007c0c */ /* 0x004fe2000bf26270 */
[C---:B------:R-:W-:Y:S01]  /*2980*/  IMAD R28, R21.reuse, 0xc, RZ ;  /* 0x0000000c151c7824 */ /* 0x040fe200078e02ff */
[----:B------:R-:W-:Y:S01]  /*2990*/  UIADD3 UR9, UPT, UPT, -UR4, URZ, URZ ;  /* 0x000000ff04097290 */ /* 0x000fe2000fffe1ff */
[----:B------:R-:W-:-:S02]  /*29a0*/  IMAD R11, R21, 0xd, RZ ;  /* 0x0000000d150b7824 */ /* 0x000fc400078e02ff */
[C---:B------:R-:W-:Y:S02]  /*29b0*/  IMAD R13, R21.reuse, 0xe, RZ ;  /* 0x0000000e150d7824 */ /* 0x040fe400078e02ff */
[----:B------:R-:W-:Y:S02]  /*29c0*/  IMAD R15, R21, 0xf, RZ ;  /* 0x0000000f150f7824 */ /* 0x000fe400078e02ff */
[----:B------:R-:W-:-:S07]  /*29d0*/  IMAD.MOV.U32 R17, RZ, RZ, RZ ;  /* 0x000000ffff117224 */ /* 0x000fce00078e00ff */
.L_x_19:
[----:B------:R-:W-:-:S04]  /*29e0*/  @!P1 IADD3 R19, P2, PT, R17, R5, RZ ;  /* 0x0000000511139210 */ /* 0x000fc80007f5e0ff */
[----:B------:R-:W-:Y:S02]  /*29f0*/  @!P1 LEA.HI.X.SX32 R21, R17, R7, 0x1, P2 ;  /* 0x0000000711159211 */ /* 0x000fe400010f0eff */
[----:B------:R-:W-:-:S04]  /*2a00*/  @!P1 LEA R18, P2, R19, UR6, 0x2 ;  /* 0x0000000613129c11 */ /* 0x000fc8000f8410ff */
[----:B------:R-:W-:-:S05]  /*2a10*/  @!P1 LEA.HI.X R19, R19, UR7, R21, 0x2, P2 ;  /* 0x0000000713139c11 */ /* 0x000fca00090f1415 */
[----:B------:R1:W2:Y:S01]  /*2a20*/  @!P1 LDG.E.CONSTANT R3, desc[UR16][R18.64] ;  /* 0x0000001012039981 */ /* 0x0002a2000c1e9900 */
[----:B------:R-:W-:-:S13]  /*2a30*/  PLOP3.LUT P1, PT, P0, PT, PT, 0x80, 0x8 ;  /* 0x000000000008781c */ /* 0x000fda000072f070 */
[----:B0-----:R-:W-:-:S04]  /*2a40*/  @!P1 IADD3 R21, P2, PT, R2, R5, RZ ;  /* 0x0000000502159210 */ /* 0x001fc80007f5e0ff */
[----:B------:R-:W-:Y:S02]  /*2a50*/  @!P1 LEA.HI.X.SX32 R23, R2, R7, 0x1, P2 ;  /* 0x0000000702179211 */ /* 0x000fe400010f0eff */
[----:B-1----:R-:W-:-:S04]  /*2a60*/  @!P1 LEA R18, P2, R21, UR6, 0x2 ;  /* 0x0000000615129c11 */ /* 0x002fc8000f8410ff */
[----:B------:R-:W-:Y:S01]  /*2a70*/  @!P1 LEA.HI.X R19, R21, UR7, R23, 0x2, P2 ;  /* 0x0000000715139c11 */ /* 0x000fe200090f1417 */
[----:B--2---:R-:W-:-:S06]  /*2a80*/  IMAD.MOV.U32 R21, RZ, RZ, R3 ;  /* 0x000000ffff157224 */ /* 0x004fcc00078e0003 */
[----:B------:R0:W2:Y:S01]  /*2a90*/  @!P1 LDG.E.CONSTANT R21, desc[UR16][R18.64] ;  /* 0x0000001012159981 */ /* 0x0000a2000c1e9900 */
[----:B------:R-:W-:Y:S01]  /*2aa0*/  @!P1 IADD3 R25, P2, PT, R8, R5, RZ ;  /* 0x0000000508199210 */ /* 0x000fe20007f5e0ff */
[----:B------:R-:W-:-:S03]  /*2ab0*/  FADD R23, R3, R0 ;  /* 0x0000000003177221 */ /* 0x000fc60000000000 */
[----:B------:R-:W-:Y:S02]  /*2ac0*/  @!P1 LEA.HI.X.SX32 R0, R8, R7, 0x1, P2 ;  /* 0x0000000708009211 */ /* 0x000fe400010f0eff */
[----:B0-----:R-:W-:-:S04]  /*2ad0*/  @!P1 LEA R18, P2, R25, UR6, 0x2 ;  /* 0x0000000619129c11 */ /* 0x001fc8000f8410ff */
        /* <DEDUP_REMOVED lines=93> */
[----:B------:R-:W2:Y:S01]  /*30b0*/  @!P1 LDG.E.CONSTANT R3, desc[UR16][R18.64] ;  /* 0x0000001012039981 */ /* 0x000ea2000c1e9900 */
[----:B------:R-:W-:Y:S01]  /*30c0*/  UIADD3 UR9, UPT, UPT, UR9, 0x10, URZ ;  /* 0x0000001009097890 */ /* 0x000fe2000fffe0ff */
[----:B---3--:R-:W-:Y:S02]  /*30d0*/  IMAD.MOV.U32 R21, RZ, RZ, R9 ;  /* 0x000000ffff157224 */ /* 0x008fe400078e0009 */
[----:B------:R-:W-:Y:S01]  /*30e0*/  FADD R0, R23, R0 ;  /* 0x0000000017007221 */ /* 0x000fe20000000000 */
[----:B------:R-:W-:Y:S01]  /*30f0*/  UISETP.NE.AND UP1, UPT, UR9, URZ, UPT ;  /* 0x000000ff0900728c */ /* 0x000fe2000bf25270 */
        /* <DEDUP_REMOVED lines=15> */
[----:B------:R-:W-:Y:S02]  /*31f0*/  IMAD R15, R21, 0x10, R15 ;  /* 0x00000010150f7824 */ /* 0x000fe400078e020f */
[----:B--2---:R-:W-:Y:S01]  /*3200*/  FADD R0, R3, R0 ;  /* 0x0000000003007221 */ /* 0x004fe20000000000 */
[----:B------:R-:W-:Y:S06]  /*3210*/  BRA.U UP1, `(.L_x_19) ;  /* 0xfffffff501f07547 */ /* 0x000fec000b83ffff */
.L_x_18:
[----:B------:R-:W-:Y:S05]  /*3220*/  BRA.U !UP0, `(.L_x_17) ;  /* 0x0000000508f47547 */ /* 0x000fea000b800000 */
[----:B------:R-:W-:Y:S02]  /*3230*/  UISETP.GE.U32.AND UP0, UPT, UR11, 0x8, UPT ;  /* 0x000000080b00788c */ /* 0x000fe4000bf06070 */
[----:B------:R-:W-:-:S04]  /*3240*/  ULOP3.LUT UR12, UR10, 0x7, URZ, 0xc0, !UPT ;  /* 0x000000070a0c7892 */ /* 0x000fc8000f8ec0ff */
[----:B------:R-:W-:-:S03]  /*3250*/  UISETP.NE.AND UP1, UPT, UR12, URZ, UPT ;  /* 0x000000ff0c00728c */ /* 0x000fc6000bf25270 */
[----:B------:R-:W-:Y:S08]  /*3260*/  BRA.U !UP0, `(.L_x_20) ;  /* 0x0000000508087547 */ /* 0x000ff0000b800000 */
[----:B------:R-:W0:Y:S01]  /*3270*/  LDCU UR9, c[0x0][0x3bc] ;  /* 0x00007780ff0977ac */ /* 0x000e220008000800 */
[----:B------:R-:W-:Y:S01]  /*3280*/  IMAD R6, R21, UR4, RZ ;  /* 0x0000000415067c24 */ /* 0x000fe2000f8e02ff */
[----:B0-----:R-:W-:-:S13]  /*3290*/  ISETP.GE.AND P0, PT, R4, UR9, PT ;  /* 0x0000000904007c0c */ /* 0x001fda000bf06270 */
[----:B------:R-:W-:-:S04]  /*32a0*/  @!P0 IADD3 R2, P1, PT, R6, R5, RZ ;  /* 0x0000000506028210 */ /* 0x000fc80007f3e0ff */
[----:B------:R-:W-:Y:S02]  /*32b0*/  @!P0 LEA.HI.X.SX32 R9, R6, R7, 0x1, P1 ;  /* 0x0000000706098211 */ /* 0x000fe400008f0eff */
[----:B------:R-:W-:-:S04]  /*32c0*/  @!P0 LEA R8, P1, R2, UR6, 0x2 ;  /* 0x0000000602088c11 */ /* 0x000fc8000f8210ff */
[----:B------:R-:W-:-:S05]  /*32d0*/  @!P0 LEA.HI.X R9, R2, UR7, R9, 0x2, P1 ;  /* 0x0000000702098c11 */ /* 0x000fca00088f1409 */
[----:B------:R-:W2:Y:S01]  /*32e0*/  @!P0 LDG.E.CONSTANT R3, desc[UR16][R8.64] ;  /* 0x0000001008038981 */ /* 0x000ea2000c1e9900 */
[----:B------:R-:W-:-:S05]  /*32f0*/  IMAD.IADD R6, R6, 0x1, R21 ;  /* 0x0000000106067824 */ /* 0x000fca00078e0215 */
[----:B------:R-:W-:-:S04]  /*3300*/  @!P0 IADD3 R2, P1, PT, R6, R5, RZ ;  /* 0x0000000506028210 */ /* 0x000fc80007f3e0ff */
[----:B------:R-:W-:Y:S02]  /*3310*/  @!P0 LEA.HI.X.SX32 R11, R6, R7, 0x1, P1 ;  /* 0x00000007060b8211 */ /* 0x000fe400008f0eff */
[----:B------:R-:W-:-:S04]  /*3320*/  @!P0 LEA R10, P1, R2, UR6, 0x2 ;  /* 0x00000006020a8c11 */ /* 0x000fc8000f8210ff */
[----:B------:R-:W-:Y:S01]  /*3330*/  @!P0 LEA.HI.X R11, R2, UR7, R11, 0x2, P1 ;  /* 0x00000007020b8c11 */ /* 0x000fe200088f140b */
[----:B--2---:R-:W-:-:S06]  /*3340*/  IMAD.MOV.U32 R2, RZ, RZ, R3 ;  /* 0x000000ffff027224 */ /* 0x004fcc00078e0003 */
        /* <DEDUP_REMOVED lines=36> */
[----:B------:R-:W-:Y:S02]  /*3590*/  @!P0 IMAD.IADD R16, R20, 0x1, R21 ;  /* 0x0000000114108824 */ /* 0x000fe400078e0215 */
[----:B------:R-:W-:-:S03]  /*35a0*/  FADD R19, R0, R3 ;  /* 0x0000000300137221 */ /* 0x000fc60000000000 */
[----:B------:R-:W-:-:S04]  /*35b0*/  @!P0 IADD3 R17, P1, PT, R16, R5, RZ ;  /* 0x0000000510118210 */ /* 0x000fc80007f3e0ff */
[----:B------:R-:W-:Y:S02]  /*35c0*/  @!P0 LEA.HI.X.SX32 R16, R16, R7, 0x1, P1 ;  /* 0x0000000710108211 */ /* 0x000fe400008f0eff */
[----:B------:R-:W-:-:S04]  /*35d0*/  @!P0 LEA R8, P1, R17, UR6, 0x2 ;  /* 0x0000000611088c11 */ /* 0x000fc8000f8210ff */
[----:B------:R-:W-:Y:S01]  /*35e0*/  @!P0 LEA.HI.X R9, R17, UR7, R16, 0x2, P1 ;  /* 0x0000000711098c11 */ /* 0x000fe200088f1410 */
[----:B------:R-:W-:Y:S01]  /*35f0*/  FADD R19, R19, R2 ;  /* 0x0000000213137221 */ /* 0x000fe20000000000 */
[----:B--2---:R-:W-:-:S06]  /*3600*/  IMAD.MOV.U32 R3, RZ, RZ, R15 ;  /* 0x000000ffff037224 */ /* 0x004fcc00078e000f */
[----:B------:R-:W2:Y:S01]  /*3610*/  @!P0 LDG.E.CONSTANT R3, desc[UR16][R8.64] ;  /* 0x0000001008038981 */ /* 0x000ea2000c1e9900 */
[----:B------:R-:W-:Y:S01]  /*3620*/  FADD R19, R19, R6 ;  /* 0x0000000613137221 */ /* 0x000fe20000000000 */
[----:B------:R-:W-:-:S03]  /*3630*/  UIADD3 UR4, UPT, UPT, UR4, 0x8, URZ ;  /* 0x0000000804047890 */ /* 0x000fc6000fffe0ff */
[----:B------:R-:W-:-:S04]  /*3640*/  FADD R0, R19, R12 ;  /* 0x0000000c13007221 */ /* 0x000fc80000000000 */
[----:B------:R-:W-:-:S04]  /*3650*/  FADD R11, R0, R13 ;  /* 0x0000000d000b7221 */ /* 0x000fc80000000000 */
[----:B------:R-:W-:-:S04]  /*3660*/  FADD R0, R11, R14 ;  /* 0x0000000e0b007221 */ /* 0x000fc80000000000 */
[----:B------:R-:W-:-:S04]  /*3670*/  FADD R0, R0, R15 ;  /* 0x0000000f00007221 */ /* 0x000fc80000000000 */
[----:B--2---:R-:W-:-:S07]  /*3680*/  FADD R0, R3, R0 ;  /* 0x0000000003007221 */ /* 0x004fce0000000000 */
.L_x_20:
        /* <DEDUP_REMOVED lines=27> */
[----:B------:R-:W-:-:S05]  /*3840*/  @!P0 IMAD.IADD R12, R12, 0x1, R21 ;  /* 0x000000010c0c8824 */ /* 0x000fca00078e0215 */
        /* <DEDUP_REMOVED lines=10> */
[----:B--2---:R-:W-:-:S07]  /*38f0*/  FADD R0, R3, R0 ;  /* 0x0000000003007221 */ /* 0x004fce0000000000 */
.L_x_21:
[----:B------:R-:W-:Y:S05]  /*3900*/  BRA.U !UP1, `(.L_x_17) ;  /* 0x00000001093c7547 */ /* 0x000fea000b800000 */
[----:B------:R-:W0:Y:S01]  /*3910*/  LDC R11, c[0x0][0x39c] ;  /* 0x0000e700ff0b7b82 */ /* 0x000e220000000800 */
[----:B------:R-:W1:Y:S01]  /*3920*/  LDCU UR10, c[0x0][0x3bc] ;  /* 0x00007780ff0a77ac */ /* 0x000e620008000800 */
[----:B------:R-:W-:Y:S01]  /*3930*/  IMAD R2, R21, UR4, RZ ;  /* 0x0000000415027c24 */ /* 0x000fe2000f8e02ff */
[----:B------:R-:W-:Y:S01]  /*3940*/  UIADD3 UR9, UPT, UPT, -UR9, URZ, URZ ;  /* 0x000000ff09097290 */ /* 0x000fe2000fffe1ff */
[----:B-1----:R-:W-:-:S13]  /*3950*/  ISETP.GE.AND P1, PT, R4, UR10, PT ;  /* 0x0000000a04007c0c */ /* 0x002fda000bf26270 */
.L_x_22:
[----:B------:R-:W-:-:S04]  /*3960*/  @!P1 IADD3 R4, P0, PT, R2, R5, RZ ;  /* 0x0000000502049210 */ /* 0x000fc80007f1e0ff */
[----:B------:R-:W-:Y:S02]  /*3970*/  @!P1 LEA.HI.X.SX32 R9, R2, R7, 0x1, P0 ;  /* 0x0000000702099211 */ /* 0x000fe400000f0eff */
[----:B------:R-:W-:-:S04]  /*3980*/  @!P1 LEA R8, P0, R4, UR6, 0x2 ;  /* 0x0000000604089c11 */ /* 0x000fc8000f8010ff */
[----:B------:R-:W-:-:S05]  /*3990*/  @!P1 LEA.HI.X R9, R4, UR7, R9, 0x2, P0 ;  /* 0x0000000704099c11 */ /* 0x000fca00080f1409 */
[----:B------:R-:W2:Y:S01]  /*39a0*/  @!P1 LDG.E.CONSTANT R3, desc[UR16][R8.64] ;  /* 0x0000001008039981 */ /* 0x000ea2000c1e9900 */
[----:B------:R-:W-:Y:S01]  /*39b0*/  UIADD3 UR9, UPT, UPT, UR9, 0x1, URZ ;  /* 0x0000000109097890 */ /* 0x000fe2000fffe0ff */
[----:B0-----:R-:W-:-:S03]  /*39c0*/  IMAD.IADD R2, R2, 0x1, R11 ;  /* 0x0000000102027824 */ /* 0x001fc600078e020b */
[----:B------:R-:W-:Y:S01]  /*39d0*/  UISETP.NE.AND UP0, UPT, UR9, URZ, UPT ;  /* 0x000000ff0900728c */ /* 0x000fe2000bf05270 */
[----:B--2---:R-:W-:-:S08]  /*39e0*/  FADD R0, R3, R0 ;  /* 0x0000000003007221 */ /* 0x004fd00000000000 */
[----:B------:R-:W-:Y:S05]  /*39f0*/  BRA.U UP0, `(.L_x_22) ;  /* 0xfffffffd00d87547 */ /* 0x000fea000b83ffff */
.L_x_17:
[----:B------:R-:W0:Y:S02]  /*3a00*/  LDCU.U8 UR4, c[0x0][0x3cc] ;  /* 0x00007980ff0477ac */ /* 0x000e240008000000 */
[----:B0-----:R-:W-:-:S04]  /*3a10*/  UPRMT UR4, UR4, 0x8880, URZ ;  /* 0x0000888004047896 */ /* 0x001fc800080000ff */
[----:B------:R-:W-:-:S09]  /*3a20*/  UISETP.NE.AND UP0, UPT, UR4, URZ, UPT ;  /* 0x000000ff0400728c */ /* 0x000fd2000bf05270 */
[----:B------:R-:W-:Y:S05]  /*3a30*/  BRA.U !UP0, `(.L_x_23) ;  /* 0x0000000108447547 */ /* 0x000fea000b800000 */
[----:B------:R-:W0:Y:S01]  /*3a40*/  LDCU UR4, c[0x0][0x3c8] ;  /* 0x00007900ff0477ac */ /* 0x000e220008000800 */
[----:B------:R-:W-:Y:S01]  /*3a50*/  BSSY.RECONVERGENT B0, `(.L_x_24) ;  /* 0x000000e000007945 */ /* 0x000fe20003800200 */
[----:B0-----:R-:W-:-:S04]  /*3a60*/  I2FP.F32.S32 R4, UR4 ;  /* 0x0000000400047c45 */ /* 0x001fc80008201400 */
[----:B------:R-:W0:Y:S08]  /*3a70*/  MUFU.RCP R3, R4 ;  /* 0x0000000400037308 */ /* 0x000e300000001000 */
[----:B------:R-:W1:Y:S01]  /*3a80*/  FCHK P0, R0, R4 ;  /* 0x0000000400007302 */ /* 0x000e620000000000 */
[----:B0-----:R-:W-:-:S04]  /*3a90*/  FFMA R2, -R4, R3, 1 ;  /* 0x3f80000004027423 */ /* 0x001fc80000000103 */
[----:B------:R-:W-:-:S04]  /*3aa0*/  FFMA R6, R3, R2, R3 ;  /* 0x0000000203067223 */ /* 0x000fc80000000003 */
[----:B------:R-:W-:-:S04]  /*3ab0*/  FFMA R3, R0, R6, RZ ;  /* 0x0000000600037223 */ /* 0x000fc800000000ff */
[----:B------:R-:W-:-:S04]  /*3ac0*/  FFMA R2, -R4, R3, R0 ;  /* 0x0000000304027223 */ /* 0x000fc80000000100 */
[----:B------:R-:W-:Y:S01]  /*3ad0*/  FFMA R2, R6, R2, R3 ;  /* 0x0000000206027223 */ /* 0x000fe20000000003 */
[----:B-1----:R-:W-:Y:S06]  /*3ae0*/  @!P0 BRA `(.L_x_25) ;  /* 0x0000000000108947 */ /* 0x002fec0003800000 */
[----:B------:R-:W-:Y:S01]  /*3af0*/  IMAD.MOV.U32 R7, RZ, RZ, R0 ;  /* 0x000000ffff077224 */ /* 0x000fe200078e0000 */
[----:B------:R-:W-:-:S07]  /*3b00*/  MOV R6, 0x3b20 ;  /* 0x00003b2000067802 */ /* 0x000fce0000000f00 */
[----:B------:R-:W-:Y:S05]  /*3b10*/  CALL.REL.NOINC `($__internal_0_$__cuda_sm3x_div_rn_noftz_f32_slowpath) ;  /* 0x0000000000487944 */ /* 0x000fea0003c00000 */
[----:B------:R-:W-:-:S07]  /*3b20*/  IMAD.MOV.U32 R2, RZ, RZ, R5 ;  /* 0x000000ffff027224 */ /* 0x000fce00078e0005 */
.L_x_25:
[----:B------:R-:W-:Y:S05]  /*3b30*/  BSYNC.RECONVERGENT B0 ;  /* 0x0000000000007941 */ /* 0x000fea0003800200 */
.L_x_24:
[----:B------:R-:W-:-:S07]  /*3b40*/  IMAD.MOV.U32 R0, RZ, RZ, R2 ;  /* 0x000000ffff007224 */ /* 0x000fce00078e0002 */
.L_x_23:
[----:B------:R-:W0:Y:S01]  /*3b50*/  S2R R3, SR_TID.X ;  /* 0x0000000000037919 */ /* 0x000e220000002100 */
[----:B------:R-:W0:Y:S02]  /*3b60*/  LDCU UR4, c[0x0][0x3bc] ;  /* 0x00007780ff0477ac */ /* 0x000e240008000800 */
[----:B0-----:R-:W-:-:S13]  /*3b70*/  ISETP.GE.AND P0, PT, R3, UR4, PT ;  /* 0x0000000403007c0c */ /* 0x001fda000bf06270 */
[----:B------:R-:W-:Y:S05]  /*3b80*/  @P0 EXIT ;  /* 0x000000000000094d */ /* 0x000fea0003800000 */
[----:B------:R-:W0:Y:S01]  /*3b90*/  LDCU.64 UR6, c[0x0][0x388] ;  /* 0x00007100ff0677ac */ /* 0x000e220008000a00 */
[----:B------:R-:W-:Y:S01]  /*3ba0*/  IMAD.U32 R2, RZ, RZ, UR5 ;  /* 0x00000005ff027e24 */ /* 0x000fe2000f8e00ff */
[----:B------:R-:W-:Y:S02]  /*3bb0*/  USHF.R.S32.HI UR9, URZ, 0x1f, UR8 ;  /* 0x0000001fff097899 */ /* 0x000fe40008011408 */
[----:B------:R-:W-:Y:S02]  /*3bc0*/  USHF.R.S32.HI UR4, URZ, 0x1f, UR5 ;  /* 0x0000001fff047899 */ /* 0x000fe40008011405 */
[----:B------:R-:W-:Y:S02]  /*3bd0*/  IADD3 R3, P0, P1, R2, UR8, R3 ;  /* 0x0000000802037c10 */ /* 0x000fe4000f91e003 */
[----:B------:R-:W-:-:S05]  /*3be0*/  IMAD.U32 R4, RZ, RZ, UR9 ;  /* 0x00000009ff047e24 */ /* 0x000fca000f8e00ff */
[----:B------:R-:W-:Y:S02]  /*3bf0*/  IADD3.X R4, PT, PT, R4, UR4, RZ, P0, P1 ;  /* 0x0000000404047c10 */ /* 0x000fe400087e24ff */
[----:B0-----:R-:W-:-:S04]  /*3c00*/  LEA R2, P0, R3, UR6, 0x2 ;  /* 0x0000000603027c11 */ /* 0x001fc8000f8010ff */
[----:B------:R-:W-:-:S05]  /*3c10*/  LEA.HI.X R3, R3, UR7, R4, 0x2, P0 ;  /* 0x0000000703037c11 */ /* 0x000fca00080f1404 */
[----:B------:R-:W-:Y:S01]  /*3c20*/  STG.E desc[UR16][R2.64], R0 ;  /* 0x0000000002007986 */ /* 0x000fe2000c101910 */
[----:B------:R-:W-:Y:S05]  /*3c30*/  EXIT ;  /* 0x000000000000794d */ /* 0x000fea0003800000 */
        .weak           $__internal_0_$__cuda_sm3x_div_rn_noftz_f32_slowpath
        .type           $__internal_0_$__cuda_sm3x_div_rn_noftz_f32_slowpath,@function
        .size           $__internal_0_$__cuda_sm3x_div_rn_noftz_f32_slowpath,(.L_x_184 - $__internal_0_$__cuda_sm3x_div_rn_noftz_f32_slowpath)
$__internal_0_$__cuda_sm3x_div_rn_noftz_f32_slowpath:
[--C-:B------:R-:W-:Y:S01]  /*3c40*/  SHF.R.U32.HI R9, RZ, 0x17, R4.reuse ;  /* 0x00000017ff097819 */ /* 0x100fe20000011604 */
[----:B------:R-:W-:Y:S01]  /*3c50*/  BSSY.RECONVERGENT B1, `(.L_x_26) ;  /* 0x0000063000017945 */ /* 0x000fe20003800200 */
[----:B------:R-:W-:Y:S01]  /*3c60*/  SHF.R.U32.HI R5, RZ, 0x17, R7 ;  /* 0x00000017ff057819 */ /* 0x000fe20000011607 */
[----:B------:R-:W-:Y:S01]  /*3c70*/  IMAD.MOV.U32 R10, RZ, RZ, R4 ;  /* 0x000000ffff0a7224 */ /* 0x000fe200078e0004 */
[----:B------:R-:W-:Y:S02]  /*3c80*/  LOP3.LUT R9, R9, 0xff, RZ, 0xc0, !PT ;  /* 0x000000ff09097812 */ /* 0x000fe400078ec0ff */
[----:B------:R-:W-:-:S03]  /*3c90*/  LOP3.LUT R13, R5, 0xff, RZ, 0xc0, !PT ;  /* 0x000000ff050d7812 */ /* 0x000fc600078ec0ff */
[----:B------:R-:W-:Y:S02]  /*3ca0*/  VIADD R11, R9, 0xffffffff ;  /* 0xffffffff090b7836 */ /* 0x000fe40000000000 */
[----:B------:R-:W-:-:S03]  /*3cb0*/  VIADD R5, R13, 0xffffffff ;  /* 0xffffffff0d057836 */ /* 0x000fc60000000000 */
[----:B------:R-:W-:-:S04]  /*3cc0*/  ISETP.GT.U32.AND P0, PT, R11, 0xfd, PT ;  /* 0x000000fd0b00780c */ /* 0x000fc80003f04070 */
[----:B------:R-:W-:-:S13]  /*3cd0*/  ISETP.GT.U32.OR P0, PT, R5, 0xfd, P0 ;  /* 0x000000fd0500780c */ /* 0x000fda0000704470 */
[----:B------:R-:W-:Y:S01]  /*3ce0*/  @!P0 IMAD.MOV.U32 R8, RZ, RZ, RZ ;  /* 0x000000ffff088224 */ /* 0x000fe200078e00ff */
[----:B------:R-:W-:Y:S06]  /*3cf0*/  @!P0 BRA `(.L_x_27) ;  /* 0x00000000005c8947 */ /* 0x000fec0003800000 */
[----:B------:R-:W-:Y:S02]  /*3d00*/  FSETP.GTU.FTZ.AND P0, PT, |R7|, +INF , PT ;  /* 0x7f8000000700780b */ /* 0x000fe40003f1c200 */
[----:B------:R-:W-:-:S04]  /*3d10*/  FSETP.GTU.FTZ.AND P1, PT, |R4|, +INF , PT ;  /* 0x7f8000000400780b */ /* 0x000fc80003f3c200 */
[----:B------:R-:W-:-:S13]  /*3d20*/  PLOP3.LUT P0, PT, P0, P1, PT, 0xf8, 0x8f ;  /* 0x00000000008f781c */ /* 0x000fda0000703f70 */
[----:B------:R-:W-:Y:S05]  /*3d30*/  @P0 BRA `(.L_x_28) ;  /* 0x00000004004c0947 */ /* 0x000fea0003800000 */
[----:B------:R-:W-:-:S13]  /*3d40*/  LOP3.LUT P0, RZ, R10, 0x7fffffff, R7, 0xc8, !PT ;  /* 0x7fffffff0aff7812 */ /* 0x000fda000780c807 */
[----:B------:R-:W-:Y:S05]  /*3d50*/  @!P0 BRA `(.L_x_29) ;  /* 0x00000004003c8947 */ /* 0x000fea0003800000 */
[C---:B------:R-:W-:Y:S02]  /*3d60*/  FSETP.NEU.FTZ.AND P2, PT, |R7|.reuse, +INF , PT ;  /* 0x7f8000000700780b */ /* 0x040fe40003f5d200 */
[----:B------:R-:W-:Y:S02]  /*3d70*/  FSETP.NEU.FTZ.AND P1, PT, |R4|, +INF , PT ;  /* 0x7f8000000400780b */ /* 0x000fe40003f3d200 */
[----:B------:R-:W-:-:S11]  /*3d80*/  FSETP.NEU.FTZ.AND P0, PT, |R7|, +INF , PT ;  /* 0x7f8000000700780b */ /* 0x000fd60003f1d200 */
[----:B------:R-:W-:Y:S05]  /*3d90*/  @!P1 BRA !P2, `(.L_x_29) ;  /* 0x00000004002c9947 */ /* 0x000fea0005000000 */
[----:B------:R-:W-:-:S04]  /*3da0*/  LOP3.LUT P2, RZ, R7, 0x7fffffff, RZ, 0xc0, !PT ;  /* 0x7fffffff07ff7812 */ /* 0x000fc8000784c0ff */
[----:B------:R-:W-:-:S13]  /*3db0*/  PLOP3.LUT P1, PT, P1, P2, PT, 0x2f, 0xf2 ;  /* 0x0000000000f2781c */ /* 0x000fda0000f24577 */
[----:B------:R-:W-:Y:S05]  /*3dc0*/  @P1 BRA `(.L_x_30) ;  /* 0x0000000400181947 */ /* 0x000fea0003800000 */
[----:B------:R-:W-:-:S04]  /*3dd0*/  LOP3.LUT P1, RZ, R10, 0x7fffffff, RZ, 0xc0, !PT ;  /* 0x7fffffff0aff7812 */ /* 0x000fc8000782c0ff */
[----:B------:R-:W-:-:S13]  /*3de0*/  PLOP3.LUT P0, PT, P0, P1, PT, 0x2f, 0xf2 ;  /* 0x0000000000f2781c */ /* 0x000fda0000702577 */
[----:B------:R-:W-:Y:S05]  /*3df0*/  @P0 BRA `(.L_x_31) ;  /* 0x0000000400000947 */ /* 0x000fea0003800000 */
[----:B------:R-:W-:Y:S02]  /*3e00*/  ISETP.GE.AND P0, PT, R5, RZ, PT ;  /* 0x000000ff0500720c */ /* 0x000fe40003f06270 */
[----:B------:R-:W-:-:S11]  /*3e10*/  ISETP.GE.AND P1, PT, R11, RZ, PT ;  /* 0x000000ff0b00720c */ /* 0x000fd60003f26270 */
[----:B------:R-:W-:Y:S02]  /*3e20*/  @P0 IMAD.MOV.U32 R8, RZ, RZ, RZ ;  /* 0x000000ffff080224 */ /* 0x000fe400078e00ff */
[----:B------:R-:W-:Y:S01]  /*3e30*/  @!P0 FFMA R7, R7, 1.84467440737095516160e+19, RZ ;  /* 0x5f80000007078823 */ /* 0x000fe200000000ff */
[----:B------:R-:W-:Y:S02]  /*3e40*/  @!P0 IMAD.MOV.U32 R8, RZ, RZ, -0x40 ;  /* 0xffffffc0ff088424 */ /* 0x000fe400078e00ff */
[----:B------:R-:W-:Y:S02]  /*3e50*/  @!P1 FFMA R10, R4, 1.84467440737095516160e+19, RZ ;  /* 0x5f800000040a9823 */ /* 0x000fe400000000ff */
[----:B------:R-:W-:-:S07]  /*3e60*/  @!P1 VIADD R8, R8, 0x40 ;  /* 0x0000004008089836 */ /* 0x000fce0000000000 */
.L_x_27:
[----:B------:R-:W-:Y:S01]  /*3e70*/  LEA R5, R9, 0xc0800000, 0x17 ;  /* 0xc080000009057811 */ /* 0x000fe200078eb8ff */
[----:B------:R-:W-:Y:S04]  /*3e80*/  BSSY.RECONVERGENT B2, `(.L_x_32) ;  /* 0x0000036000027945 */ /* 0x000fe80003800200 */
[----:B------:R-:W-:Y:S02]  /*3e90*/  IMAD.IADD R11, R10, 0x1, -R5 ;  /* 0x000000010a0b7824 */ /* 0x000fe400078e0a05 */
[----:B------:R-:W-:Y:S02]  /*3ea0*/  VIADD R10, R13, 0xffffff81 ;  /* 0xffffff810d0a7836 */ /* 0x000fe40000000000 */
[----:B------:R-:W0:Y:S01]  /*3eb0*/  MUFU.RCP R12, R11 ;  /* 0x0000000b000c7308 */ /* 0x000e220000001000 */
[----:B------:R-:W-:Y:S01]  /*3ec0*/  FADD.FTZ R14, -R11, -RZ ;  /* 0x800000ff0b0e7221 */ /* 0x000fe20000010100 */
[C---:B------:R-:W-:Y:S01]  /*3ed0*/  IMAD R5, R10.reuse, -0x800000, R7 ;  /* 0xff8000000a057824 */ /* 0x040fe200078e0207 */
[----:B------:R-:W-:-:S05]  /*3ee0*/  IADD3 R9, PT, PT, R10, 0x7f, -R9 ;  /* 0x0000007f0a097810 */ /* 0x000fca0007ffe809 */
[----:B------:R-:W-:Y:S02]  /*3ef0*/  IMAD.IADD R8, R9, 0x1, R8 ;  /* 0x0000000109087824 */ /* 0x000fe400078e0208 */
[----:B0-----:R-:W-:-:S04]  /*3f00*/  FFMA R13, R12, R14, 1 ;  /* 0x3f8000000c0d7423 */ /* 0x001fc8000000000e */
[----:B------:R-:W-:-:S04]  /*3f10*/  FFMA R16, R12, R13, R12 ;  /* 0x0000000d0c107223 */ /* 0x000fc8000000000c */
[----:B------:R-:W-:-:S04]  /*3f20*/  FFMA R7, R5, R16, RZ ;  /* 0x0000001005077223 */ /* 0x000fc800000000ff */
[----:B------:R-:W-:-:S04]  /*3f30*/  FFMA R12, R14, R7, R5 ;  /* 0x000000070e0c7223 */ /* 0x000fc80000000005 */
[----:B------:R-:W-:-:S04]  /*3f40*/  FFMA R13, R16, R12, R7 ;  /* 0x0000000c100d7223 */ /* 0x000fc80000000007 */
[----:B------:R-:W-:-:S04]  /*3f50*/  FFMA R14, R14, R13, R5 ;  /* 0x0000000d0e0e7223 */ /* 0x000fc80000000005 */
[----:B------:R-:W-:-:S05]  /*3f60*/  FFMA R5, R16, R14, R13 ;  /* 0x0000000e10057223 */ /* 0x000fca000000000d */
[----:B------:R-:W-:-:S04]  /*3f70*/  SHF.R.U32.HI R7, RZ, 0x17, R5 ;  /* 0x00000017ff077819 */ /* 0x000fc80000011605 */
[----:B------:R-:W-:-:S05]  /*3f80*/  LOP3.LUT R7, R7, 0xff, RZ, 0xc0, !PT ;  /* 0x000000ff07077812 */ /* 0x000fca00078ec0ff */
[----:B------:R-:W-:-:S04]  /*3f90*/  IMAD.IADD R11, R7, 0x1, R8 ;  /* 0x00000001070b7824 */ /* 0x000fc800078e0208 */
[----:B------:R-:W-:-:S05]  /*3fa0*/  VIADD R7, R11, 0xffffffff ;  /* 0xffffffff0b077836 */ /* 0x000fca0000000000 */
[----:B------:R-:W-:-:S13]  /*3fb0*/  ISETP.GE.U32.AND P0, PT, R7, 0xfe, PT ;  /* 0x000000fe0700780c */ /* 0x000fda0003f06070 */
[----:B------:R-:W-:Y:S05]  /*3fc0*/  @!P0 BRA `(.L_x_33) ;  /* 0x0000000000808947 */ /* 0x000fea0003800000 */
[----:B------:R-:W-:-:S13]  /*3fd0*/  ISETP.GT.AND P0, PT, R11, 0xfe, PT ;  /* 0x000000fe0b00780c */ /* 0x000fda0003f04270 */
[----:B------:R-:W-:Y:S05]  /*3fe0*/  @P0 BRA `(.L_x_34) ;  /* 0x00000000006c0947 */ /* 0x000fea0003800000 */
[----:B------:R-:W-:-:S13]  /*3ff0*/  ISETP.GE.AND P0, PT, R11, 0x1, PT ;  /* 0x000000010b00780c */ /* 0x000fda0003f06270 */
[----:B------:R-:W-:Y:S05]  /*4000*/  @P0 BRA `(.L_x_35) ;  /* 0x0000000000740947 */ /* 0x000fea0003800000 */
[----:B------:R-:W-:Y:S02]  /*4010*/  ISETP.GE.AND P0, PT, R11, -0x18, PT ;  /* 0xffffffe80b00780c */ /* 0x000fe40003f06270 */
[----:B------:R-:W-:-:S11]  /*4020*/  LOP3.LUT R5, R5, 0x80000000, RZ, 0xc0, !PT ;  /* 0x8000000005057812 */ /* 0x000fd600078ec0ff */
[----:B------:R-:W-:Y:S05]  /*4030*/  @!P0 BRA `(.L_x_35) ;  /* 0x0000000000688947 */ /* 0x000fea0003800000 */
[CCC-:B------:R-:W-:Y:S01]  /*4040*/  FFMA.RZ R7, R16.reuse, R14.reuse, R13.reuse ;  /* 0x0000000e10077223 */ /* 0x1c0fe2000000c00d */
[C---:B------:R-:W-:Y:S02]  /*4050*/  VIADD R10, R11.reuse, 0x20 ;  /* 0x000000200b0a7836 */ /* 0x040fe40000000000 */
[CCC-:B------:R-:W-:Y:S01]  /*4060*/  FFMA.RM R8, R16.reuse, R14.reuse, R13.reuse ;  /* 0x0000000e10087223 */ /* 0x1c0fe2000000400d */
[----:B------:R-:W-:Y:S02]  /*4070*/  ISETP.NE.AND P2, PT, R11, RZ, PT ;  /* 0x000000ff0b00720c */ /* 0x000fe40003f45270 */
[----:B------:R-:W-:Y:S01]  /*4080*/  LOP3.LUT R9, R7, 0x7fffff, RZ, 0xc0, !PT ;  /* 0x007fffff07097812 */ /* 0x000fe200078ec0ff */
[----:B------:R-:W-:Y:S01]  /*4090*/  FFMA.RP R7, R16, R14, R13 ;  /* 0x0000000e10077223 */ /* 0x000fe2000000800d */
[----:B------:R-:W-:Y:S01]  /*40a0*/  ISETP.NE.AND P1, PT, R11, RZ, PT ;  /* 0x000000ff0b00720c */ /* 0x000fe20003f25270 */
[----:B------:R-:W-:Y:S01]  /*40b0*/  IMAD.MOV R11, RZ, RZ, -R11 ;  /* 0x000000ffff0b7224 */ /* 0x000fe200078e0a0b */
[----:B------:R-:W-:-:S02]  /*40c0*/  LOP3.LUT R9, R9, 0x800000, RZ, 0xfc, !PT ;  /* 0x0080000009097812 */ /* 0x000fc400078efcff */
[----:B------:R-:W-:Y:S02]  /*40d0*/  FSETP.NEU.FTZ.AND P0, PT, R7, R8, PT ;  /* 0x000000080700720b */ /* 0x000fe40003f1d000 */
[----:B------:R-:W-:Y:S02]  /*40e0*/  SHF.L.U32 R10, R9, R10, RZ ;  /* 0x0000000a090a7219 */ /* 0x000fe400000006ff */
[----:B------:R-:W-:Y:S02]  /*40f0*/  SEL R8, R11, RZ, P2 ;  /* 0x000000ff0b087207 */ /* 0x000fe40001000000 */
[----:B------:R-:W-:Y:S02]  /*4100*/  ISETP.NE.AND P1, PT, R10, RZ, P1 ;  /* 0x000000ff0a00720c */ /* 0x000fe40000f25270 */
[----:B------:R-:W-:Y:S02]  /*4110*/  SHF.R.U32.HI R8, RZ, R8, R9 ;  /* 0x00000008ff087219 */ /* 0x000fe40000011609 */
[----:B------:R-:W-:-:S02]  /*4120*/  PLOP3.LUT P0, PT, P0, P1, PT, 0xf8, 0x8f ;  /* 0x00000000008f781c */ /* 0x000fc40000703f70 */
[----:B------:R-:W-:Y:S02]  /*4130*/  SHF.R.U32.HI R10, RZ, 0x1, R8 ;  /* 0x00000001ff0a7819 */ /* 0x000fe40000011608 */
[----:B------:R-:W-:-:S04]  /*4140*/  SEL R7, RZ, 0x1, !P0 ;  /* 0x00000001ff077807 */ /* 0x000fc80004000000 */
[----:B------:R-:W-:-:S04]  /*4150*/  LOP3.LUT R7, R7, 0x1, R10, 0xf8, !PT ;  /* 0x0000000107077812 */ /* 0x000fc800078ef80a */
[----:B------:R-:W-:-:S05]  /*4160*/  LOP3.LUT R7, R7, R8, RZ, 0xc0, !PT ;  /* 0x0000000807077212 */ /* 0x000fca00078ec0ff */
[----:B------:R-:W-:-:S05]  /*4170*/  IMAD.IADD R10, R10, 0x1, R7 ;  /* 0x000000010a0a7824 */ /* 0x000fca00078e0207 */
[----:B------:R-:W-:Y:S01]  /*4180*/  LOP3.LUT R5, R10, R5, RZ, 0xfc, !PT ;  /* 0x000000050a057212 */ /* 0x000fe200078efcff */
[----:B------:R-:W-:Y:S06]  /*4190*/  BRA `(.L_x_35) ;  /* 0x0000000000107947 */ /* 0x000fec0003800000 */
.L_x_34:
[----:B------:R-:W-:-:S04]  /*41a0*/  LOP3.LUT R5, R5, 0x80000000, RZ, 0xc0, !PT ;  /* 0x8000000005057812 */ /* 0x000fc800078ec0ff */
[----:B------:R-:W-:Y:S01]  /*41b0*/  LOP3.LUT R5, R5, 0x7f800000, RZ, 0xfc, !PT ;  /* 0x7f80000005057812 */ /* 0x000fe200078efcff */
[----:B------:R-:W-:Y:S06]  /*41c0*/  BRA `(.L_x_35) ;  /* 0x0000000000047947 */ /* 0x000fec0003800000 */
.L_x_33:
[----:B------:R-:W-:-:S07]  /*41d0*/  IMAD R5, R8, 0x800000, R5 ;  /* 0x0080000008057824 */ /* 0x000fce00078e0205 */
.L_x_35:
[----:B------:R-:W-:Y:S05]  /*41e0*/  BSYNC.RECONVERGENT B2 ;  /* 0x0000000000027941 */ /* 0x000fea0003800200 */
.L_x_32:
[----:B------:R-:W-:Y:S05]  /*41f0*/  BRA `(.L_x_36) ;  /* 0x0000000000207947 */ /* 0x000fea0003800000 */
.L_x_31:
[----:B------:R-:W-:-:S04]  /*4200*/  LOP3.LUT R5, R10, 0x80000000, R7, 0x48, !PT ;  /* 0x800000000a057812 */ /* 0x000fc800078e4807 */
[----:B------:R-:W-:Y:S01]  /*4210*/  LOP3.LUT R5, R5, 0x7f800000, RZ, 0xfc, !PT ;  /* 0x7f80000005057812 */ /* 0x000fe200078efcff */
[----:B------:R-:W-:Y:S06]  /*4220*/  BRA `(.L_x_36) ;  /* 0x0000000000147947 */ /* 0x000fec0003800000 */
.L_x_30:
[----:B------:R-:W-:Y:S01]  /*4230*/  LOP3.LUT R5, R10, 0x80000000, R7, 0x48, !PT ;  /* 0x800000000a057812 */ /* 0x000fe200078e4807 */
[----:B------:R-:W-:Y:S06]  /*4240*/  BRA `(.L_x_36) ;  /* 0x00000000000c7947 */ /* 0x000fec0003800000 */
.L_x_29:
[----:B------:R-:W0:Y:S01]  /*4250*/  MUFU.RSQ R5, -QNAN ;  /* 0xffc0000000057908 */ /* 0x000e220000001400 */
[----:B------:R-:W-:Y:S05]  /*4260*/  BRA `(.L_x_36) ;  /* 0x0000000000047947 */ /* 0x000fea0003800000 */
.L_x_28:
[----:B------:R-:W-:-:S07]  /*4270*/  FADD.FTZ R5, R7, R4 ;  /* 0x0000000407057221 */ /* 0x000fce0000010000 */
.L_x_36:
[----:B------:R-:W-:Y:S05]  /*4280*/  BSYNC.RECONVERGENT B1 ;  /* 0x0000000000017941 */ /* 0x000fea0003800200 */
.L_x_26:
[----:B------:R-:W-:-:S04]  /*4290*/  IMAD.MOV.U32 R7, RZ, RZ, 0x0 ;  /* 0x00000000ff077424 */ /* 0x000fc800078e00ff */
[----:B0-----:R-:W-:Y:S05]  /*42a0*/  RET.REL.NODEC R6 `(_Z21ReduceHigherDimKernelIfffN3kps10AddFunctorIfEENS0_15IdentityFunctorIffEEEvPKT_PT0_T2_T3_T1_iiiNS0_9DimConfigEib) ;  /* 0xffffffbc06547950 */ /* 0x001fea0003c3ffff */
.L_x_37:
        /* <DEDUP_REMOVED lines=13> */
.L_x_184:


//--------------------- .text._Z15ReduceAnyKernelIfffN3kps10AddFunctorIfEENS0_15IdentityFunctorIffEE15IndexCalculatorEvPKT_PT0_T2_T3_T1_iibT4_SE_NS0_9DimConfigEb --------------------------
	.section	.text._Z15ReduceAnyKernelIfffN3kps10AddFunctorIfEENS0_15IdentityFunctorIffEE15IndexCalculatorEvPKT_PT0_T2_T3_T1_iibT4_SE_NS0_9DimConfigEb,"ax",@progbits
	.align	128
        .global         _Z15ReduceAnyKernelIfffN3kps10AddFunctorIfEENS0_15IdentityFunctorIffEE15IndexCalculatorEvPKT_PT0_T2_T3_T1_iibT4_SE_NS0_9DimConfigEb
        .type           _Z15ReduceAnyKernelIfffN3kps10AddFunctorIfEENS0_15IdentityFunctorIffEE15IndexCalculatorEvPKT_PT0_T2_T3_T1_iibT4_SE_NS0_9DimConfigEb,@function
        .size           _Z15ReduceAnyKernelIfffN3kps10AddFunctorIfEENS0_15IdentityFunctorIffEE15IndexCalculatorEvPKT_PT0_T2_T3_T1_iibT4_SE_NS0_9DimConfigEb,(.L_x_185 - _Z15ReduceAnyKernelIfffN3kps10AddFunctorIfEENS0_15IdentityFunctorIffEE15IndexCalculatorEvPKT_PT0_T2_T3_T1_iibT4_SE_NS0_9DimConfigEb)
        .other          _Z15ReduceAnyKernelIfffN3kps10AddFunctorIfEENS0_15IdentityFunctorIffEE15IndexCalculatorEvPKT_PT0_T2_T3_T1_iibT4_SE_NS0_9DimConfigEb,@"STO_CUDA_ENTRY STV_DEFAULT"
_Z15ReduceAnyKernelIfffN3kps10AddFunctorIfEENS0_15IdentityFunctorIffEE15IndexCalculatorEvPKT_PT0_T2_T3_T1_iibT4_SE_NS0_9DimConfigEb:
.text._Z15ReduceAnyKernelIfffN3kps10AddFunctorIfEENS0_15IdentityFunctorIffEE15IndexCalculatorEvPKT_PT0_T2_T3_T1_iibT4_SE_NS0_9DimConfigEb:
[----:B------:R-:W0:Y:S01]  /*0000*/  LDC R1, c[0x0][0x37c] ;  /* 0x0000df00ff017b82 */ /* 0x000e220000000800 */
[----:B------:R-:W1:Y:S01]  /*0010*/  LDCU.U8 UR4, c[0x0][0x3a0] ;  /* 0x00007400ff0477ac */ /* 0x000e620008000000 */
[----:B0-----:R-:W-:Y:S01]  /*0020*/  IADD3 R1, PT, PT, R1, -0x50, RZ ;  /* 0xffffffb001017810 */ /* 0x001fe20007ffe0ff */
[----:B------:R-:W0:Y:S01]  /*0030*/  LDCU UR5, c[0x0][0x2f8] ;  /* 0x00005f00ff0577ac */ /* 0x000e220008000800 */
[----:B------:R-:W2:Y:S01]  /*0040*/  LDCU UR6, c[0x0][0x2fc] ;  /* 0x00005f80ff0677ac */ /* 0x000ea20008000800 */
[----:B------:R-:W3:Y:S01]  /*0050*/  LDCU UR7, c[0x0][0x394] ;  /* 0x00007280ff0777ac */ /* 0x000ee20008000800 */
[----:B-1----:R-:W-:-:S04]  /*0060*/  UPRMT UR4, UR4, 0x8880, URZ ;  /* 0x0000888004047896 */ /* 0x002fc800080000ff */
[----:B------:R-:W-:Y:S01]  /*0070*/  UISETP.NE.AND UP0, UPT, UR4, URZ, UPT ;  /* 0x000000ff0400728c */ /* 0x000fe2000bf05270 */
[----:B0-----:R-:W-:-:S04]  /*0080*/  IADD3 R2, P0, PT, R1, UR5, RZ ;  /* 0x0000000501027c10 */ /* 0x001fc8000ff1e0ff */
[----:B------:R-:W-:Y:S01]  /*0090*/  IADD3 R27, P1, PT, R2, 0x40, RZ ;  /* 0x00000040021b7810 */ /* 0x000fe20007f3e0ff */
[----:B--2---:R-:W-:Y:S01]  /*00a0*/  IMAD.X R32, RZ, RZ, UR6, P0 ;  /* 0x00000006ff207e24 */ /* 0x004fe200080e06ff */
[----:B---3--:R-:W-:-:S03]  /*00b0*/  MOV R33, UR7 ;  /* 0x0000000700217c02 */ /* 0x008fc60008000f00 */
[----:B------:R-:W-:Y:S01]  /*00c0*/  IMAD.X R26, RZ, RZ, R32, P1 ;  /* 0x000000ffff1a7224 */ /* 0x000fe200008e0620 */
[----:B------:R-:W-:Y:S07]  /*00d0*/  BRA.U !UP0, `(.L_x_38) ;  /* 0x0000000508747547 */ /* 0x000fee000b800000 */
[----:B------:R-:W0:Y:S01]  /*00e0*/  LDC R25, c[0x0][0x360] ;  /* 0x0000d800ff197b82 */ /* 0x000e220000000800 */
[----:B------:R-:W-:Y:S01]  /*00f0*/  MOV R24, 0x1b0 ;  /* 0x000001b000187802 */ /* 0x000fe20000000f00 */
[----:B------:R-:W1:Y:S01]  /*0100*/  LDCU.64 UR4, c[0x4][0x140] ;  /* 0x01002800ff0477ac */ /* 0x000e620008000a00 */
[----:B------:R-:W-:Y:S01]  /*0110*/  MOV R6, R27 ;  /* 0x0000001b00067202 */ /* 0x000fe20000000f00 */
[----:B------:R-:W-:-:S04]  /*0120*/  IMAD.MOV.U32 R7, RZ, RZ, R26 ;  /* 0x000000ffff077224 */ /* 0x000fc800078e001a */
[----:B------:R2:W3:Y:S01]  /*0130*/  LDC.64 R8, c[0x4][R24] ;  /* 0x0100000018087b82 */ /* 0x0004e20000000a00 */
[----:B-1----:R-:W-:Y:S01]  /*0140*/  MOV R4, UR4 ;  /* 0x0000000400047c02 */ /* 0x002fe20008000f00 */
[----:B------:R-:W-:Y:S01]  /*0150*/  IMAD.U32 R5, RZ, RZ, UR5 ;  /* 0x00000005ff057e24 */ /* 0x000fe2000f8e00ff */
[----:B0-----:R2:W-:Y:S06]  /*0160*/  STL [R1+0x40], R25 ;  /* 0x0000401901007387 */ /* 0x0015ec0000100800 */
[----:B------:R-:W-:-:S07]  /*0170*/  LEPC R20, `(.L_x_39) ;  /* 0x000000001014794e */ /* 0x000fce0000000000 */
[----:B--23--:R-:W-:Y:S05]  /*0180*/  CALL.ABS.NOINC R8 ;  /* 0x0000000008007343 */ /* 0x00cfea0003c00000 */
.L_x_39:
[----:B------:R-:W0:Y:S01]  /*0190*/  S2R R29, SR_CTAID.X ;  /* 0x00000000001d7919 */ /* 0x000e220000002500 */
[----:B------:R-:W0:Y:S01]  /*01a0*/  LDC R30, c[0x0][0x364] ;  /* 0x0000d900ff1e7b82 */ /* 0x000e220000000800 */
[----:B------:R-:W1:Y:S01]  /*01b0*/  LDCU.64 UR4, c[0x4][0x148] ;  /* 0x01002900ff0477ac */ /* 0x000e620008000a00 */
[----:B------:R-:W-:Y:S01]  /*01c0*/  MOV R6, R27 ;  /* 0x0000001b00067202 */ /* 0x000fe20000000f00 */
[----:B------:R-:W0:Y:S01]  /*01d0*/  S2R R31, SR_TID.Y ;  /* 0x00000000001f7919 */ /* 0x000e220000002200 */
[----:B------:R-:W-:-:S04]  /*01e0*/  IMAD.MOV.U32 R7, RZ, RZ, R26 ;  /* 0x000000ffff077224 */ /* 0x000fc800078e001a */
[----:B------:R2:W3:Y:S01]  /*01f0*/  LDC.64 R8, c[0x4][R24] ;  /* 0x0100000018087b82 */ /* 0x0004e20000000a00 */
[----:B-1----:R-:W-:Y:S01]  /*0200*/  MOV R4, UR4 ;  /* 0x0000000400047c02 */ /* 0x002fe20008000f00 */
[----:B------:R-:W-:Y:S02]  /*0210*/  IMAD.U32 R5, RZ, RZ, UR5 ;  /* 0x00000005ff057e24 */ /* 0x000fe4000f8e00ff */
[----:B0-----:R-:W-:-:S05]  /*0220*/  IMAD R28, R29, R30, R31 ;  /* 0x0000001e1d1c7224 */ /* 0x001fca00078e021f */
[----:B------:R2:W-:Y:S02]  /*0230*/  STL.128 [R1+0x40], R28 ;  /* 0x0000401c01007387 */ /* 0x0005e40000100c00 */
[----:B------:R-:W-:-:S07]  /*0240*/  LEPC R20, `(.L_x_40) ;  /* 0x000000001014794e */ /* 0x000fce0000000000 */
[----:B--23--:R-:W-:Y:S05]  /*0250*/  CALL.ABS.NOINC R8 ;  /* 0x0000000008007343 */ /* 0x00cfea0003c00000 */
.L_x_40:
[----:B------:R-:W0:Y:S01]  /*0260*/  LDC R20, c[0x0][0x39c] ;  /* 0x0000e700ff147b82 */ /* 0x000e220000000800 */
[----:B------:R-:W-:Y:S01]  /*0270*/  IADD3 R3, PT, PT, -R28, RZ, RZ ;  /* 0x000000ff1c037210 */ /* 0x000fe20007ffe1ff */
[----:B------:R-:W-:Y:S01]  /*0280*/  IMAD.MOV.U32 R23, RZ, RZ, 0x1 ;  /* 0x00000001ff177424 */ /* 0x000fe200078e00ff */
[----:B------:R-:W-:Y:S01]  /*0290*/  MOV R21, R28 ;  /* 0x0000001c00157202 */ /* 0x000fe20000000f00 */
[----:B------:R-:W1:Y:S01]  /*02a0*/  LDCU.64 UR4, c[0x4][0x150] ;  /* 0x01002a00ff0477ac */ /* 0x000e620008000a00 */
[----:B------:R-:W-:Y:S01]  /*02b0*/  IMAD.MOV.U32 R6, RZ, RZ, R27 ;  /* 0x000000ffff067224 */ /* 0x000fe200078e001b */
[----:B------:R-:W-:Y:S02]  /*02c0*/  MOV R7, R26 ;  /* 0x0000001a00077202 */ /* 0x000fe40000000f00 */
[----:B------:R2:W3:Y:S01]  /*02d0*/  LDC.64 R8, c[0x4][R24] ;  /* 0x0100000018087b82 */ /* 0x0004e20000000a00 */
[----:B-1----:R-:W-:Y:S01]  /*02e0*/  IMAD.U32 R4, RZ, RZ, UR4 ;  /* 0x00000004ff047e24 */ /* 0x002fe2000f8e00ff */
[----:B------:R-:W-:-:S02]  /*02f0*/  MOV R5, UR5 ;  /* 0x0000000500057c02 */ /* 0x000fc40008000f00 */
[----:B0-----:R-:W-:-:S05]  /*0300*/  VIADDMNMX R22, R3, R20, 0x1, PT ;  /* 0x0000000103167446 */ /* 0x001fca0003800114 */
[----:B------:R2:W-:Y:S02]  /*0310*/  STL.128 [R1+0x40], R20 ;  /* 0x0000401401007387 */ /* 0x0005e40000100c00 */
[----:B--2---:R-:W-:-:S07]  /*0320*/  LEPC R20, `(.L_x_41) ;  /* 0x000000001014794e */ /* 0x004fce0000000000 */
[----:B---3--:R-:W-:Y:S05]  /*0330*/  CALL.ABS.NOINC R8 ;  /* 0x0000000008007343 */ /* 0x008fea0003c00000 */
.L_x_41:
[----:B------:R-:W0:Y:S01]  /*0340*/  S2R R31, SR_CTAID.Y ;  /* 0x00000000001f7919 */ /* 0x000e220000002600 */
[----:B------:R1:W2:Y:S01]  /*0350*/  LDC.64 R8, c[0x4][R24] ;  /* 0x0100000018087b82 */ /* 0x0002a20000000a00 */
[----:B------:R-:W3:Y:S01]  /*0360*/  LDCU.64 UR4, c[0x4][0x158] ;  /* 0x01002b00ff0477ac */ /* 0x000ee20008000a00 */
[----:B------:R-:W-:Y:S01]  /*0370*/  IMAD.MOV.U32 R6, RZ, RZ, R27 ;  /* 0x000000ffff067224 */ /* 0x000fe200078e001b */
[----:B------:R1:W-:Y:S01]  /*0380*/  STL [R1+0x48], R25 ;  /* 0x0000481901007387 */ /* 0x0003e20000100800 */
[----:B------:R-:W-:Y:S01]  /*0390*/  MOV R7, R26 ;  /* 0x0000001a00077202 */ /* 0x000fe20000000f00 */
[----:B---3--:R-:W-:Y:S01]  /*03a0*/  IMAD.U32 R4, RZ, RZ, UR4 ;  /* 0x00000004ff047e24 */ /* 0x008fe2000f8e00ff */
[----:B------:R-:W-:Y:S01]  /*03b0*/  MOV R5, UR5 ;  /* 0x0000000500057c02 */ /* 0x000fe20008000f00 */
[----:B0-----:R-:W-:-:S05]  /*03c0*/  IMAD R30, R25, R31, RZ ;  /* 0x0000001f191e7224 */ /* 0x001fca00078e02ff */
[----:B------:R1:W-:Y:S02]  /*03d0*/  STL.64 [R1+0x40], R30 ;  /* 0x0000401e01007387 */ /* 0x0003e40000100a00 */
[----:B------:R-:W-:-:S07]  /*03e0*/  LEPC R20, `(.L_x_42) ;  /* 0x000000001014794e */ /* 0x000fce0000000000 */
[----:B-12---:R-:W-:Y:S05]  /*03f0*/  CALL.ABS.NOINC R8 ;  /* 0x0000000008007343 */ /* 0x006fea0003c00000 */
.L_x_42:
[----:B------:R-:W0:Y:S01]  /*0400*/  LDC R11, c[0x0][0x374] ;  /* 0x0000dd00ff0b7b82 */ /* 0x000e220000000800 */
[----:B------:R1:W-:Y:S01]  /*0410*/  STL [R1+0x48], R25 ;  /* 0x0000481901007387 */ /* 0x0003e20000100800 */
[----:B------:R-:W2:Y:S01]  /*0420*/  LDCU.64 UR4, c[0x4][0x160] ;  /* 0x01002c00ff0477ac */ /* 0x000ea20008000a00 */
[----:B------:R-:W-:Y:S01]  /*0430*/  MOV R6, R27 ;  /* 0x0000001b00067202 */ /* 0x000fe20000000f00 */
[----:B------:R-:W-:-:S04]  /*0440*/  IMAD.MOV.U32 R7, RZ, RZ, R26 ;  /* 0x000000ffff077224 */ /* 0x000fc800078e001a */
[----:B------:R1:W3:Y:S01]  /*0450*/  LDC.64 R8, c[0x4][R24] ;  /* 0x0100000018087b82 */ /* 0x0002e20000000a00 */
[----:B--2---:R-:W-:Y:S01]  /*0460*/  MOV R4, UR4 ;  /* 0x0000000400047c02 */ /* 0x004fe20008000f00 */
[----:B------:R-:W-:Y:S02]  /*0470*/  IMAD.U32 R5, RZ, RZ, UR5 ;  /* 0x00000005ff057e24 */ /* 0x000fe4000f8e00ff */
[----:B0-----:R-:W-:-:S04]  /*0480*/  IMAD R23, R25, R11, RZ ;  /* 0x0000000b19177224 */ /* 0x001fc800078e02ff */
[----:B------:R-:W-:-:S05]  /*0490*/  IMAD.MOV.U32 R10, RZ, RZ, R23 ;  /* 0x000000ffff0a7224 */ /* 0x000fca00078e0017 */
[----:B---3--:R1:W-:Y:S02]  /*04a0*/  STL.64 [R1+0x40], R10 ;  /* 0x0000400a01007387 */ /* 0x0083e40000100a00 */
[----:B------:R-:W-:-:S07]  /*04b0*/  LEPC R20, `(.L_x_43) ;  /* 0x000000001014794e */ /* 0x000fce0000000000 */
[----:B-1----:R-:W-:Y:S05]  /*04c0*/  CALL.ABS.NOINC R8 ;  /* 0x0000000008007343 */ /* 0x002fea0003c00000 */
.L_x_43:
[----:B------:R-:W0:Y:S01]  /*04d0*/  S2R R9, SR_TID.X ;  /* 0x0000000000097919 */ /* 0x000e220000002100 */
[----:B------:R-:W1:Y:S01]  /*04e0*/  LDC R11, c[0x0][0x39c] ;  /* 0x0000e700ff0b7b82 */ /* 0x000e620000000800 */
[----:B------:R-:W-:Y:S01]  /*04f0*/  MOV R10, R28 ;  /* 0x0000001c000a7202 */ /* 0x000fe20000000f00 */
[----:B------:R-:W2:Y:S01]  /*0500*/  LDCU.64 UR4, c[0x4][0x168] ;  /* 0x01002d00ff0477ac */ /* 0x000ea20008000a00 */
[----:B------:R-:W-:Y:S01]  /*0510*/  IMAD.MOV.U32 R6, RZ, RZ, R27 ;  /* 0x000000ffff067224 */ /* 0x000fe200078e001b */
[----:B------:R-:W-:-:S04]  /*0520*/  MOV R7, R26 ;  /* 0x0000001a00077202 */ /* 0x000fc80000000f00 */
[----:B------:R3:W4:Y:S01]  /*0530*/  LDC.64 R12, c[0x4][R24] ;  /* 0x01000000180c7b82 */ /* 0x0007220000000a00 */
[----:B--2---:R-:W-:Y:S01]  /*0540*/  IMAD.U32 R4, RZ, RZ, UR4 ;  /* 0x00000004ff047e24 */ /* 0x004fe2000f8e00ff */
[----:B------:R-:W-:Y:S02]  /*0550*/  MOV R5, UR5 ;  /* 0x0000000500057c02 */ /* 0x000fe40008000f00 */
[----:B-1----:R-:W-:-:S04]  /*0560*/  ISETP.GE.AND P0, PT, R28, R11, PT ;  /* 0x0000000b1c00720c */ /* 0x002fc80003f06270 */
[----:B0-----:R-:W-:-:S04]  /*0570*/  ISETP.EQ.AND P1, PT, R9, RZ, !P0 ;  /* 0x000000ff0900720c */ /* 0x001fc80004722270 */
[----:B------:R-:W-:Y:S02]  /*0580*/  SEL R8, RZ, 0x1, !P1 ;  /* 0x00000001ff087807 */ /* 0x000fe40004800000 */
[----:B------:R-:W-:-:S03]  /*0590*/  P2R R29, PR, RZ, 0x2 ;  /* 0x00000002ff1d7803 */ /* 0x000fc60000000000 */
[----:B----4-:R3:W-:Y:S04]  /*05a0*/  STL.128 [R1+0x40], R8 ;  /* 0x0000400801007387 */ /* 0x0107e80000100c00 */
[----:B------:R-:W-:-:S07]  /*05b0*/  LEPC R20, `(.L_x_44) ;  /* 0x000000001014794e */ /* 0x000fce0000000000 */
[----:B---3--:R-:W-:Y:S05]  /*05c0*/  CALL.ABS.NOINC R12 ;  /* 0x000000000c007343 */ /* 0x008fea0003c00000 */
.L_x_44:
[----:B------:R-:W0:Y:S01]  /*05d0*/  LDC R19, c[0x0][0x39c] ;  /* 0x0000e700ff137b82 */ /* 0x000e220000000800 */
[----:B------:R-:W-:Y:S01]  /*05e0*/  IMAD.MOV.U32 R17, RZ, RZ, R31 ;  /* 0x000000ffff117224 */ /* 0x000fe200078e001f */
[----:B------:R-:W-:Y:S01]  /*05f0*/  MOV R18, R28 ;  /* 0x0000001c00127202 */ /* 0x000fe20000000f00 */
[----:B------:R-:W1:Y:S01]  /*0600*/  LDCU.64 UR4, c[0x4][0x170] ;  /* 0x01002e00ff0477ac */ /* 0x000e620008000a00 */
[----:B------:R-:W-:Y:S01]  /*0610*/  IMAD.MOV.U32 R6, RZ, RZ, R27 ;  /* 0x000000ffff067224 */ /* 0x000fe200078e001b */
[----:B------:R-:W-:-:S03]  /*0620*/  MOV R7, R26 ;  /* 0x0000001a00077202 */ /* 0x000fc60000000f00 */
[----:B------:R2:W3:Y:S01]  /*0630*/  LDC.64 R8, c[0x4][R24] ;  /* 0x0100000018087b82 */ /* 0x0004e20000000a00 */
[----:B-1----:R-:W-:Y:S01]  /*0640*/  IMAD.U32 R4, RZ, RZ, UR4 ;  /* 0x00000004ff047e24 */ /* 0x002fe2000f8e00ff */
[----:B------:R-:W-:Y:S01]  /*0650*/  MOV R5, UR5 ;  /* 0x0000000500057c02 */ /* 0x000fe20008000f00 */
[----:B0-----:R-:W-:-:S05]  /*0660*/  IMAD R16, R31, R19, R28 ;  /* 0x000000131f107224 */ /* 0x001fca00078e021c */
[----:B------:R2:W-:Y:S02]  /*0670*/  STL.128 [R1+0x40], R16 ;  /* 0x0000401001007387 */ /* 0x0005e40000100c00 */
[----:B------:R-:W-:-:S07]  /*0680*/  LEPC R20, `(.L_x_45) ;  /* 0x000000001014794e */ /* 0x000fce0000000000 */
[----:B--23--:R-:W-:Y:S05]  /*0690*/  CALL.ABS.NOINC R8 ;  /* 0x0000000008007343 */ /* 0x00cfea0003c00000 */
.L_x_45:
[----:B------:R-:W-:Y:S05]  /*06a0*/  BRA `(.L_x_46) ;  /* 0x0000000000447947 */ /* 0x000fea0003800000 */
.L_x_38:
[----:B------:R-:W0:Y:S01]  /*06b0*/  S2R R3, SR_TID.X ;  /* 0x0000000000037919 */ /* 0x000e220000002100 */
[----:B------:R-:W1:Y:S01]  /*06c0*/  LDC R25, c[0x0][0x364] ;  /* 0x0000d900ff197b82 */ /* 0x000e620000000800 */
[----:B------:R-:W1:Y:S01]  /*06d0*/  LDCU UR4, c[0x0][0x374] ;  /* 0x00006e80ff0477ac */ /* 0x000e620008000800 */
[----:B------:R-:W2:Y:S06]  /*06e0*/  S2R R0, SR_TID.Y ;  /* 0x0000000000007919 */ /* 0x000eac0000002200 */
[----:B------:R-:W0:Y:S08]  /*06f0*/  S2UR UR6, SR_CTAID.X ;  /* 0x00000000000679c3 */ /* 0x000e300000002500 */
[----:B------:R-:W0:Y:S08]  /*0700*/  LDC R28, c[0x0][0x360] ;  /* 0x0000d800ff1c7b82 */ /* 0x000e300000000800 */
[----:B------:R-:W3:Y:S01]  /*0710*/  LDC R5, c[0x0][0x39c] ;  /* 0x0000e700ff057b82 */ /* 0x000ee20000000800 */
[----:B-1----:R-:W-:-:S07]  /*0720*/  IMAD R23, R25, UR4, RZ ;  /* 0x0000000419177c24 */ /* 0x002fce000f8e02ff */
[----:B------:R-:W1:Y:S01]  /*0730*/  S2UR UR5, SR_CTAID.Y ;  /* 0x00000000000579c3 */ /* 0x000e620000002600 */
[----:B0-----:R-:W-:-:S04]  /*0740*/  IMAD R28, R28, UR6, R3 ;  /* 0x000000061c1c7c24 */ /* 0x001fc8000f8e0203 */
[----:B------:R-:W-:Y:S01]  /*0750*/  IMAD.MOV R22, RZ, RZ, -R28 ;  /* 0x000000ffff167224 */ /* 0x000fe200078e0a1c */
[----:B---3--:R-:W-:-:S04]  /*0760*/  ISETP.GE.AND P0, PT, R28, R5, PT ;  /* 0x000000051c00720c */ /* 0x008fc80003f06270 */
[----:B------:R-:W-:Y:S02]  /*0770*/  VIADDMNMX R22, R22, R5, 0x1, PT ;  /* 0x0000000116167446 */ /* 0x000fe40003800105 */
[----:B--2---:R-:W-:Y:S01]  /*0780*/  ISETP.EQ.AND P0, PT, R0, RZ, !P0 ;  /* 0x000000ff0000720c */ /* 0x004fe20004702270 */
[----:B-1----:R-:W-:-:S03]  /*0790*/  IMAD R30, R25, UR5, RZ ;  /* 0x00000005191e7c24 */ /* 0x002fc6000f8e02ff */
[----:B------:R-:W-:Y:S01]  /*07a0*/  P2R R29, PR, RZ, 0x1 ;  /* 0x00000001ff1d7803 */ /* 0x000fe20000000000 */
[----:B------:R-:W-:-:S08]  /*07b0*/  IMAD R16, R5, UR5, R28 ;  /* 0x0000000505107c24 */ /* 0x000fd0000f8e021c */
.L_x_46:
[----:B------:R-:W-:-:S13]  /*07c0*/  ISETP.GE.AND P0, PT, R22, 0x1, PT ;  /* 0x000000011600780c */ /* 0x000fda0003f06270 */
[----:B------:R-:W-:Y:S05]  /*07d0*/  @!P0 EXIT ;  /* 0x000000000000894d */ /* 0x000fea0003800000 */
[----:B------:R-:W0:Y:S01]  /*07e0*/  S2R R31, SR_TID.X ;  /* 0x00000000001f7919 */ /* 0x000e220000002100 */
[----:B------:R-:W1:Y:S01]  /*07f0*/  LDCU.U8 UR4, c[0x0][0x3a0] ;  /* 0x00007400ff0477ac */ /* 0x000e620008000000 */
[----:B------:R-:W2:Y:S01]  /*0800*/  LDC R6, c[0x0][0x45c] ;  /* 0x00011700ff067b82 */ /* 0x000ea20000000800 */
[----:B------:R-:W-:Y:S01]  /*0810*/  IADD3 R45, PT, PT, R30, R25, RZ ;  /* 0x000000191e2d7210 */ /* 0x000fe20007ffe0ff */
[----:B------:R-:W0:Y:S01]  /*0820*/  S2R R0, SR_TID.Y ;  /* 0x0000000000007919 */ /* 0x000e220000002200 */
[----:B------:R-:W3:Y:S01]  /*0830*/  LDCU UR5, c[0x0][0x360] ;  /* 0x00006c00ff0577ac */ /* 0x000ee20008000800 */
[----:B------:R-:W-:-:S04]  /*0840*/  CS2R R4, SRZ ;  /* 0x0000000000047805 */ /* 0x000fc8000001ff00 */
[----:B------:R-:W4:Y:S08]  /*0850*/  LDC R18, c[0x0][0x3a4] ;  /* 0x0000e900ff127b82 */ /* 0x000f300000000800 */
[----:B------:R-:W5:Y:S01]  /*0860*/  LDC R11, c[0x0][0x398] ;  /* 0x0000e600ff0b7b82 */ /* 0x000f620000000800 */
[----:B-1----:R-:W-:Y:S01]  /*0870*/  UPRMT UR4, UR4, 0x8880, URZ ;  /* 0x0000888004047896 */ /* 0x002fe200080000ff */
[----:B---3--:R-:W-:-:S05]  /*0880*/  MOV R19, UR5 ;  /* 0x0000000500137c02 */ /* 0x008fca0008000f00 */
[----:B------:R-:W-:-:S04]  /*0890*/  ISETP.NE.AND P0, PT, RZ, UR4, PT ;  /* 0x00000004ff007c0c */ /* 0x000fc8000bf05270 */
[----:B------:R-:W-:Y:S01]  /*08a0*/  P2R R34, PR, RZ, 0x1 ;  /* 0x00000001ff227803 */ /* 0x000fe20000000000 */
[----:B----4-:R-:W-:Y:S01]  /*08b0*/  VIADD R18, R18, 0xffffffff ;  /* 0xffffffff12127836 */ /* 0x010fe20000000000 */
[----:B0-----:R-:W-:Y:S02]  /*08c0*/  SEL R31, R0, R31, !P0 ;  /* 0x0000001f001f7207 */ /* 0x001fe40004000000 */
[----:B--2---:R-:W-:-:S03]  /*08d0*/  ISETP.NE.AND P0, PT, R6, RZ, PT ;  /* 0x000000ff0600720c */ /* 0x004fc60003f05270 */
[----:B------:R-:W-:Y:S02]  /*08e0*/  IMAD.IADD R17, R31, 0x1, R23 ;  /* 0x000000011f117824 */ /* 0x000fe400078e0217 */
[----:B-----5:R-:W-:-:S08]  /*08f0*/  IMAD R10, R23, -0x3, R11 ;  /* 0xfffffffd170a7824 */ /* 0x020fd000078e020b */
[----:B------:R-:W-:Y:S05]  /*0900*/  @!P0 BRA `(.L_x_47) ;  /* 0x0000000400e48947 */ /* 0x000fea0003800000 */
[----:B------:R-:W0:Y:S01]  /*0910*/  LDCU UR4, c[0x0][0x460] ;  /* 0x00008c00ff0477ac */ /* 0x000e220008000800 */
[----:B------:R-:W-:Y:S02]  /*0920*/  HFMA2 R4, -RZ, RZ, 0, 0 ;  /* 0x00000000ff047431 */ /* 0x000fe400000001ff */
[----:B------:R-:W-:Y:S01]  /*0930*/  IMAD.MOV.U32 R5, RZ, RZ, R28 ;  /* 0x000000ffff057224 */ /* 0x000fe200078e001c */
[----:B------:R-:W-:Y:S01]  /*0940*/  IADD3 R3, PT, PT, R6, -0x1, RZ ;  /* 0xffffffff06037810 */ /* 0x000fe20007ffe0ff */
[----:B------:R-:W1:Y:S03]  /*0950*/  LDCU UR6, c[0x0][0x4b0] ;  /* 0x00009600ff0677ac */ /* 0x000e660008000800 */
[----:B------:R-:W-:Y:S01]  /*0960*/  ISETP.NE.AND P0, PT, R3, RZ, PT ;  /* 0x000000ff0300720c */ /* 0x000fe20003f05270 */
[----:B------:R-:W-:Y:S01]  /*0970*/  UMOV UR5, 0xdc ;  /* 0x000000dc00057882 */ /* 0x000fe20000000000 */
[----:B------:R-:W2:Y:S01]  /*0980*/  LDCU.64 UR8, c[0x0][0x4a8] ;  /* 0x00009500ff0877ac */ /* 0x000ea20008000a00 */
[----:B------:R-:W-:-:S05]  /*0990*/  IMAD.MOV.U32 R3, RZ, RZ, -0x1 ;  /* 0xffffffffff037424 */ /* 0x000fca00078e00ff */
[----:B------:R-:W-:Y:S01]  /*09a0*/  VIADDMNMX.U32 R6, R6, R3, 0x8, PT ;  /* 0x0000000806067446 */ /* 0x000fe20003800003 */
[----:B0-----:R-:W-:Y:S01]  /*09b0*/  ULEA UR4, UR4, UR5, 0x2 ;  /* 0x0000000504047291 */ /* 0x001fe2000f8e10ff */
[----:B-1----:R-:W-:-:S05]  /*09c0*/  IMAD.HI.U32 R0, R28, UR6, R4 ;  /* 0x000000061c007c27 */ /* 0x002fca000f8e0004 */
[----:B--2---:R-:W-:-:S06]  /*09d0*/  SHF.R.U32.HI R0, RZ, UR9, R0 ;  /* 0x00000009ff007c19 */ /* 0x004fcc0008011600 */
[----:B------:R-:W0:Y:S01]  /*09e0*/  LDCU UR4, c[0x0][UR4+0x3a8] ;  /* 0x00007500040477ac */ /* 0x000e220008000800 */
[----:B------:R-:W-:-:S05]  /*09f0*/  IADD3 R5, PT, PT, -R0, RZ, RZ ;  /* 0x000000ff00057210 */ /* 0x000fca0007ffe1ff */
[----:B------:R-:W-:Y:S02]  /*0a00*/  IMAD R5, R5, UR8, R28 ;  /* 0x0000000805057c24 */ /* 0x000fe4000f8e021c */
[----:B0-----:R-:W-:Y:S01]  /*0a10*/  IMAD R0, R0, UR4, RZ ;  /* 0x0000000400007c24 */ /* 0x001fe2000f8e02ff */
[----:B------:R-:W-:Y:S06]  /*0a20*/  @!P0 BRA `(.L_x_48) ;  /* 0x0000000400948947 */ /* 0x000fec0003800000 */
[----:B------:R-:W0:Y:S01]  /*0a30*/  LDCU UR4, c[0x0][0x464] ;  /* 0x00008c80ff0477ac */ /* 0x000e220008000800 */
[----:B------:R-:W-:Y:S01]  /*0a40*/  IMAD.MOV.U32 R4, RZ, RZ, RZ ;  /* 0x000000ffff047224 */ /* 0x000fe200078e00ff */
[----:B------:R-:W-:Y:S01]  /*0a50*/  IADD3 R6, PT, PT, R6, 0x1, RZ ;  /* 0x0000000106067810 */ /* 0x000fe20007ffe0ff */
[----:B------:R-:W1:Y:S03]  /*0a60*/  LDCU.64 UR6, c[0x0][0x4b8] ;  /* 0x00009700ff0677ac */ /* 0x000e660008000a00 */
[----:B------:R-:W-:Y:S01]  /*0a70*/  ISETP.NE.AND P0, PT, R6, 0x2, PT ;  /* 0x000000020600780c */ /* 0x000fe20003f05270 */
[----:B------:R-:W2:Y:S01]  /*0a80*/  LDCU UR8, c[0x0][0x4b4] ;  /* 0x00009680ff0877ac */ /* 0x000ea20008000800 */
[----:B0-----:R-:W-:Y:S01]  /*0a90*/  ULEA UR4, UR4, UR5, 0x2 ;  /* 0x0000000504047291 */ /* 0x001fe2000f8e10ff */
[----:B-1----:R-:W-:-:S05]  /*0aa0*/  IMAD.HI.U32 R3, R5, UR7, R4 ;  /* 0x0000000705037c27 */ /* 0x002fca000f8e0004 */
[----:B------:R-:W-:-:S06]  /*0ab0*/  SHF.R.U32.HI R3, RZ, UR6, R3 ;  /* 0x00000006ff037c19 */ /* 0x000fcc0008011603 */
[----:B------:R-:W0:Y:S01]  /*0ac0*/  LDCU UR4, c[0x0][UR4+0x3a8] ;  /* 0x00007500040477ac */ /* 0x000e220008000800 */
[----:B------:R-:W-:-:S04]  /*0ad0*/  IMAD.MOV R4, RZ, RZ, -R3 ;  /* 0x000000ffff047224 */ /* 0x000fc800078e0a03 */
[----:B--2---:R-:W-:Y:S02]  /*0ae0*/  IMAD R5, R4, UR8, R5 ;  /* 0x0000000804057c24 */ /* 0x004fe4000f8e0205 */
[----:B0-----:R-:W-:Y:S01]  /*0af0*/  IMAD R0, R3, UR4, R0 ;  /* 0x0000000403007c24 */ /* 0x001fe2000f8e0200 */
[----:B------:R-:W-:Y:S06]  /*0b00*/  @!P0 BRA `(.L_x_48) ;  /* 0x00000004005c8947 */ /* 0x000fec0003800000 */
[----:B------:R-:W0:Y:S01]  /*0b10*/  LDCU UR4, c[0x0][0x468] ;  /* 0x00008d00ff0477ac */ /* 0x000e220008000800 */
[----:B------:R-:W-:Y:S01]  /*0b20*/  HFMA2 R4, -RZ, RZ, 0, 0 ;  /* 0x00000000ff047431 */ /* 0x000fe200000001ff */
[----:B------:R-:W-:Y:S01]  /*0b30*/  ISETP.NE.AND P0, PT, R6, 0x3, PT ;  /* 0x000000030600780c */ /* 0x000fe20003f05270 */
[----:B------:R-:W1:Y:S01]  /*0b40*/  LDCU UR6, c[0x0][0x4c8] ;  /* 0x00009900ff0677ac */ /* 0x000e620008000800 */
[----:B------:R-:W2:Y:S01]  /*0b50*/  LDCU.64 UR8, c[0x0][0x4c0] ;  /* 0x00009800ff0877ac */ /* 0x000ea20008000a00 */
[----:B0-----:R-:W-:Y:S01]  /*0b60*/  ULEA UR4, UR4, UR5, 0x2 ;  /* 0x0000000504047291 */ /* 0x001fe2000f8e10ff */
[----:B-1----:R-:W-:-:S05]  /*0b70*/  IMAD.HI.U32 R3, R5, UR6, R4 ;  /* 0x0000000605037c27 */ /* 0x002fca000f8e0004 */
[----:B--2---:R-:W-:-:S06]  /*0b80*/  SHF.R.U32.HI R3, RZ, UR9, R3 ;  /* 0x00000009ff037c19 */ /* 0x004fcc0008011603 */
[----:B------:R-:W0:Y:S01]  /*0b90*/  LDCU UR4, c[0x0][UR4+0x3a8] ;  /* 0x00007500040477ac */ /* 0x000e220008000800 */
[----:B------:R-:W-:-:S04]  /*0ba0*/  IMAD.MOV R4, RZ, RZ, -R3 ;  /* 0x000000ffff047224 */ /* 0x000fc800078e0a03 */
[----:B------:R-:W-:Y:S02]  /*0bb0*/  IMAD R5, R4, UR8, R5 ;  /* 0x0000000804057c24 */ /* 0x000fe4000f8e0205 */
[----:B0-----:R-:W-:Y:S01]  /*0bc0*/  IMAD R0, R3, UR4, R0 ;  /* 0x0000000403007c24 */ /* 0x001fe2000f8e0200 */
[----:B------:R-:W-:Y:S06]  /*0bd0*/  @!P0 BRA `(.L_x_48) ;  /* 0x0000000400288947 */ /* 0x000fec0003800000 */
[----:B------:R-:W0:Y:S01]  /*0be0*/  LDCU UR4, c[0x0][0x46c] ;  /* 0x00008d80ff0477ac */ /* 0x000e220008000800 */
[----:B------:R-:W-:Y:S02]  /*0bf0*/  MOV R4, RZ ;  /* 0x000000ff00047202 */ /* 0x000fe40000000f00 */
[----:B------:R-:W-:Y:S01]  /*0c00*/  ISETP.NE.AND P0, PT, R6, 0x4, PT ;  /* 0x000000040600780c */ /* 0x000fe20003f05270 */
[----:B------:R-:W1:Y:S01]  /*0c10*/  LDCU.64 UR6, c[0x0][0x4d0] ;  /* 0x00009a00ff0677ac */ /* 0x000e620008000a00 */
        /* <DEDUP_REMOVED lines=63> */
[----:B------:R-:W1:Y:S01]  /*1010*/  LDCU UR6, c[0x0][0x50c] ;  /* 0x0000a180ff0677ac */ /* 0x000e620008000800 */
[----:B0-----:R-:W-:Y:S01]  /*1020*/  ULEA UR4, UR4, UR5, 0x2 ;  /* 0x0000000504047291 */ /* 0x001fe2000f8e10ff */
[----:B------:R-:W0:Y:S11]  /*1030*/  LDCU UR5, c[0x0][0x510] ;  /* 0x0000a200ff0577ac */ /* 0x000e360008000800 */
[----:B------:R-:W2:Y:S01]  /*1040*/  LDCU UR4, c[0x0][UR4+0x3a8] ;  /* 0x00007500040477ac */ /* 0x000ea20008000800 */
[----:B0-----:R-:W-:-:S05]  /*1050*/  IMAD.HI.U32 R4, R5, UR5, R4 ;  /* 0x0000000505047c27 */ /* 0x001fca000f8e0004 */
[----:B-1----:R-:W-:-:S05]  /*1060*/  SHF.R.U32.HI R3, RZ, UR6, R4 ;  /* 0x00000006ff037c19 */ /* 0x002fca0008011604 */
[----:B--2---:R-:W-:-:S07]  /*1070*/  IMAD R0, R3, UR4, R0 ;  /* 0x0000000403007c24 */ /* 0x004fce000f8e0200 */
.L_x_48:
[--C-:B------:R-:W-:Y:S01]  /*1080*/  SHF.R.S32.HI R5, RZ, 0x1f, R0.reuse ;  /* 0x0000001fff057819 */ /* 0x100fe20000011400 */
[----:B------:R-:W-:-:S07]  /*1090*/  IMAD.MOV.U32 R4, RZ, RZ, R0 ;  /* 0x000000ffff047224 */ /* 0x000fce00078e0000 */
.L_x_47:
[----:B------:R-:W-:Y:S01]  /*10a0*/  MOV R35, 0x1b0 ;  /* 0x000001b000237802 */ /* 0x000fe20000000f00 */
[----:B------:R-:W0:Y:S01]  /*10b0*/  LDCU.64 UR4, c[0x0][0x380] ;  /* 0x00007000ff0477ac */ /* 0x000e220008000a00 */
[----:B------:R1:W-:Y:S01]  /*10c0*/  STL.64 [R1+0x40], R10 ;  /* 0x0000400a01007387 */ /* 0x0003e20000100a00 */
[----:B------:R-:W-:Y:S01]  /*10d0*/  IADD3 R22, P1, PT, R2, 0x40, RZ ;  /* 0x0000004002167810 */ /* 0x000fe20007f3e0ff */
[----:B------:R1:W2:Y:S01]  /*10e0*/  LDC.64 R8, c[0x4][R35] ;  /* 0x0100000023087b82 */ /* 0x0002a20000000a00 */
[----:B------:R-:W3:Y:S01]  /*10f0*/  LDCU.64 UR6, c[0x4][0x178] ;  /* 0x01002f00ff0677ac */ /* 0x000ee20008000a00 */
[----:B------:R1:W-:Y:S01]  /*1100*/  STL [R1+0x48], R23 ;  /* 0x0000481701007387 */ /* 0x0003e20000100800 */
[CC--:B------:R-:W-:Y:S01]  /*1110*/  ISETP.GE.AND P3, PT, R45.reuse, R10.reuse, PT ;  /* 0x0000000a2d00720c */ /* 0x0c0fe20003f66270 */
[----:B------:R-:W-:Y:S01]  /*1120*/  IMAD.MOV.U32 R6, RZ, RZ, R22 ;  /* 0x000000ffff067224 */ /* 0x000fe200078e0016 */
[----:B------:R-:W-:Y:S02]  /*1130*/  ISETP.GE.AND P2, PT, R45, R10, PT ;  /* 0x0000000a2d00720c */ /* 0x000fe40003f46270 */
[----:B------:R-:W-:-:S02]  /*1140*/  IADD3.X R28, PT, PT, RZ, R32, RZ, P1, !PT ;  /* 0x00000020ff1c7210 */ /* 0x000fc40000ffe4ff */
[----:B------:R-:W-:Y:S02]  /*1150*/  P2R R36, PR, RZ, 0x8 ;  /* 0x00000008ff247803 */ /* 0x000fe40000000000 */
[----:B------:R-:W-:Y:S02]  /*1160*/  P2R R24, PR, RZ, 0x4 ;  /* 0x00000004ff187803 */ /* 0x000fe40000000000 */
[----:B------:R-:W-:Y:S02]  /*1170*/  MOV R7, R28 ;  /* 0x0000001c00077202 */ /* 0x000fe40000000f00 */
[----:B0-----:R-:W-:-:S04]  /*1180*/  LEA R46, P0, R4, UR4, 0x2 ;  /* 0x00000004042e7c11 */ /* 0x001fc8000f8010ff */
[----:B------:R-:W-:Y:S01]  /*1190*/  LEA.HI.X R47, R4, UR5, R5, 0x2, P0 ;  /* 0x00000005042f7c11 */ /* 0x000fe200080f1405 */
[----:B---3--:R-:W-:Y:S01]  /*11a0*/  IMAD.U32 R4, RZ, RZ, UR6 ;  /* 0x00000006ff047e24 */ /* 0x008fe2000f8e00ff */
[----:B-1----:R-:W-:-:S07]  /*11b0*/  MOV R5, UR7 ;  /* 0x0000000700057c02 */ /* 0x002fce0008000f00 */
[----:B------:R-:W-:-:S07]  /*11c0*/  LEPC R20, `(.L_x_49) ;  /* 0x000000001014794e */ /* 0x000fce0000000000 */
[----:B--2---:R-:W-:Y:S05]  /*11d0*/  CALL.ABS.NOINC R8 ;  /* 0x0000000008007343 */ /* 0x004fea0003c00000 */
.L_x_49:
[----:B------:R-:W-:Y:S01]  /*11e0*/  ISETP.NE.AND P6, PT, R24, RZ, PT ;  /* 0x000000ff1800720c */ /* 0x000fe20003fc5270 */
[----:B------:R-:W-:Y:S01]  /*11f0*/  IMAD.SHL.U32 R27, R23, 0x4, RZ ;  /* 0x00000004171b7824 */ /* 0x000fe200078e00ff */
[----:B------:R-:W-:Y:S01]  /*1200*/  MOV R24, R30 ;  /* 0x0000001e00187202 */ /* 0x000fe20000000f00 */
[----:B------:R0:W1:Y:S01]  /*1210*/  LDC.64 R8, c[0x4][R35] ;  /* 0x0100000023087b82 */ /* 0x0000620000000a00 */
[----:B------:R-:W-:Y:S01]  /*1220*/  SEL R26, RZ, 0x1, P6 ;  /* 0x00000001ff1a7807 */ /* 0x000fe20003000000 */
[----:B------:R-:W2:Y:S01]  /*1230*/  LDCU.64 UR4, c[0x4][0x180] ;  /* 0x01003000ff0477ac */ /* 0x000ea20008000a00 */
[----:B------:R-:W-:Y:S01]  /*1240*/  IMAD.MOV.U32 R6, RZ, RZ, R22 ;  /* 0x000000ffff067224 */ /* 0x000fe200078e0016 */
[----:B------:R-:W-:Y:S02]  /*1250*/  MOV R7, R28 ;  /* 0x0000001c00077202 */ /* 0x000fe40000000f00 */
[----:B------:R0:W-:Y:S01]  /*1260*/  STL.128 [R1+0x40], R24 ;  /* 0x0000401801007387 */ /* 0x0001e20000100c00 */
[----:B--2---:R-:W-:Y:S01]  /*1270*/  IMAD.U32 R4, RZ, RZ, UR4 ;  /* 0x00000004ff047e24 */ /* 0x004fe2000f8e00ff */
[----:B------:R-:W-:-:S07]  /*1280*/  MOV R5, UR5 ;  /* 0x0000000500057c02 */ /* 0x000fce0008000f00 */
[----:B------:R-:W-:-:S07]  /*1290*/  LEPC R20, `(.L_x_50) ;  /* 0x000000001014794e */ /* 0x000fce0000000000 */
[----:B01----:R-:W-:Y:S05]  /*12a0*/  CALL.ABS.NOINC R8 ;  /* 0x0000000008007343 */ /* 0x003fea0003c00000 */
.L_x_50:
[----:B------:R-:W0:Y:S01]  /*12b0*/  LDC R40, c[0x0][0x3a4] ;  /* 0x0000e900ff287b82 */ /* 0x000e220000000800 */
[----:B------:R-:W1:Y:S01]  /*12c0*/  LDCU UR5, c[0x0][0x394] ;  /* 0x00007280ff0577ac */ /* 0x000e620008000800 */
[----:B------:R-:W-:Y:S01]  /*12d0*/  ISETP.NE.AND P6, PT, R36, RZ, PT ;  /* 0x000000ff2400720c */ /* 0x000fe20003fc5270 */
[----:B------:R-:W-:Y:S01]  /*12e0*/  IMAD.MOV.U32 R3, RZ, RZ, -0x1 ;  /* 0xffffffffff037424 */ /* 0x000fe200078e00ff */
[----:B------:R-:W-:-:S04]  /*12f0*/  UMOV UR4, 0x24 ;  /* 0x0000002400047882 */ /* 0x000fc80000000000 */
[----:B------:R-:W2:Y:S08]  /*1300*/  LDC.64 R8, c[0x0][0x3a8] ;  /* 0x0000ea00ff087b82 */ /* 0x000eb00000000a00 */
[----:B------:R-:W3:Y:S01]  /*1310*/  LDC.64 R10, c[0x0][0x3b0] ;  /* 0x0000ec00ff0a7b82 */ /* 0x000ee20000000a00 */
[----:B-1----:R-:W-:-:S07]  /*1320*/  MOV R44, UR5 ;  /* 0x00000005002c7c02 */ /* 0x002fce0008000f00 */
[----:B------:R-:W1:Y:S01]  /*1330*/  LDC.64 R6, c[0x0][0x3b8] ;  /* 0x0000ee00ff067b82 */ /* 0x000e620000000a00 */
[----:B0-----:R-:W-:-:S05]  /*1340*/  VIADDMNMX.U32 R40, R40, R3, 0x8, PT ;  /* 0x0000000828287446 */ /* 0x001fca0003800003 */
[----:B------:R-:W-:Y:S02]  /*1350*/  VIADD R40, R40, 0x1 ;  /* 0x0000000128287836 */ /* 0x000fe40000000000 */
[----:B------:R-:W0:Y:S01]  /*1360*/  LDC.64 R4, c[0x0][0x3c0] ;  /* 0x0000f000ff047b82 */ /* 0x000e220000000a00 */
[----:B--2---:R-:W-:Y:S02]  /*1370*/  LEA R43, R8, UR4, 0x2 ;  /* 0x00000004082b7c11 */ /* 0x004fe4000f8e10ff */
[----:B------:R-:W-:-:S05]  /*1380*/  LEA R42, R9, UR4, 0x2 ;  /* 0x00000004092a7c11 */ /* 0x000fca000f8e10ff */
[----:B------:R-:W2:Y:S01]  /*1390*/  LDC R39, c[0x0][0x3c8] ;  /* 0x0000f200ff277b82 */ /* 0x000ea20000000800 */
[----:B---3--:R-:W-:Y:S02]  /*13a0*/  LEA R41, R10, UR4, 0x2 ;  /* 0x000000040a297c11 */ /* 0x008fe4000f8e10ff */
[----:B------:R-:W-:-:S05]  /*13b0*/  LEA R28, R11, UR4, 0x2 ;  /* 0x000000040b1c7c11 */ /* 0x000fca000f8e10ff */
[----:B------:R-:W3:Y:S01]  /*13c0*/  LDC.64 R50, c[0x0][0x358] ;  /* 0x0000d600ff327b82 */ /* 0x000ee20000000a00 */
[----:B-1----:R-:W-:Y:S02]  /*13d0*/  LEA R35, R6, UR4, 0x2 ;  /* 0x0000000406237c11 */ /* 0x002fe4000f8e10ff */
[----:B------:R-:W-:Y:S02]  /*13e0*/  LEA R36, R7, UR4, 0x2 ;  /* 0x0000000407247c11 */ /* 0x000fe4000f8e10ff */
[----:B0-----:R-:W-:Y:S02]  /*13f0*/  LEA R37, R4, UR4, 0x2 ;  /* 0x0000000404257c11 */ /* 0x001fe4000f8e10ff */
[----:B------:R-:W-:Y:S02]  /*1400*/  LEA R38, R5, UR4, 0x2 ;  /* 0x0000000405267c11 */ /* 0x000fe4000f8e10ff */
[----:B--2---:R-:W-:Y:S01]  /*1410*/  LEA R39, R39, UR4, 0x2 ;  /* 0x0000000427277c11 */ /* 0x004fe2000f8e10ff */
[----:B------:R-:W-:Y:S06]  /*1420*/  @P6 BRA `(.L_x_51) ;  /* 0x0000002400cc6947 */ /* 0x000fec0003800000 */
[----:B------:R-:W-:Y:S01]  /*1430*/  IADD3 R48, PT, PT, R30, R31, RZ ;  /* 0x0000001f1e307210 */ /* 0x000fe20007ffe0ff */
[----:B------:R-:W-:Y:S01]  /*1440*/  BSSY.RECONVERGENT B6, `(.L_x_51) ;  /* 0x0000271000067945 */ /* 0x000fe20003800200 */
[----:B------:R-:W-:Y:S02]  /*1450*/  IMAD.U32 R44, RZ, RZ, UR5 ;  /* 0x00000005ff2c7e24 */ /* 0x000fe4000f8e00ff */
[----:B------:R-:W-:Y:S01]  /*1460*/  IADD3 R27, PT, PT, R48, R23, RZ ;  /* 0x00000017301b7210 */ /* 0x000fe20007ffe0ff */
[C-C-:B------:R-:W-:Y:S02]  /*1470*/  IMAD R26, R23.reuse, 0x2, R48.reuse ;  /* 0x00000002171a7824 */ /* 0x140fe400078e0230 */
[----:B------:R-:W-:-:S07]  /*1480*/  IMAD R25, R23, 0x3, R48 ;  /* 0x0000000317197824 */ /* 0x000fce00078e0230 */
.L_x_60:
[----:B------:R-:W-:Y:S01]  /*1490*/  MOV R24, 0x1b0 ;  /* 0x000001b000187802 */ /* 0x000fe20000000f00 */
[----:B0-----:R-:W0:Y:S01]  /*14a0*/  LDCU UR6, c[0x0][0x3a4] ;  /* 0x00007480ff0677ac */ /* 0x001e220008000800 */
[----:B------:R-:W-:Y:S02]  /*14b0*/  CS2R R6, SRZ ;  /* 0x0000000000067805 */ /* 0x000fe4000001ff00 */
[----:B-12---:R1:W2:Y:S01]  /*14c0*/  LDC.64 R8, c[0x4][R24] ;  /* 0x0100000018087b82 */ /* 0x0062a20000000a00 */
[----:B------:R-:W4:Y:S01]  /*14d0*/  LDCU.64 UR4, c[0x4][0x188] ;  /* 0x01003100ff0477ac */ /* 0x000f220008000a00 */
[----:B0-----:R-:W-:Y:S02]  /*14e0*/  ISETP.NE.AND P0, PT, RZ, UR6, PT ;  /* 0x00000006ff007c0c */ /* 0x001fe4000bf05270 */
[----:B----4-:R-:W-:Y:S01]  /*14f0*/  MOV R4, UR4 ;  /* 0x0000000400047c02 */ /* 0x010fe20008000f00 */
[----:B------:R-:W-:Y:S01]  /*1500*/  IMAD.U32 R5, RZ, RZ, UR5 ;  /* 0x00000005ff057e24 */ /* 0x000fe2000f8e00ff */
[----:B-1----:R-:W-:-:S09]  /*1510*/  P2R R49, PR, RZ, 0x1 ;  /* 0x00000001ff317803 */ /* 0x002fd20000000000 */
[----:B------:R-:W-:-:S07]  /*1520*/  LEPC R20, `(.L_x_52) ;  /* 0x000000001014794e */ /* 0x000fce0000000000 */
[----:B--23--:R-:W-:Y:S05]  /*1530*/  CALL.ABS.NOINC R8 ;  /* 0x0000000008007343 */ /* 0x00cfea0003c00000 */
.L_x_52:
[----:B------:R-:W0:Y:S01]  /*1540*/  LDC R21, c[0x0][0x398] ;  /* 0x0000e600ff157b82 */ /* 0x000e220000000800 */
[----:B------:R-:W-:Y:S02]  /*1550*/  HFMA2 R22, -RZ, RZ, 0, 5.9604644775390625e-08 ;  /* 0x00000001ff167431 */ /* 0x000fe400000001ff */
[----:B------:R-:W-:Y:S01]  /*1560*/  IMAD.MOV.U32 R20, RZ, RZ, 0x1 ;  /* 0x00000001ff147424 */ /* 0x000fe200078e00ff */
[----:B------:R-:W1:Y:S01]  /*1570*/  LDCU.64 UR4, c[0x4][0x1a8] ;  /* 0x01003500ff0477ac */ /* 0x000e620008000a00 */
[----:B------:R-:W-:Y:S02]  /*1580*/  HFMA2 R6, -RZ, RZ, 0, 5.9604644775390625e-08 ;  /* 0x00000001ff067431 */ /* 0x000fe400000001ff */
[----:B------:R-:W-:Y:S01]  /*1590*/  IMAD.MOV.U32 R7, RZ, RZ, 0x4 ;  /* 0x00000004ff077424 */ /* 0x000fe200078e00ff */
[----:B------:R-:W-:Y:S01]  /*15a0*/  MOV R4, RZ ;  /* 0x000000ff00047202 */ /* 0x000fe20000000f00 */
[----:B------:R-:W2:Y:S08]  /*15b0*/  LDC.U8 R0, c[0x0][0x3a0] ;  /* 0x0000e800ff007b82 */ /* 0x000eb00000000000 */
[----:B------:R3:W4:Y:S01]  /*15c0*/  LDC.64 R8, c[0x4][R24] ;  /* 0x0100000018087b82 */ /* 0x0007220000000a00 */
[----:B0-----:R-:W-:Y:S01]  /*15d0*/  STL.128 [R1+0x30], R20 ;  /* 0x0000301401007387 */ /* 0x001fe20000100c00 */
[----:B--2---:R-:W-:-:S05]  /*15e0*/  PRMT R5, R0, 0x8880, RZ ;  /* 0x0000888000057816 */ /* 0x004fca00000000ff */
[----:B------:R0:W-:Y:S02]  /*15f0*/  STL.128 [R1+0x20], R4 ;  /* 0x0000200401007387 */ /* 0x0001e40000100c00 */
[----:B0-----:R-:W-:Y:S01]  /*1600*/  IADD3 R6, P0, PT, R2, 0x20, RZ ;  /* 0x0000002002067810 */ /* 0x001fe20007f1e0ff */
[----:B-1----:R-:W-:Y:S01]  /*1610*/  IMAD.U32 R4, RZ, RZ, UR4 ;  /* 0x00000004ff047e24 */ /* 0x002fe2000f8e00ff */
[----:B------:R-:W-:-:S03]  /*1620*/  MOV R5, UR5 ;  /* 0x0000000500057c02 */ /* 0x000fc60008000f00 */
[----:B---34-:R-:W-:-:S08]  /*1630*/  IMAD.X R7, RZ, RZ, R32, P0 ;  /* 0x000000ffff077224 */ /* 0x018fd000000e0620 */
[----:B------:R-:W-:-:S07]  /*1640*/  LEPC R20, `(.L_x_53) ;  /* 0x000000001014794e */ /* 0x000fce0000000000 */
[----:B------:R-:W-:Y:S05]  /*1650*/  CALL.ABS.NOINC R8 ;  /* 0x0000000008007343 */ /* 0x000fea0003c00000 */
.L_x_53:
[----:B------:R-:W-:-:S13]  /*1660*/  ISETP.NE.AND P6, PT, R49, RZ, PT ;  /* 0x000000ff3100720c */ /* 0x000fda0003fc5270 */
[----:B------:R-:W-:Y:S05]  /*1670*/  @P6 BRA `(.L_x_54) ;  /* 0x00000000001c6947 */ /* 0x000fea0003800000 */
[----:B------:R-:W-:Y:S02]  /*1680*/  R2UR UR4, R50 ;  /* 0x00000000320472ca */ /* 0x000fe400000e0000 */
[----:B------:R-:W-:-:S13]  /*1690*/  R2UR UR5, R51 ;  /* 0x00000000330572ca */ /* 0x000fda00000e0000 */
[----:B------:R-:W2:Y:S02]  /*16a0*/  LDG.E.CONSTANT R4, desc[UR4][R46.64] ;  /* 0x000000042e047981 */ /* 0x000ea4000c1e9900 */
[-C--:B--2---:R-:W-:Y:S01]  /*16b0*/  MOV R9, R4.reuse ;  /* 0x0000000400097202 */ /* 0x084fe20000000f00 */
[----:B------:R-:W-:Y:S01]  /*16c0*/  IMAD.MOV.U32 R0, RZ, RZ, R4 ;  /* 0x000000ffff007224 */ /* 0x000fe200078e0004 */
[----:B------:R-:W-:Y:S01]  /*16d0*/  MOV R3, R4 ;  /* 0x0000000400037202 */ /* 0x000fe20000000f00 */
[----:B------:R-:W-:Y:S06]  /*16e0*/  BRA `(.L_x_55) ;  /* 0x0000002000e07947 */ /* 0x000fec0003800000 */
.L_x_54:
[----:B------:R-:W0:Y:S01]  /*16f0*/  LDCU UR4, c[0x0][0x3f8] ;  /* 0x00007f00ff0477ac */ /* 0x000e220008000800 */
[----:B------:R-:W1:Y:S01]  /*1700*/  LDC R8, c[0x0][R43+0x3a8] ;  /* 0x0000ea002b087b82 */ /* 0x000e620000000800 */
[----:B------:R-:W-:Y:S01]  /*1710*/  HFMA2 R6, -RZ, RZ, 0, 0 ;  /* 0x00000000ff067431 */ /* 0x000fe200000001ff */
[----:B------:R-:W-:Y:S01]  /*1720*/  ISETP.NE.AND P0, PT, R18, RZ, PT ;  /* 0x000000ff1200720c */ /* 0x000fe20003f05270 */
[----:B------:R-:W2:Y:S01]  /*1730*/  LDCU.64 UR6, c[0x0][0x3f0] ;  /* 0x00007e00ff0677ac */ /* 0x000ea20008000a00 */
[----:B------:R-:W-:Y:S01]  /*1740*/  IMAD.IADD R7, R31, 0x1, R30 ;  /* 0x000000011f077824 */ /* 0x000fe200078e021e */
[----:B------:R-:W3:Y:S01]  /*1750*/  LDCU UR10, c[0x0][0x3fc] ;  /* 0x00007f80ff0a77ac */ /* 0x000ee20008000800 */
[----:B------:R-:W4:Y:S01]  /*1760*/  LDCU UR11, c[0x0][0x410] ;  /* 0x00008200ff0b77ac */ /* 0x000f220008000800 */
[----:B------:R-:W1:Y:S01]  /*1770*/  LDCU UR16, c[0x0][0x414] ;  /* 0x00008280ff1077ac */ /* 0x000e620008000800 */
[----:B0-----:R-:W-:Y:S01]  /*1780*/  IMAD.HI.U32 R0, R48, UR4, R6 ;  /* 0x0000000430007c27 */ /* 0x001fe2000f8e0006 */
[----:B------:R-:W0:Y:S04]  /*1790*/  LDCU UR17, c[0x0][0x428] ;  /* 0x00008500ff1177ac */ /* 0x000e280008000800 */
[----:B--2---:R-:W-:Y:S01]  /*17a0*/  SHF.R.U32.HI R11, RZ, UR7, R0 ;  /* 0x00000007ff0b7c19 */ /* 0x004fe20008011600 */
[----:B------:R-:W2:Y:S01]  /*17b0*/  LDCU UR22, c[0x0][0x42c] ;  /* 0x00008580ff1677ac */ /* 0x000ea20008000800 */
[----:B------:R-:W0:Y:S03]  /*17c0*/  LDCU UR23, c[0x0][0x440] ;  /* 0x00008800ff1777ac */ /* 0x000e260008000800 */
[----:B-1----:R-:W-:Y:S01]  /*17d0*/  IMAD R3, R11, R8, RZ ;  /* 0x000000080b037224 */ /* 0x002fe200078e02ff */
[----:B------:R-:W1:Y:S01]  /*17e0*/  LDCU UR28, c[0x0][0x444] ;  /* 0x00008880ff1c77ac */ /* 0x000e620008000800 */
[----:B------:R-:W0:Y:S01]  /*17f0*/  LDCU UR12, c[0x0][0x40c] ;  /* 0x00008180ff0c77ac */ /* 0x000e220008000800 */
[----:B------:R-:W0:Y:S01]  /*1800*/  LDCU UR13, c[0x0][0x408] ;  /* 0x00008100ff0d77ac */ /* 0x000e220008000800 */
[----:B------:R-:W0:Y:S01]  /*1810*/  LDCU UR18, c[0x0][0x424] ;  /* 0x00008480ff1277ac */ /* 0x000e220008000800 */
[----:B------:R-:W0:Y:S01]  /*1820*/  LDCU UR19, c[0x0][0x420] ;  /* 0x00008400ff1377ac */ /* 0x000e220008000800 */
[----:B------:R-:W0:Y:S01]  /*1830*/  LDCU UR24, c[0x0][0x43c] ;  /* 0x00008780ff1877ac */ /* 0x000e220008000800 */
[----:B------:R-:W0:Y:S01]  /*1840*/  LDCU UR25, c[0x0][0x438] ;  /* 0x00008700ff1977ac */ /* 0x000e220008000800 */
[----:B------:R-:W0:Y:S01]  /*1850*/  LDCU.64 UR8, c[0x0][0x400] ;  /* 0x00008000ff0877ac */ /* 0x000e220008000a00 */
[----:B------:R-:W0:Y:S01]  /*1860*/  LDCU.64 UR14, c[0x0][0x418] ;  /* 0x00008300ff0e77ac */ /* 0x000e220008000a00 */
[----:B------:R-:W0:Y:S01]  /*1870*/  LDCU.64 UR20, c[0x0][0x430] ;  /* 0x00008600ff1477ac */ /* 0x000e220008000a00 */
[----:B------:R-:W0:Y:S01]  /*1880*/  LDCU.64 UR26, c[0x0][0x448] ;  /* 0x00008900ff1a77ac */ /* 0x000e220008000a00 */
[----:B--234-:R-:W-:Y:S05]  /*1890*/  @!P0 BRA `(.L_x_56) ;  /* 0x0000000400fc8947 */ /* 0x01cfea0003800000 */
[----:B------:R-:W-:Y:S01]  /*18a0*/  IMAD R0, R11, UR6, RZ ;  /* 0x000000060b007c24 */ /* 0x000fe2000f8e02ff */
[----:B------:R-:W-:Y:S01]  /*18b0*/  UIADD3 UR5, UPT, UPT, -UR6, URZ, URZ ;  /* 0x000000ff06057290 */ /* 0x000fe2000fffe1ff */
[----:B------:R-:W2:Y:S01]  /*18c0*/  LDC R10, c[0x0][R42+0x3a8] ;  /* 0x0000ea002a0a7b82 */ /* 0x000ea20000000800 */
[----:B------:R-:W-:Y:S01]  /*18d0*/  ISETP.NE.AND P1, PT, R40, 0x2, PT ;  /* 0x000000022800780c */ /* 0x000fe20003f25270 */
[----:B------:R-:W-:-:S03]  /*18e0*/  IMAD.MOV R4, RZ, RZ, -R0 ;  /* 0x000000ffff047224 */ /* 0x000fc600078e0a00 */
[----:B------:R-:W-:Y:S02]  /*18f0*/  IMAD R9, R11, UR5, R7 ;  /* 0x000000050b097c24 */ /* 0x000fe4000f8e0207 */
[----:B------:R-:W-:Y:S01]  /*1900*/  MOV R5, R4 ;  /* 0x0000000400057202 */ /* 0x000fe20000000f00 */
[----:B------:R-:W-:-:S04]  /*1910*/  IMAD.MOV.U32 R4, RZ, RZ, RZ ;  /* 0x000000ffff047224 */ /* 0x000fc800078e00ff */
[----:B0-----:R-:W-:-:S05]  /*1920*/  IMAD.HI.U32 R9, R9, UR9, R4 ;  /* 0x0000000909097c27 */ /* 0x001fca000f8e0004 */
[----:B------:R-:W-:-:S04]  /*1930*/  IADD3 R9, PT, PT, R7, R9, RZ ;  /* 0x0000000907097210 */ /* 0x000fc80007ffe0ff */
[----:B------:R-:W-:-:S05]  /*1940*/  SHF.R.U32.HI R4, RZ, UR8, R9 ;  /* 0x00000008ff047c19 */ /* 0x000fca0008011609 */
[C---:B------:R-:W-:Y:S02]  /*1950*/  IMAD R9, R4.reuse, UR10, RZ ;  /* 0x0000000a04097c24 */ /* 0x040fe4000f8e02ff */
[----:B--2---:R-:W-:Y:S01]  /*1960*/  IMAD R3, R4, R10, R3 ;  /* 0x0000000a04037224 */ /* 0x004fe200078e0203 */
[----:B------:R-:W-:Y:S06]  /*1970*/  @!P1 BRA `(.L_x_56) ;  /* 0x0000000400c49947 */ /* 0x000fec0003800000 */
[----:B------:R-:W-:Y:S01]  /*1980*/  IMAD.MOV R4, RZ, RZ, -R0 ;  /* 0x000000ffff047224 */ /* 0x000fe200078e0a00 */
[----:B------:R-:W0:Y:S01]  /*1990*/  LDC R10, c[0x0][R41+0x3a8] ;  /* 0x0000ea00290a7b82 */ /* 0x000e220000000800 */
[----:B------:R-:W-:Y:S01]  /*19a0*/  IMAD R13, R11, UR5, -R9 ;  /* 0x000000050b0d7c24 */ /* 0x000fe2000f8e0a09 */
[----:B------:R-:W-:Y:S02]  /*19b0*/  ISETP.NE.AND P1, PT, R40, 0x3, PT ;  /* 0x000000032800780c */ /* 0x000fe40003f25270 */
[----:B------:R-:W-:Y:S01]  /*19c0*/  MOV R5, R4 ;  /* 0x0000000400057202 */ /* 0x000fe20000000f00 */
[----:B------:R-:W-:Y:S02]  /*19d0*/  HFMA2 R4, -RZ, RZ, 0, 0 ;  /* 0x00000000ff047431 */ /* 0x000fe400000001ff */
[----:B------:R-:W-:-:S04]  /*19e0*/  IMAD.IADD R11, R7, 0x1, R13 ;  /* 0x00000001070b7824 */ /* 0x000fc800078e020d */
[----:B------:R-:W-:-:S05]  /*19f0*/  IMAD.HI.U32 R11, R11, UR11, R4 ;  /* 0x0000000b0b0b7c27 */ /* 0x000fca000f8e0004 */
[----:B------:R-:W-:-:S04]  /*1a00*/  IADD3 R11, PT, PT, R7, R11, -R9 ;  /* 0x0000000b070b7210 */ /* 0x000fc80007ffe809 */
[----:B------:R-:W-:-:S05]  /*1a10*/  SHF.R.U32.HI R11, RZ, UR12, R11 ;  /* 0x0000000cff0b7c19 */ /* 0x000fca000801160b */
[----:B0-----:R-:W-:Y:S01]  /*1a20*/  IMAD R3, R11, R10, R3 ;  /* 0x0000000a0b037224 */ /* 0x001fe200078e0203 */
[----:B------:R-:W-:Y:S06]  /*1a30*/  @!P1 BRA `(.L_x_56) ;  /* 0x0000000400949947 */ /* 0x000fec0003800000 */
[----:B------:R-:W-:Y:S01]  /*1a40*/  IMAD.MOV R10, RZ, RZ, -R11 ;  /* 0x000000ffff0a7224 */ /* 0x000fe200078e0a0b */
[----:B------:R-:W-:Y:S01]  /*1a50*/  IADD3 R4, PT, PT, RZ, -R0, RZ ;  /* 0x80000000ff047210 */ /* 0x000fe20007ffe0ff */
[----:B------:R-:W0:Y:S01]  /*1a60*/  LDC R12, c[0x0][R28+0x3a8] ;  /* 0x0000ea001c0c7b82 */ /* 0x000e220000000800 */
[----:B------:R-:W-:Y:S01]  /*1a70*/  ISETP.NE.AND P1, PT, R40, 0x4, PT ;  /* 0x000000042800780c */ /* 0x000fe20003f25270 */
[----:B------:R-:W-:Y:S02]  /*1a80*/  IMAD R13, R10, UR13, R13 ;  /* 0x0000000d0a0d7c24 */ /* 0x000fe4000f8e020d */
[----:B------:R-:W-:Y:S02]  /*1a90*/  IMAD.MOV.U32 R5, RZ, RZ, R4 ;  /* 0x000000ffff057224 */ /* 0x000fe400078e0004 */
[----:B------:R-:W-:Y:S01]  /*1aa0*/  IMAD.MOV.U32 R4, RZ, RZ, RZ ;  /* 0x000000ffff047224 */ /* 0x000fe200078e00ff */
[----:B------:R-:W-:-:S05]  /*1ab0*/  IADD3 R11, PT, PT, R7, R13, RZ ;  /* 0x0000000d070b7210 */ /* 0x000fca0007ffe0ff */
[----:B------:R-:W-:-:S05]  /*1ac0*/  IMAD.HI.U32 R4, R11, UR15, R4 ;  /* 0x0000000f0b047c27 */ /* 0x000fca000f8e0004 */
[----:B------:R-:W-:-:S05]  /*1ad0*/  IADD3 R5, PT, PT, -R9, R4, RZ ;  /* 0x0000000409057210 */ /* 0x000fca0007ffe1ff */
[----:B------:R-:W-:-:S04]  /*1ae0*/  IMAD R5, R10, UR13, R5 ;  /* 0x0000000d0a057c24 */ /* 0x000fc8000f8e0205 */
[----:B------:R-:W-:-:S05]  /*1af0*/  IMAD.IADD R5, R7, 0x1, R5 ;  /* 0x0000000107057824 */ /* 0x000fca00078e0205 */
[----:B------:R-:W-:-:S05]  /*1b00*/  SHF.R.U32.HI R5, RZ, UR14, R5 ;  /* 0x0000000eff057c19 */ /* 0x000fca0008011605 */
[----:B0-----:R-:W-:Y:S01]  /*1b10*/  IMAD R3, R5, R12, R3 ;  /* 0x0000000c05037224 */ /* 0x001fe200078e0203 */
[----:B------:R-:W-:Y:S06]  /*1b20*/  @!P1 BRA `(.L_x_56) ;  /* 0x0000000400589947 */ /* 0x000fec0003800000 */
[----:B------:R-:W-:Y:S01]  /*1b30*/  IMAD.MOV R4, RZ, RZ, -R0 ;  /* 0x000000ffff047224 */ /* 0x000fe200078e0a00 */
[----:B------:R-:W-:Y:S01]  /*1b40*/  IADD3 R11, PT, PT, -R5, RZ, RZ ;  /* 0x000000ff050b7210 */ /* 0x000fe20007ffe1ff */
[----:B------:R-:W0:Y:S01]  /*1b50*/  LDC R12, c[0x0][R35+0x3a8] ;  /* 0x0000ea00230c7b82 */ /* 0x000e220000000800 */
[----:B------:R-:W-:Y:S02]  /*1b60*/  ISETP.NE.AND P1, PT, R40, 0x5, PT ;  /* 0x000000052800780c */ /* 0x000fe40003f25270 */
[----:B------:R-:W-:Y:S01]  /*1b70*/  MOV R5, R4 ;  /* 0x0000000400057202 */ /* 0x000fe20000000f00 */
[----:B------:R-:W-:Y:S02]  /*1b80*/  HFMA2 R4, -RZ, RZ, 0, 0 ;  /* 0x00000000ff047431 */ /* 0x000fe400000001ff */
[----:B------:R-:W-:-:S04]  /*1b90*/  IMAD R15, R11, UR16, R13 ;  /* 0x000000100b0f7c24 */ /* 0x000fc8000f8e020d */
[----:B------:R-:W-:-:S04]  /*1ba0*/  IMAD.IADD R13, R7, 0x1, R15 ;  /* 0x00000001070d7824 */ /* 0x000fc800078e020f */
[----:B------:R-:W-:-:S04]  /*1bb0*/  IMAD.HI.U32 R4, R13, UR17, R4 ;  /* 0x000000110d047c27 */ /* 0x000fc8000f8e0004 */
[----:B------:R-:W-:-:S04]  /*1bc0*/  IMAD.IADD R5, R4, 0x1, -R9 ;  /* 0x0000000104057824 */ /* 0x000fc800078e0a09 */
[----:B------:R-:W-:-:S04]  /*1bd0*/  IMAD R4, R10, UR13, R5 ;  /* 0x0000000d0a047c24 */ /* 0x000fc8000f8e0205 */
[----:B------:R-:W-:-:S05]  /*1be0*/  IMAD R5, R11, UR16, R4 ;  /* 0x000000100b057c24 */ /* 0x000fca000f8e0204 */
[----:B------:R-:W-:-:S04]  /*1bf0*/  IADD3 R5, PT, PT, R7, R5, RZ ;  /* 0x0000000507057210 */ /* 0x000fc80007ffe0ff */
        /* <DEDUP_REMOVED lines=14> */
[----:B------:R-:W-:-:S04]  /*1ce0*/  IMAD R5, R11, UR16, R4 ;  /* 0x000000100b057c24 */ /* 0x000fc8000f8e0204 */
        /* <DEDUP_REMOVED lines=16> */
[----:B------:R-:W-:-:S04]  /*1df0*/  IMAD R5, R11, UR16, R4 ;  /* 0x000000100b057c24 */ /* 0x000fc8000f8e0204 */
        /* <DEDUP_REMOVED lines=8> */
[----:B------:R-:W-:Y:S01]  /*1e80*/  IMAD.MOV.U32 R4, RZ, RZ, RZ ;  /* 0x000000ffff047224 */ /* 0x000fe200078e00ff */
[----:B------:R-:W-:Y:S01]  /*1e90*/  ISETP.NE.AND P1, PT, R40, 0x8, PT ;  /* 0x000000082800780c */ /* 0x000fe20003f25270 */
[----:B------:R-:W-:Y:S02]  /*1ea0*/  IMAD R15, R6, UR25, R15 ;  /* 0x00000019060f7c24 */ /* 0x000fe4000f8e020f */
[----:B------:R-:W-:-:S03]  /*1eb0*/  IMAD.MOV.U32 R5, RZ, RZ, R0 ;  /* 0x000000ffff057224 */ /* 0x000fc600078e0000 */
[----:B------:R-:W-:-:S05]  /*1ec0*/  IADD3 R21, PT, PT, R7, R15, RZ ;  /* 0x0000000f07157210 */ /* 0x000fca0007ffe0ff */
[----:B------:R-:W-:Y:S02]  /*1ed0*/  IMAD.HI.U32 R0, R21, UR27, R4 ;  /* 0x0000001b15007c27 */ /* 0x000fe4000f8e0004 */
[----:B------:R-:W0:Y:S03]  /*1ee0*/  @P1 LDC R20, c[0x0][0x458] ;  /* 0x00011600ff141b82 */ /* 0x000e260000000800 */
[----:B------:R-:W-:-:S05]  /*1ef0*/  IADD3 R21, PT, PT, -R9, R0, RZ ;  /* 0x0000000009157210 */ /* 0x000fca0007ffe1ff */
[----:B------:R-:W-:-:S04]  /*1f00*/  IMAD R0, R10, UR13, R21 ;  /* 0x0000000d0a007c24 */ /* 0x000fc8000f8e0215 */
[----:B------:R-:W-:-:S04]  /*1f10*/  IMAD R21, R11, UR16, R0 ;  /* 0x000000100b157c24 */ /* 0x000fc8000f8e0200 */
[----:B------:R-:W-:-:S04]  /*1f20*/  IMAD R0, R12, UR19, R21 ;  /* 0x000000130c007c24 */ /* 0x000fc8000f8e0215 */
[----:B------:R-:W-:-:S04]  /*1f30*/  IMAD R21, R13, UR22, R0 ;  /* 0x000000160d157c24 */ /* 0x000fc8000f8e0200 */
[----:B------:R-:W-:-:S04]  /*1f40*/  IMAD R21, R6, UR25, R21 ;  /* 0x0000001906157c24 */ /* 0x000fc8000f8e0215 */
[----:B------:R-:W-:-:S05]  /*1f50*/  IMAD.IADD R0, R7, 0x1, R21 ;  /* 0x0000000107007824 */ /* 0x000fca00078e0215 */
[----:B------:R-:W-:-:S04]  /*1f60*/  SHF.R.U32.HI R0, RZ, UR26, R0 ;  /* 0x0000001aff007c19 */ /* 0x000fc80008011600 */
[----:B------:R-:W-:-:S05]  /*1f70*/  IADD3 R14, PT, PT, -R0, RZ, RZ ;  /* 0x000000ff000e7210 */ /* 0x000fca0007ffe1ff */
[----:B-1----:R-:W-:-:S04]  /*1f80*/  IMAD R15, R14, UR28, R15 ;  /* 0x0000001c0e0f7c24 */ /* 0x002fc8000f8e020f */
[----:B------:R-:W-:-:S04]  /*1f90*/  @P1 IMAD.IADD R15, R7, 0x1, R15 ;  /* 0x00000001070f1824 */ /* 0x000fc800078e020f */
[----:B0-----:R-:W-:Y:S02]  /*1fa0*/  @P1 IMAD.HI.U32 R4, R15, R20, R4 ;  /* 0x000000140f041227 */ /* 0x001fe400078e0004 */
[----:B------:R-:W0:Y:S03]  /*1fb0*/  @P1 LDC R5, c[0x0][R39+0x3a8] ;  /* 0x0000ea0027051b82 */ /* 0x000e260000000800 */
[----:B------:R-:W-:-:S05]  /*1fc0*/  @P1 IADD3 R9, PT, PT, -R9, R4, RZ ;  /* 0x0000000409091210 */ /* 0x000fca0007ffe1ff */
[----:B------:R-:W-:Y:S01]  /*1fd0*/  @P1 IMAD R10, R10, UR13, R9 ;  /* 0x0000000d0a0a1c24 */ /* 0x000fe2000f8e0209 */
[----:B------:R-:W1:Y:S03]  /*1fe0*/  LDC R4, c[0x0][R38+0x3a8] ;  /* 0x0000ea0026047b82 */ /* 0x000e660000000800 */
[----:B------:R-:W-:-:S04]  /*1ff0*/  @P1 IMAD R11, R11, UR16, R10 ;  /* 0x000000100b0b1c24 */ /* 0x000fc8000f8e020a */
[----:B------:R-:W-:Y:S01]  /*2000*/  @P1 IMAD R12, R12, UR19, R11 ;  /* 0x000000130c0c1c24 */ /* 0x000fe2000f8e020b */
[----:B------:R-:W2:Y:S03]  /*2010*/  @P1 LDC R10, c[0x0][0x454] ;  /* 0x00011500ff0a1b82 */ /* 0x000ea60000000800 */
[----:B------:R-:W-:-:S04]  /*2020*/  @P1 IMAD R13, R13, UR22, R12 ;  /* 0x000000160d0d1c24 */ /* 0x000fc8000f8e020c */
[----:B------:R-:W-:-:S04]  /*2030*/  @P1 IMAD R13, R6, UR25, R13 ;  /* 0x00000019060d1c24 */ /* 0x000fc8000f8e020d */
[----:B------:R-:W-:-:S04]  /*2040*/  @P1 IMAD R13, R14, UR28, R13 ;  /* 0x0000001c0e0d1c24 */ /* 0x000fc8000f8e020d */
[----:B------:R-:W-:Y:S02]  /*2050*/  @P1 IMAD.IADD R13, R7, 0x1, R13 ;  /* 0x00000001070d1824 */ /* 0x000fe400078e020d */
[----:B-1----:R-:W-:-:S03]  /*2060*/  IMAD R3, R0, R4, R3 ;  /* 0x0000000400037224 */ /* 0x002fc600078e0203 */
[----:B--2---:R-:W-:-:S05]  /*2070*/  @P1 SHF.R.U32.HI R6, RZ, R10, R13 ;  /* 0x0000000aff061219 */ /* 0x004fca000001160d */
[----:B0-----:R-:W-:-:S07]  /*2080*/  @P1 IMAD R3, R6, R5, R3 ;  /* 0x0000000506031224 */ /* 0x001fce00078e0203 */
.L_x_56:
[----:B------:R-:W-:Y:S02]  /*2090*/  R2UR UR30, R50 ;  /* 0x00000000321e72ca */ /* 0x000fe400000e0000 */
[----:B------:R-:W-:Y:S01]  /*20a0*/  R2UR UR31, R51 ;  /* 0x00000000331f72ca */ /* 0x000fe200000e0000 */
[----:B------:R-:W-:Y:S01]  /*20b0*/  IMAD.MOV.U32 R6, RZ, RZ, RZ ;  /* 0x000000ffff067224 */ /* 0x000fe200078e00ff */
[----:B------:R-:W-:Y:S01]  /*20c0*/  IADD3 R7, PT, PT, R17, R30, RZ ;  /* 0x0000001e11077210 */ /* 0x000fe20007ffe0ff */
[----:B------:R-:W-:-:S04]  /*20d0*/  IMAD.WIDE.U32 R4, R3, 0x4, R46 ;  /* 0x0000000403047825 */ /* 0x000fc800078e002e */
[----:B------:R-:W-:-:S05]  /*20e0*/  IMAD.HI.U32 R0, R27, UR4, R6 ;  /* 0x000000041b007c27 */ /* 0x000fca000f8e0006 */
[----:B------:R-:W-:Y:S01]  /*20f0*/  SHF.R.U32.HI R13, RZ, UR7, R0 ;  /* 0x00000007ff0d7c19 */ /* 0x000fe20008011600 */
[----:B------:R2:W5:Y:S04]  /*2100*/  LDG.E.CONSTANT R3, desc[UR30][R4.64] ;  /* 0x0000001e04037981 */ /* 0x000568000c1e9900 */
[----:B------:R-:W-:Y:S01]  /*2110*/  IMAD R9, R8, R13, RZ ;  /* 0x0000000d08097224 */ /* 0x000fe200078e02ff */
[----:B------:R-:W-:Y:S06]  /*2120*/  @!P0 BRA `(.L_x_57) ;  /* 0x0000000400fc8947 */ /* 0x000fec0003800000 */
[C---:B------:R-:W-:Y:S01]  /*2130*/  IMAD R0, R13.reuse, UR6, RZ ;  /* 0x000000060d007c24 */ /* 0x040fe2000f8e02ff */
[----:B------:R-:W-:Y:S01]  /*2140*/  UIADD3 UR5, UPT, UPT, -UR6, URZ, URZ ;  /* 0x000000ff06057290 */ /* 0x000fe2000fffe1ff */
[----:B------:R-:W3:Y:S01]  /*2150*/  LDC R10, c[0x0][R42+0x3a8] ;  /* 0x0000ea002a0a7b82 */ /* 0x000ee20000000800 */
[----:B------:R-:W-:Y:S02]  /*2160*/  ISETP.NE.AND P1, PT, R40, 0x2, PT ;  /* 0x000000022800780c */ /* 0x000fe40003f25270 */
[----:B--2---:R-:W-:Y:S02]  /*2170*/  IADD3 R4, PT, PT, RZ, -R0, RZ ;  /* 0x80000000ff047210 */ /* 0x004fe40007ffe0ff */
[----:B------:R-:W-:-:S03]  /*2180*/  IMAD R11, R13, UR5, R7 ;  /* 0x000000050d0b7c24 */ /* 0x000fc6000f8e0207 */
[----:B------:R-:W-:Y:S02]  /*2190*/  IMAD.MOV.U32 R5, RZ, RZ, R4 ;  /* 0x000000ffff057224 */ /* 0x000fe400078e0004 */
[----:B------:R-:W-:-:S05]  /*21a0*/  HFMA2 R4, -RZ, RZ, 0, 0 ;  /* 0x00000000ff047431 */ /* 0x000fca00000001ff */
[----:B0-----:R-:W-:-:S04]  /*21b0*/  IMAD.HI.U32 R11, R11, UR9, R4 ;  /* 0x000000090b0b7c27 */ /* 0x001fc8000f8e0004 */
[----:B------:R-:W-:-:S05]  /*21c0*/  IMAD.IADD R11, R7, 0x1, R11 ;  /* 0x00000001070b7824 */ /* 0x000fca00078e020b */
[----:B------:R-:W-:-:S05]  /*21d0*/  SHF.R.U32.HI R4, RZ, UR8, R11 ;  /* 0x00000008ff047c19 */ /* 0x000fca000801160b */
[----:B------:R-:W-:Y:S02]  /*21e0*/  IMAD R11, R4, UR10, RZ ;  /* 0x0000000a040b7c24 */ /* 0x000fe4000f8e02ff */
[----:B---3--:R-:W-:Y:S01]  /*21f0*/  IMAD R9, R10, R4, R9 ;  /* 0x000000040a097224 */ /* 0x008fe200078e0209 */
[----:B------:R-:W-:Y:S06]  /*2200*/  @!P1 BRA `(.L_x_57) ;  /* 0x0000000400c49947 */ /* 0x000fec0003800000 */
[----:B------:R-:W-:Y:S01]  /*2210*/  IMAD R15, R13, UR5, -R11 ;  /* 0x000000050d0f7c24 */ /* 0x000fe2000f8e0a0b */
[----:B------:R-:W-:Y:S01]  /*2220*/  IADD3 R4, PT, PT, RZ, -R0, RZ ;  /* 0x80000000ff047210 */ /* 0x000fe20007ffe0ff */
[----:B------:R-:W0:Y:S01]  /*2230*/  LDC R12, c[0x0][R41+0x3a8] ;  /* 0x0000ea00290c7b82 */ /* 0x000e220000000800 */
[----:B------:R-:W-:Y:S02]  /*2240*/  ISETP.NE.AND P1, PT, R40, 0x3, PT ;  /* 0x000000032800780c */ /* 0x000fe40003f25270 */
[----:B------:R-:W-:Y:S01]  /*2250*/  IADD3 R13, PT, PT, R7, R15, RZ ;  /* 0x0000000f070d7210 */ /* 0x000fe20007ffe0ff */
[----:B------:R-:W-:Y:S02]  /*2260*/  IMAD.MOV.U32 R5, RZ, RZ, R4 ;  /* 0x000000ffff057224 */ /* 0x000fe400078e0004 */
[----:B------:R-:W-:-:S04]  /*2270*/  IMAD.MOV.U32 R4, RZ, RZ, RZ ;  /* 0x000000ffff047224 */ /* 0x000fc800078e00ff */
[----:B------:R-:W-:-:S05]  /*2280*/  IMAD.HI.U32 R13, R13, UR11, R4 ;  /* 0x0000000b0d0d7c27 */ /* 0x000fca000f8e0004 */
[----:B------:R-:W-:-:S04]  /*2290*/  IADD3 R13, PT, PT, R7, R13, -R11 ;  /* 0x0000000d070d7210 */ /* 0x000fc80007ffe80b */
        /* <DEDUP_REMOVED lines=13> */
[----:B------:R-:W-:-:S05]  /*2370*/  IMAD R5, R10, UR13, R5 ;  /* 0x0000000d0a057c24 */ /* 0x000fca000f8e0205 */
[----:B------:R-:W-:-:S04]  /*2380*/  IADD3 R5, PT, PT, R7, R5, RZ ;  /* 0x0000000507057210 */ /* 0x000fc80007ffe0ff */
[----:B------:R-:W-:-:S05]  /*2390*/  SHF.R.U32.HI R12, RZ, UR14, R5 ;  /* 0x0000000eff0c7c19 */ /* 0x000fca0008011605 */
[----:B0-----:R-:W-:Y:S01]  /*23a0*/  IMAD R9, R14, R12, R9 ;  /* 0x0000000c0e097224 */ /* 0x001fe200078e0209 */
[----:B------:R-:W-:Y:S06]  /*23b0*/  @!P1 BRA `(.L_x_57) ;  /* 0x0000000400589947 */ /* 0x000fec0003800000 */
[----:B------:R-:W-:Y:S01]  /*23c0*/  IMAD.MOV R12, RZ, RZ, -R12 ;  /* 0x000000ffff0c7224 */ /* 0x000fe200078e0a0c */
[----:B------:R-:W-:Y:S02]  /*23d0*/  IADD3 R4, PT, PT, RZ, -R0, RZ ;  /* 0x80000000ff047210 */ /* 0x000fe40007ffe0ff */
[----:B------:R-:W-:Y:S01]  /*23e0*/  ISETP.NE.AND P1, PT, R40, 0x5, PT ;  /* 0x000000052800780c */ /* 0x000fe20003f25270 */
[----:B------:R-:W-:Y:S02]  /*23f0*/  IMAD R15, R12, UR16, R15 ;  /* 0x000000100c0f7c24 */ /* 0x000fe4000f8e020f */
[----:B------:R-:W-:Y:S02]  /*2400*/  IMAD.MOV.U32 R5, RZ, RZ, R4 ;  /* 0x000000ffff057224 */ /* 0x000fe400078e0004 */
[----:B------:R-:W-:Y:S01]  /*2410*/  IMAD.MOV.U32 R4, RZ, RZ, RZ ;  /* 0x000000ffff047224 */ /* 0x000fe200078e00ff */
[----:B------:R-:W-:-:S05]  /*2420*/  IADD3 R13, PT, PT, R7, R15, RZ ;  /* 0x0000000f070d7210 */ /* 0x000fca0007ffe0ff */
[----:B------:R-:W-:Y:S02]  /*2430*/  IMAD.HI.U32 R4, R13, UR17, R4 ;  /* 0x000000110d047c27 */ /* 0x000fe4000f8e0004 */
[----:B------:R-:W0:Y:S03]  /*2440*/  LDC R13, c[0x0][R35+0x3a8] ;  /* 0x0000ea00230d7b82 */ /* 0x000e260000000800 */
[----:B------:R-:W-:-:S05]  /*2450*/  IADD3 R5, PT, PT, -R11, R4, RZ ;  /* 0x000000040b057210 */ /* 0x000fca0007ffe1ff */
[----:B------:R-:W-:-:S04]  /*2460*/  IMAD R5, R10, UR13, R5 ;  /* 0x0000000d0a057c24 */ /* 0x000fc8000f8e0205 */
[----:B------:R-:W-:-:S04]  /*2470*/  IMAD R5, R12, UR16, R5 ;  /* 0x000000100c057c24 */ /* 0x000fc8000f8e0205 */
[----:B------:R-:W-:-:S05]  /*2480*/  IMAD.IADD R5, R7, 0x1, R5 ;  /* 0x0000000107057824 */ /* 0x000fca00078e0205 */
[----:B------:R-:W-:-:S05]  /*2490*/  SHF.R.U32.HI R4, RZ, UR18, R5 ;  /* 0x00000012ff047c19 */ /* 0x000fca0008011605 */
[----:B0-----:R-:W-:Y:S01]  /*24a0*/  IMAD R9, R13, R4, R9 ;  /* 0x000000040d097224 */ /* 0x001fe200078e0209 */
[----:B------:R-:W-:Y:S06]  /*24b0*/  @!P1 BRA `(.L_x_57) ;  /* 0x0000000400189947 */ /* 0x000fec0003800000 */
[----:B------:R-:W-:Y:S01]  /*24c0*/  IADD3 R13, PT, PT, -R4, RZ, RZ ;  /* 0x000000ff040d7210 */ /* 0x000fe20007ffe1ff */
[----:B------:R-:W-:Y:S01]  /*24d0*/  IMAD.MOV R4, RZ, RZ, -R0 ;  /* 0x000000ffff047224 */ /* 0x000fe200078e0a00 */
[----:B------:R-:W0:Y:S01]  /*24e0*/  LDC R20, c[0x0][R36+0x3a8] ;  /* 0x0000ea0024147b82 */ /* 0x000e220000000800 */
[----:B------:R-:W-:Y:S02]  /*24f0*/  ISETP.NE.AND P1, PT, R40, 0x6, PT ;  /* 0x000000062800780c */ /* 0x000fe40003f25270 */
[----:B------:R-:W-:Y:S01]  /*2500*/  IMAD R15, R13, UR19, R15 ;  /* 0x000000130d0f7c24 */ /* 0x000fe2000f8e020f */
[----:B------:R-:W-:Y:S01]  /*2510*/  MOV R5, R4 ;  /* 0x0000000400057202 */ /* 0x000fe20000000f00 */
[----:B------:R-:W-:Y:S02]  /*2520*/  HFMA2 R4, -RZ, RZ, 0, 0 ;  /* 0x00000000ff047431 */ /* 0x000fe400000001ff */
[----:B------:R-:W-:-:S04]  /*2530*/  IMAD.IADD R21, R7, 0x1, R15 ;  /* 0x0000000107157824 */ /* 0x000fc800078e020f */
[----:B------:R-:W-:-:S04]  /*2540*/  IMAD.HI.U32 R4, R21, UR21, R4 ;  /* 0x0000001515047c27 */ /* 0x000fc8000f8e0004 */
[----:B------:R-:W-:-:S04]  /*2550*/  IMAD.IADD R5, R4, 0x1, -R11 ;  /* 0x0000000104057824 */ /* 0x000fc800078e0a0b */
        /* <DEDUP_REMOVED lines=20> */
[----:B------:R-:W-:-:S04]  /*26a0*/  IMAD R5, R14, UR22, R5 ;  /* 0x000000160e057c24 */ /* 0x000fc8000f8e0205 */
[----:B------:R-:W-:-:S05]  /*26b0*/  IMAD.IADD R5, R7, 0x1, R5 ;  /* 0x0000000107057824 */ /* 0x000fca00078e0205 */
[----:B------:R-:W-:-:S05]  /*26c0*/  SHF.R.U32.HI R4, RZ, UR24, R5 ;  /* 0x00000018ff047c19 */ /* 0x000fca0008011605 */
[----:B0-----:R-:W-:Y:S01]  /*26d0*/  IMAD R9, R20, R4, R9 ;  /* 0x0000000414097224 */ /* 0x001fe200078e0209 */
[----:B------:R-:W-:Y:S06]  /*26e0*/  @!P1 BRA `(.L_x_57) ;  /* 0x00000000008c9947 */ /* 0x000fec0003800000 */
[----:B------:R-:W-:Y:S01]  /*26f0*/  IADD3 R6, PT, PT, -R4, RZ, RZ ;  /* 0x000000ff04067210 */ /* 0x000fe20007ffe1ff */
[----:B------:R-:W-:Y:S02]  /*2700*/  IMAD.MOV R0, RZ, RZ, -R0 ;  /* 0x000000ffff007224 */ /* 0x000fe400078e0a00 */
[----:B------:R-:W-:Y:S01]  /*2710*/  HFMA2 R4, -RZ, RZ, 0, 0 ;  /* 0x00000000ff047431 */ /* 0x000fe200000001ff */
[----:B------:R-:W-:Y:S01]  /*2720*/  ISETP.NE.AND P1, PT, R40, 0x8, PT ;  /* 0x000000082800780c */ /* 0x000fe20003f25270 */
[----:B------:R-:W-:Y:S01]  /*2730*/  IMAD R15, R6, UR25, R15 ;  /* 0x00000019060f7c24 */ /* 0x000fe2000f8e020f */
[----:B------:R-:W-:-:S03]  /*2740*/  MOV R5, R0 ;  /* 0x0000000000057202 */ /* 0x000fc60000000f00 */
[----:B------:R-:W-:-:S04]  /*2750*/  IMAD.IADD R21, R7, 0x1, R15 ;  /* 0x0000000107157824 */ /* 0x000fc800078e020f */
[----:B------:R-:W-:-:S04]  /*2760*/  IMAD.HI.U32 R0, R21, UR27, R4 ;  /* 0x0000001b15007c27 */ /* 0x000fc8000f8e0004 */
[----:B------:R-:W0:Y:S01]  /*2770*/  @P1 LDC R22, c[0x0][0x458] ;  /* 0x00011600ff161b82 */ /* 0x000e220000000800 */
[----:B------:R-:W-:-:S04]  /*2780*/  IMAD.IADD R21, R0, 0x1, -R11 ;  /* 0x0000000100157824 */ /* 0x000fc800078e0a0b */
[----:B------:R-:W-:-:S04]  /*2790*/  IMAD R21, R10, UR13, R21 ;  /* 0x0000000d0a157c24 */ /* 0x000fc8000f8e0215 */
[----:B------:R-:W-:-:S04]  /*27a0*/  IMAD R0, R12, UR16, R21 ;  /* 0x000000100c007c24 */ /* 0x000fc8000f8e0215 */
[----:B------:R-:W-:-:S04]  /*27b0*/  IMAD R21, R13, UR19, R0 ;  /* 0x000000130d157c24 */ /* 0x000fc8000f8e0200 */
[----:B------:R-:W-:-:S04]  /*27c0*/  IMAD R21, R14, UR22, R21 ;  /* 0x000000160e157c24 */ /* 0x000fc8000f8e0215 */
[----:B------:R-:W-:-:S05]  /*27d0*/  IMAD R21, R6, UR25, R21 ;  /* 0x0000001906157c24 */ /* 0x000fca000f8e0215 */
[----:B------:R-:W-:-:S04]  /*27e0*/  IADD3 R0, PT, PT, R7, R21, RZ ;  /* 0x0000001507007210 */ /* 0x000fc80007ffe0ff */
[----:B------:R-:W-:-:S05]  /*27f0*/  SHF.R.U32.HI R0, RZ, UR26, R0 ;  /* 0x0000001aff007c19 */ /* 0x000fca0008011600 */
[----:B------:R-:W-:-:S04]  /*2800*/  IMAD.MOV R20, RZ, RZ, -R0 ;  /* 0x000000ffff147224 */ /* 0x000fc800078e0a00 */
[----:B-1----:R-:W-:-:S05]  /*2810*/  IMAD R15, R20, UR28, R15 ;  /* 0x0000001c140f7c24 */ /* 0x002fca000f8e020f */
[----:B------:R-:W-:-:S05]  /*2820*/  @P1 IADD3 R15, PT, PT, R7, R15, RZ ;  /* 0x0000000f070f1210 */ /* 0x000fca0007ffe0ff */
[----:B0-----:R-:W-:Y:S02]  /*2830*/  @P1 IMAD.HI.U32 R4, R15, R22, R4 ;  /* 0x000000160f041227 */ /* 0x001fe400078e0004 */
[----:B------:R-:W0:Y:S02]  /*2840*/  LDC R5, c[0x0][R38+0x3a8] ;  /* 0x0000ea0026057b82 */ /* 0x000e240000000800 */
[----:B------:R-:W-:-:S04]  /*2850*/  @P1 IMAD.IADD R11, R4, 0x1, -R11 ;  /* 0x00000001040b1824 */ /* 0x000fc800078e0a0b */
[----:B------:R-:W-:Y:S02]  /*2860*/  @P1 IMAD R11, R10, UR13, R11 ;  /* 0x0000000d0a0b1c24 */ /* 0x000fe4000f8e020b */
[----:B------:R-:W1:Y:S02]  /*2870*/  @P1 LDC R4, c[0x0][0x454] ;  /* 0x00011500ff041b82 */ /* 0x000e640000000800 */
[----:B------:R-:W-:-:S04]  /*2880*/  @P1 IMAD R12, R12, UR16, R11 ;  /* 0x000000100c0c1c24 */ /* 0x000fc8000f8e020b */
[----:B------:R-:W-:Y:S02]  /*2890*/  @P1 IMAD R13, R13, UR19, R12 ;  /* 0x000000130d0d1c24 */ /* 0x000fe4000f8e020c */
[----:B------:R-:W2:Y:S02]  /*28a0*/  @P1 LDC R10, c[0x0][R39+0x3a8] ;  /* 0x0000ea00270a1b82 */ /* 0x000ea40000000800 */
[----:B------:R-:W-:-:S04]  /*28b0*/  @P1 IMAD R13, R14, UR22, R13 ;  /* 0x000000160e0d1c24 */ /* 0x000fc8000f8e020d */
[----:B------:R-:W-:Y:S02]  /*28c0*/  @P1 IMAD R13, R6, UR25, R13 ;  /* 0x00000019060d1c24 */ /* 0x000fe4000f8e020d */
[----:B0-----:R-:W-:Y:S02]  /*28d0*/  IMAD R9, R5, R0, R9 ;  /* 0x0000000005097224 */ /* 0x001fe400078e0209 */
[----:B------:R-:W-:-:S05]  /*28e0*/  @P1 IMAD R13, R20, UR28, R13 ;  /* 0x0000001c140d1c24 */ /* 0x000fca000f8e020d */
[----:B------:R-:W-:-:S04]  /*28f0*/  @P1 IADD3 R13, PT, PT, R7, R13, RZ ;  /* 0x0000000d070d1210 */ /* 0x000fc80007ffe0ff */
[----:B-1----:R-:W-:-:S05]  /*2900*/  @P1 SHF.R.U32.HI R4, RZ, R4, R13 ;  /* 0x00000004ff041219 */ /* 0x002fca000001160d */
[----:B--2---:R-:W-:-:S07]  /*2910*/  @P1 IMAD R9, R10, R4, R9 ;  /* 0x000000040a091224 */ /* 0x004fce00078e0209 */
.L_x_57:
[----:B------:R-:W-:Y:S01]  /*2920*/  R2UR UR30, R50 ;  /* 0x00000000321e72ca */ /* 0x000fe200000e0000 */
[----:B--2---:R-:W-:Y:S01]  /*2930*/  IMAD.WIDE.U32 R4, R9, 0x4, R46 ;  /* 0x0000000409047825 */ /* 0x004fe200078e002e */
[----:B------:R-:W-:-:S03]  /*2940*/  R2UR UR31, R51 ;  /* 0x00000000331f72ca */ /* 0x000fc600000e0000 */
[----:B------:R-:W-:-:S10]  /*2950*/  IMAD.MOV.U32 R6, RZ, RZ, RZ ;  /* 0x000000ffff067224 */ /* 0x000fd400078e00ff */
[----:B------:R2:W5:Y:S02]  /*2960*/  LDG.E.CONSTANT R0, desc[UR30][R4.64] ;  /* 0x0000001e04007981 */ /* 0x000564000c1e9900 */
[----:B--2---:R-:W-:-:S05]  /*2970*/  IMAD R5, R23, 0x2, R31 ;  /* 0x0000000217057824 */ /* 0x004fca00078e021f */
[----:B------:R-:W-:-:S03]  /*2980*/  IADD3 R7, PT, PT, R5, R30, RZ ;  /* 0x0000001e05077210 */ /* 0x000fc60007ffe0ff */
[----:B------:R-:W-:-:S05]  /*2990*/  IMAD.HI.U32 R9, R26, UR4, R6 ;  /* 0x000000041a097c27 */ /* 0x000fca000f8e0006 */
[----:B------:R-:W-:-:S05]  /*29a0*/  SHF.R.U32.HI R11, RZ, UR7, R9 ;  /* 0x00000007ff0b7c19 */ /* 0x000fca0008011609 */
[----:B------:R-:W-:Y:S01]  /*29b0*/  IMAD R9, R8, R11, RZ ;  /* 0x0000000b08097224 */ /* 0x000fe200078e02ff */
[----:B------:R-:W-:Y:S06]  /*29c0*/  @!P0 BRA `(.L_x_58) ;  /* 0x0000000400f08947 */ /* 0x000fec0003800000 */
[----:B------:R-:W-:Y:S02]  /*29d0*/  HFMA2 R4, -RZ, RZ, 0, 0 ;  /* 0x00000000ff047431 */ /* 0x000fe400000001ff */
[----:B------:R-:W-:Y:S01]  /*29e0*/  IMAD R11, R11, UR6, RZ ;  /* 0x000000060b0b7c24 */ /* 0x000fe2000f8e02ff */
[----:B------:R-:W-:Y:S01]  /*29f0*/  UIADD3 UR5, UPT, UPT, -UR6, URZ, URZ ;  /* 0x000000ff06057290 */ /* 0x000fe2000fffe1ff */
[----:B------:R-:W2:Y:S01]  /*2a00*/  LDC R10, c[0x0][R42+0x3a8] ;  /* 0x0000ea002a0a7b82 */ /* 0x000ea20000000800 */
[----:B------:R-:W-:Y:S01]  /*2a10*/  ISETP.NE.AND P1, PT, R40, 0x2, PT ;  /* 0x000000022800780c */ /* 0x000fe20003f25270 */
[----:B------:R-:W-:Y:S01]  /*2a20*/  IMAD.HI.U32 R5, R26, UR4, R4 ;  /* 0x000000041a057c27 */ /* 0x000fe2000f8e0004 */
[----:B------:R-:W-:-:S03]  /*2a30*/  IADD3 R4, PT, PT, RZ, -R11, RZ ;  /* 0x8000000bff047210 */ /* 0x000fc60007ffe0ff */
[----:B------:R-:W-:-:S05]  /*2a40*/  IMAD.IADD R5, R5, 0x1, R30 ;  /* 0x0000000105057824 */ /* 0x000fca00078e021e */
[----:B------:R-:W-:Y:S01]  /*2a50*/  SHF.R.U32.HI R13, RZ, UR7, R5 ;  /* 0x00000007ff0d7c19 */ /* 0x000fe20008011605 */
[----:B------:R-:W-:Y:S02]  /*2a60*/  IMAD.MOV.U32 R5, RZ, RZ, R4 ;  /* 0x000000ffff057224 */ /* 0x000fe400078e0004 */
[----:B------:R-:W-:Y:S02]  /*2a70*/  HFMA2 R4, -RZ, RZ, 0, 0 ;  /* 0x00000000ff047431 */ /* 0x000fe400000001ff */
[----:B------:R-:W-:-:S04]  /*2a80*/  IMAD R13, R13, UR5, R7 ;  /* 0x000000050d0d7c24 */ /* 0x000fc8000f8e0207 */
[----:B0-----:R-:W-:-:S04]  /*2a90*/  IMAD.HI.U32 R13, R13, UR9, R4 ;  /* 0x000000090d0d7c27 */ /* 0x001fc8000f8e0004 */
[----:B------:R-:W-:-:S05]  /*2aa0*/  IMAD.IADD R13, R7, 0x1, R13 ;  /* 0x00000001070d7824 */ /* 0x000fca00078e020d */
[----:B------:R-:W-:-:S05]  /*2ab0*/  SHF.R.U32.HI R4, RZ, UR8, R13 ;  /* 0x00000008ff047c19 */ /* 0x000fca000801160d */
[----:B------:R-:W-:Y:S02]  /*2ac0*/  IMAD R13, R4, UR10, RZ ;  /* 0x0000000a040d7c24 */ /* 0x000fe4000f8e02ff */
[----:B--2---:R-:W-:Y:S01]  /*2ad0*/  IMAD R9, R10, R4, R9 ;  /* 0x000000040a097224 */ /* 0x004fe200078e0209 */
[----:B------:R-:W-:Y:S06]  /*2ae0*/  @!P1 BRA `(.L_x_58) ;  /* 0x0000000400a89947 */ /* 0x000fec0003800000 */
[-C--:B------:R-:W-:Y:S01]  /*2af0*/  IADD3 R4, PT, PT, RZ, -R13.reuse, RZ ;  /* 0x8000000dff047210 */ /* 0x080fe20007ffe0ff */
[----:B------:R-:W0:Y:S01]  /*2b00*/  LDC R12, c[0x0][R41+0x3a8] ;  /* 0x0000ea00290c7b82 */ /* 0x000e220000000800 */
[----:B------:R-:W-:Y:S02]  /*2b10*/  IADD3 R15, PT, PT, R7, -R13, -R11 ;  /* 0x8000000d070f7210 */ /* 0x000fe40007ffe80b */
[----:B------:R-:W-:Y:S01]  /*2b20*/  ISETP.NE.AND P1, PT, R40, 0x3, PT ;  /* 0x000000032800780c */ /* 0x000fe20003f25270 */
[----:B------:R-:W-:Y:S01]  /*2b30*/  IMAD.MOV.U32 R5, RZ, RZ, R4 ;  /* 0x000000ffff057224 */ /* 0x000fe200078e0004 */
[----:B------:R-:W-:-:S05]  /*2b40*/  MOV R4, RZ ;  /* 0x000000ff00047202 */ /* 0x000fca0000000f00 */
[----:B------:R-:W-:-:S05]  /*2b50*/  IMAD.HI.U32 R15, R15, UR11, R4 ;  /* 0x0000000b0f0f7c27 */ /* 0x000fca000f8e0004 */
[----:B------:R-:W-:-:S04]  /*2b60*/  IADD3 R15, PT, PT, R7, R15, -R11 ;  /* 0x0000000f070f7210 */ /* 0x000fc80007ffe80b */
[----:B------:R-:W-:-:S05]  /*2b70*/  SHF.R.U32.HI R10, RZ, UR12, R15 ;  /* 0x0000000cff0a7c19 */ /* 0x000fca000801160f */
[----:B0-----:R-:W-:Y:S01]  /*2b80*/  IMAD R9, R12, R10, R9 ;  /* 0x0000000a0c097224 */ /* 0x001fe200078e0209 */
[----:B------:R-:W-:Y:S06]  /*2b90*/  @!P1 BRA `(.L_x_58) ;  /* 0x00000004007c9947 */ /* 0x000fec0003800000 */
[----:B------:R-:W-:Y:S01]  /*2ba0*/  IADD3 R4, PT, PT, RZ, -R13, RZ ;  /* 0x8000000dff047210 */ /* 0x000fe20007ffe0ff */
[----:B------:R-:W-:Y:S01]  /*2bb0*/  IMAD.MOV R10, RZ, RZ, -R10 ;  /* 0x000000ffff0a7224 */ /* 0x000fe200078e0a0a */
[----:B------:R-:W0:Y:S01]  /*2bc0*/  LDC R14, c[0x0][R28+0x3a8] ;  /* 0x0000ea001c0e7b82 */ /* 0x000e220000000800 */
[----:B------:R-:W-:Y:S02]  /*2bd0*/  ISETP.NE.AND P1, PT, R40, 0x4, PT ;  /* 0x000000042800780c */ /* 0x000fe40003f25270 */
[----:B------:R-:W-:Y:S02]  /*2be0*/  IMAD.MOV.U32 R5, RZ, RZ, R4 ;  /* 0x000000ffff057224 */ /* 0x000fe400078e0004 */
[----:B------:R-:W-:Y:S02]  /*2bf0*/  HFMA2 R4, -RZ, RZ, 0, 0 ;  /* 0x00000000ff047431 */ /* 0x000fe400000001ff */
[----:B------:R-:W-:-:S05]  /*2c00*/  IMAD R21, R10, UR13, -R13 ;  /* 0x0000000d0a157c24 */ /* 0x000fca000f8e0a0d */
[----:B------:R-:W-:-:S05]  /*2c10*/  IADD3 R15, PT, PT, R7, R21, -R11 ;  /* 0x00000015070f7210 */ /* 0x000fca0007ffe80b */
[----:B------:R-:W-:-:S04]  /*2c20*/  IMAD.HI.U32 R15, R15, UR15, R4 ;  /* 0x0000000f0f0f7c27 */ /* 0x000fc8000f8e0004 */
[----:B------:R-:W-:-:S05]  /*2c30*/  IMAD R15, R10, UR13, R15 ;  /* 0x0000000d0a0f7c24 */ /* 0x000fca000f8e020f */
        /* <DEDUP_REMOVED lines=9> */
[----:B------:R-:W-:Y:S01]  /*2cd0*/  IMAD.MOV.U32 R5, RZ, RZ, R4 ;  /* 0x000000ffff057224 */ /* 0x000fe200078e0004 */
[----:B------:R-:W-:Y:S02]  /*2ce0*/  MOV R4, RZ ;  /* 0x000000ff00047202 */ /* 0x000fe40000000f00 */
[----:B------:R-:W-:-:S05]  /*2cf0*/  IADD3 R21, PT, PT, R7, R15, -R11 ;  /* 0x0000000f07157210 */ /* 0x000fca0007ffe80b */
[----:B------:R-:W-:-:S04]  /*2d00*/  IMAD.HI.U32 R21, R21, UR17, R4 ;  /* 0x0000001115157c27 */ /* 0x000fc8000f8e0004 */
[----:B------:R-:W-:-:S04]  /*2d10*/  IMAD R21, R10, UR13, R21 ;  /* 0x0000000d0a157c24 */ /* 0x000fc8000f8e0215 */
[----:B------:R-:W-:-:S05]  /*2d20*/  IMAD R21, R12, UR16, R21 ;  /* 0x000000100c157c24 */ /* 0x000fca000f8e0215 */
[----:B------:R-:W-:-:S04]  /*2d30*/  IADD3 R21, PT, PT, R7, R21, -R11 ;  /* 0x0000001507157210 */ /* 0x000fc80007ffe80b */
[----:B------:R-:W-:-:S05]  /*2d40*/  SHF.R.U32.HI R14, RZ, UR18, R21 ;  /* 0x00000012ff0e7c19 */ /* 0x000fca0008011615 */
[----:B0-----:R-:W-:Y:S01]  /*2d50*/  IMAD R9, R20, R14, R9 ;  /* 0x0000000e14097224 */ /* 0x001fe200078e0209 */
[----:B------:R-:W-:Y:S06]  /*2d60*/  @!P1 BRA `(.L_x_58) ;  /* 0x0000000400089947 */ /* 0x000fec0003800000 */
[----:B------:R-:W-:Y:S01]  /*2d70*/  IMAD.MOV R14, RZ, RZ, -R14 ;  /* 0x000000ffff0e7224 */ /* 0x000fe200078e0a0e */
[----:B------:R-:W-:Y:S02]  /*2d80*/  IADD3 R4, PT, PT, RZ, -R13, RZ ;  /* 0x8000000dff047210 */ /* 0x000fe40007ffe0ff */
[----:B------:R-:W-:Y:S01]  /*2d90*/  ISETP.NE.AND P1, PT, R40, 0x6, PT ;  /* 0x000000062800780c */ /* 0x000fe20003f25270 */
[----:B------:R-:W-:Y:S02]  /*2da0*/  IMAD R20, R14, UR19, R15 ;  /* 0x000000130e147c24 */ /* 0x000fe4000f8e020f */
[----:B------:R-:W-:Y:S01]  /*2db0*/  IMAD.MOV.U32 R5, RZ, RZ, R4 ;  /* 0x000000ffff057224 */ /* 0x000fe200078e0004 */
[----:B------:R-:W-:Y:S02]  /*2dc0*/  MOV R4, RZ ;  /* 0x000000ff00047202 */ /* 0x000fe40000000f00 */
[----:B------:R-:W-:-:S05]  /*2dd0*/  IADD3 R15, PT, PT, R7, R20, -R11 ;  /* 0x00000014070f7210 */ /* 0x000fca0007ffe80b */
[----:B------:R-:W-:Y:S02]  /*2de0*/  IMAD.HI.U32 R15, R15, UR21, R4 ;  /* 0x000000150f0f7c27 */ /* 0x000fe4000f8e0004 */
[----:B------:R-:W0:Y:S02]  /*2df0*/  LDC R5, c[0x0][R36+0x3a8] ;  /* 0x0000ea0024057b82 */ /* 0x000e240000000800 */
[----:B------:R-:W-:-:S04]  /*2e00*/  IMAD R15, R10, UR13, R15 ;  /* 0x0000000d0a0f7c24 */ /* 0x000fc8000f8e020f */
        /* <DEDUP_REMOVED lines=11> */
[----:B------:R-:W-:Y:S01]  /*2ec0*/  HFMA2 R4, -RZ, RZ, 0, 0 ;  /* 0x00000000ff047431 */ /* 0x000fe200000001ff */
[----:B------:R-:W-:-:S05]  /*2ed0*/  IADD3 R21, PT, PT, R7, R20, -R11 ;  /* 0x0000001407157210 */ /* 0x000fca0007ffe80b */
[----:B------:R-:W-:Y:S02]  /*2ee0*/  IMAD.HI.U32 R21, R21, UR23, R4 ;  /* 0x0000001715157c27 */ /* 0x000fe4000f8e0004 */
[----:B------:R-:W0:Y:S02]  /*2ef0*/  LDC R5, c[0x0][R37+0x3a8] ;  /* 0x0000ea0025057b82 */ /* 0x000e240000000800 */
[----:B------:R-:W-:-:S04]  /*2f00*/  IMAD R21, R10, UR13, R21 ;  /* 0x0000000d0a157c24 */ /* 0x000fc8000f8e0215 */
        /* <DEDUP_REMOVED lines=15> */
[----:B------:R-:W0:Y:S02]  /*3000*/  @P1 LDC R49, c[0x0][0x458] ;  /* 0x00011600ff311b82 */ /* 0x000e240000000800 */
[----:B------:R-:W-:-:S04]  /*3010*/  IMAD R13, R10, UR13, R13 ;  /* 0x0000000d0a0d7c24 */ /* 0x000fc8000f8e020d */
[----:B------:R-:W-:-:S04]  /*3020*/  IMAD R13, R12, UR16, R13 ;  /* 0x000000100c0d7c24 */ /* 0x000fc8000f8e020d */
[----:B------:R-:W-:-:S04]  /*3030*/  IMAD R20, R14, UR19, R13 ;  /* 0x000000130e147c24 */ /* 0x000fc8000f8e020d */
[----:B------:R-:W-:-:S04]  /*3040*/  IMAD R20, R15, UR22, R20 ;  /* 0x000000160f147c24 */ /* 0x000fc8000f8e0214 */
[----:B------:R-:W-:-:S05]  /*3050*/  IMAD R20, R21, UR25, R20 ;  /* 0x0000001915147c24 */ /* 0x000fca000f8e0214 */
[----:B------:R-:W-:-:S04]  /*3060*/  IADD3 R20, PT, PT, R7, R20, -R11 ;  /* 0x0000001407147210 */ /* 0x000fc80007ffe80b */
[----:B------:R-:W-:-:S05]  /*3070*/  SHF.R.U32.HI R20, RZ, UR26, R20 ;  /* 0x0000001aff147c19 */ /* 0x000fca0008011614 */
[----:B------:R-:W-:-:S04]  /*3080*/  IMAD.MOV R13, RZ, RZ, -R20 ;  /* 0x000000ffff0d7224 */ /* 0x000fc800078e0a14 */
[----:B-1----:R-:W-:-:S05]  /*3090*/  IMAD R6, R13, UR28, R6 ;  /* 0x0000001c0d067c24 */ /* 0x002fca000f8e0206 */
[----:B------:R-:W-:-:S05]  /*30a0*/  @P1 IADD3 R6, PT, PT, R7, R6, -R11 ;  /* 0x0000000607061210 */ /* 0x000fca0007ffe80b */
[----:B0-----:R-:W-:Y:S02]  /*30b0*/  @P1 IMAD.HI.U32 R49, R6, R49, R4 ;  /* 0x0000003106311227 */ /* 0x001fe400078e0004 */
[----:B------:R-:W0:Y:S02]  /*30c0*/  @P1 LDC R5, c[0x0][0x454] ;  /* 0x00011500ff051b82 */ /* 0x000e240000000800 */
[----:B------:R-:W-:-:S04]  /*30d0*/  @P1 IMAD R49, R10, UR13, R49 ;  /* 0x0000000d0a311c24 */ /* 0x000fc8000f8e0231 */
[----:B------:R-:W-:Y:S02]  /*30e0*/  @P1 IMAD R49, R12, UR16, R49 ;  /* 0x000000100c311c24 */ /* 0x000fe4000f8e0231 */
[----:B------:R-:W1:Y:S02]  /*30f0*/  LDC R4, c[0x0][R38+0x3a8] ;  /* 0x0000ea0026047b82 */ /* 0x000e640000000800 */
[----:B------:R-:W-:-:S04]  /*3100*/  @P1 IMAD R14, R14, UR19, R49 ;  /* 0x000000130e0e1c24 */ /* 0x000fc8000f8e0231 */
[----:B------:R-:W-:Y:S02]  /*3110*/  @P1 IMAD R14, R15, UR22, R14 ;  /* 0x000000160f0e1c24 */ /* 0x000fe4000f8e020e */
[----:B------:R-:W2:Y:S02]  /*3120*/  @P1 LDC R10, c[0x0][R39+0x3a8] ;  /* 0x0000ea00270a1b82 */ /* 0x000ea40000000800 */
[----:B------:R-:W-:-:S04]  /*3130*/  @P1 IMAD R14, R21, UR25, R14 ;  /* 0x00000019150e1c24 */ /* 0x000fc8000f8e020e */
[----:B------:R-:W-:-:S05]  /*3140*/  @P1 IMAD R6, R13, UR28, R14 ;  /* 0x0000001c0d061c24 */ /* 0x000fca000f8e020e */
[----:B------:R-:W-:-:S04]  /*3150*/  @P1 IADD3 R6, PT, PT, R7, R6, -R11 ;  /* 0x0000000607061210 */ /* 0x000fc80007ffe80b */
[----:B0-----:R-:W-:Y:S01]  /*3160*/  @P1 SHF.R.U32.HI R6, RZ, R5, R6 ;  /* 0x00000005ff061219 */ /* 0x001fe20000011606 */
[----:B-1----:R-:W-:-:S04]  /*3170*/  IMAD R9, R4, R20, R9 ;  /* 0x0000001404097224 */ /* 0x002fc800078e0209 */
[----:B--2---:R-:W-:-:S07]  /*3180*/  @P1 IMAD R9, R10, R6, R9 ;  /* 0x000000060a091224 */ /* 0x004fce00078e0209 */
.L_x_58:
[----:B------:R-:W-:Y:S01]  /*3190*/  R2UR UR30, R50 ;  /* 0x00000000321e72ca */ /* 0x000fe200000e0000 */
[----:B------:R-:W-:Y:S01]  /*31a0*/  IMAD.WIDE.U32 R4, R9, 0x4, R46 ;  /* 0x0000000409047825 */ /* 0x000fe200078e002e */
[----:B------:R-:W-:-:S03]  /*31b0*/  R2UR UR31, R51 ;  /* 0x00000000331f72ca */ /* 0x000fc600000e0000 */
[----:B------:R-:W-:-:S10]  /*31c0*/  IMAD R7, R23, 0x3, R31 ;  /* 0x0000000317077824 */ /* 0x000fd400078e021f */
[----:B------:R2:W5:Y:S02]  /*31d0*/  LDG.E.CONSTANT R9, desc[UR30][R4.64] ;  /* 0x0000001e04097981 */ /* 0x000564000c1e9900 */
[----:B--2---:R-:W-:Y:S01]  /*31e0*/  IADD3 R5, PT, PT, R7, R30, RZ ;  /* 0x0000001e07057210 */ /* 0x004fe20007ffe0ff */
[----:B------:R-:W-:-:S04]  /*31f0*/  IMAD.MOV.U32 R4, RZ, RZ, RZ ;  /* 0x000000ffff047224 */ /* 0x000fc800078e00ff */
[----:B------:R-:W-:-:S05]  /*3200*/  IMAD.HI.U32 R6, R25, UR4, R4 ;  /* 0x0000000419067c27 */ /* 0x000fca000f8e0004 */
[----:B------:R-:W-:-:S05]  /*3210*/  SHF.R.U32.HI R13, RZ, UR7, R6 ;  /* 0x00000007ff0d7c19 */ /* 0x000fca0008011606 */
[----:B------:R-:W-:Y:S02]  /*3220*/  IMAD R11, R8, R13, RZ ;  /* 0x0000000d080b7224 */ /* 0x000fe400078e02ff */
[----:B------:R-:W-:Y:S01]  /*3230*/  IMAD R13, R13, UR6, RZ ;  /* 0x000000060d0d7c24 */ /* 0x000fe2000f8e02ff */
[----:B------:R-:W-:Y:S06]  /*3240*/  @!P0 BRA `(.L_x_59) ;  /* 0x0000000400f88947 */ /* 0x000fec0003800000 */
[-C--:B------:R-:W-:Y:S01]  /*3250*/  IADD3 R6, PT, PT, RZ, -R13.reuse, RZ ;  /* 0x8000000dff067210 */ /* 0x080fe20007ffe0ff */
[----:B------:R-:W2:Y:S01]  /*3260*/  LDC R10, c[0x0][R42+0x3a8] ;  /* 0x0000ea002a0a7b82 */ /* 0x000ea20000000800 */
[----:B------:R-:W-:Y:S02]  /*3270*/  IADD3 R15, PT, PT, R5, -R13, RZ ;  /* 0x8000000d050f7210 */ /* 0x000fe40007ffe0ff */
[----:B------:R-:W-:Y:S01]  /*3280*/  ISETP.NE.AND P0, PT, R40, 0x2, PT ;  /* 0x000000022800780c */ /* 0x000fe20003f05270 */
[----:B------:R-:W-:Y:S02]  /*3290*/  IMAD.MOV.U32 R7, RZ, RZ, R6 ;  /* 0x000000ffff077224 */ /* 0x000fe400078e0006 */
[----:B------:R-:W-:-:S04]  /*32a0*/  IMAD.MOV.U32 R6, RZ, RZ, RZ ;  /* 0x000000ffff067224 */ /* 0x000fc800078e00ff */
[----:B0-----:R-:W-:-:S05]  /*32b0*/  IMAD.HI.U32 R15, R15, UR9, R6 ;  /* 0x000000090f0f7c27 */ /* 0x001fca000f8e0006 */
[----:B------:R-:W-:-:S04]  /*32c0*/  IADD3 R15, PT, PT, R5, R15, RZ ;  /* 0x0000000f050f7210 */ /* 0x000fc80007ffe0ff */
[----:B------:R-:W-:-:S05]  /*32d0*/  SHF.R.U32.HI R8, RZ, UR8, R15 ;  /* 0x00000008ff087c19 */ /* 0x000fca000801160f */
[----:B--2---:R-:W-:Y:S01]  /*32e0*/  IMAD R11, R10, R8, R11 ;  /* 0x000000080a0b7224 */ /* 0x004fe200078e020b */
[----:B------:R-:W-:Y:S06]  /*32f0*/  @!P0 BRA `(.L_x_59) ;  /* 0x0000000400cc8947 */ /* 0x000fec0003800000 */
[----:B------:R-:W-:Y:S01]  /*3300*/  IMAD.MOV R8, RZ, RZ, -R8 ;  /* 0x000000ffff087224 */ /* 0x000fe200078e0a08 */
[----:B------:R-:W-:Y:S01]  /*3310*/  IADD3 R6, PT, PT, RZ, -R13, RZ ;  /* 0x8000000dff067210 */ /* 0x000fe20007ffe0ff */
[----:B------:R-:W0:Y:S01]  /*3320*/  LDC R12, c[0x0][R41+0x3a8] ;  /* 0x0000ea00290c7b82 */ /* 0x000e220000000800 */
[----:B------:R-:W-:Y:S01]  /*3330*/  ISETP.NE.AND P0, PT, R40, 0x3, PT ;  /* 0x000000032800780c */ /* 0x000fe20003f05270 */
[----:B------:R-:W-:Y:S02]  /*3340*/  IMAD R21, R8, UR10, -R13 ;  /* 0x0000000a08157c24 */ /* 0x000fe4000f8e0a0d */
[----:B------:R-:W-:Y:S02]  /*3350*/  IMAD.MOV.U32 R7, RZ, RZ, R6 ;  /* 0x000000ffff077224 */ /* 0x000fe400078e0006 */
[----:B------:R-:W-:Y:S01]  /*3360*/  IMAD.MOV.U32 R6, RZ, RZ, RZ ;  /* 0x000000ffff067224 */ /* 0x000fe200078e00ff */
[----:B------:R-:W-:-:S05]  /*3370*/  IADD3 R15, PT, PT, R5, R21, RZ ;  /* 0x00000015050f7210 */ /* 0x000fca0007ffe0ff */
[----:B------:R-:W-:-:S04]  /*3380*/  IMAD.HI.U32 R15, R15, UR11, R6 ;  /* 0x0000000b0f0f7c27 */ /* 0x000fc8000f8e0006 */
        /* <DEDUP_REMOVED lines=13> */
[----:B------:R-:W-:-:S04]  /*3460*/  IMAD.HI.U32 R21, R21, UR15, R6 ;  /* 0x0000000f15157c27 */ /* 0x000fc8000f8e0006 */
[----:B------:R-:W-:-:S04]  /*3470*/  IMAD R21, R8, UR10, R21 ;  /* 0x0000000a08157c24 */ /* 0x000fc8000f8e0215 */
        /* <DEDUP_REMOVED lines=13> */
[----:B------:R-:W0:Y:S02]  /*3550*/  LDC R6, c[0x0][R35+0x3a8] ;  /* 0x0000ea0023067b82 */ /* 0x000e240000000800 */
        /* <DEDUP_REMOVED lines=29> */
[----:B------:R-:W0:Y:S01]  /*3730*/  LDC R20, c[0x0][R37+0x3a8] ;  /* 0x0000ea0025147b82 */ /* 0x000e220000000800 */
[----:B------:R-:W-:Y:S01]  /*3740*/  IMAD.MOV.U32 R6, RZ, RZ, RZ ;  /* 0x000000ffff067224 */ /* 0x000fe200078e00ff */
[----:B------:R-:W-:-:S05]  /*3750*/  IADD3 R49, PT, PT, R5, R21, RZ ;  /* 0x0000001505317210 */ /* 0x000fca0007ffe0ff */
[----:B------:R-:W-:-:S04]  /*3760*/  IMAD.HI.U32 R49, R49, UR23, R6 ;  /* 0x0000001731317c27 */ /* 0x000fc8000f8e0006 */
[----:B------:R-:W-:-:S04]  /*3770*/  IMAD R49, R8, UR10, R49 ;  /* 0x0000000a08317c24 */ /* 0x000fc8000f8e0231 */
        /* <DEDUP_REMOVED lines=15> */
[----:B------:R-:W-:-:S04]  /*3870*/  IMAD.HI.U32 R13, R13, UR27, R6 ;  /* 0x0000001b0d0d7c27 */ /* 0x000fc8000f8e0006 */
[----:B------:R-:W-:-:S04]  /*3880*/  IMAD R13, R8, UR10, R13 ;  /* 0x0000000a080d7c24 */ /* 0x000fc8000f8e020d */
[----:B------:R-:W-:-:S04]  /*3890*/  IMAD R13, R10, UR13, R13 ;  /* 0x0000000d0a0d7c24 */ /* 0x000fc8000f8e020d */
[----:B------:R-:W-:-:S04]  /*38a0*/  IMAD R13, R12, UR16, R13 ;  /* 0x000000100c0d7c24 */ /* 0x000fc8000f8e020d */
[----:B------:R-:W-:-:S04]  /*38b0*/  IMAD R20, R14, UR19, R13 ;  /* 0x000000130e147c24 */ /* 0x000fc8000f8e020d */
[----:B------:R-:W-:-:S04]  /*38c0*/  IMAD R13, R15, UR22, R20 ;  /* 0x000000160f0d7c24 */ /* 0x000fc8000f8e0214 */
[----:B------:R-:W-:Y:S02]  /*38d0*/  IMAD R49, R4, UR25, R13 ;  /* 0x0000001904317c24 */ /* 0x000fe4000f8e020d */
[----:B------:R-:W0:Y:S03]  /*38e0*/  @P0 LDC R13, c[0x0][0x458] ;  /* 0x00011600ff0d0b82 */ /* 0x000e260000000800 */
[----:B------:R-:W-:-:S04]  /*38f0*/  IADD3 R20, PT, PT, R5, R49, RZ ;  /* 0x0000003105147210 */ /* 0x000fc80007ffe0ff */
[----:B------:R-:W-:-:S05]  /*3900*/  SHF.R.U32.HI R20, RZ, UR26, R20 ;  /* 0x0000001aff147c19 */ /* 0x000fca0008011614 */
[----:B------:R-:W-:-:S04]  /*3910*/  IMAD.MOV R22, RZ, RZ, -R20 ;  /* 0x000000ffff167224 */ /* 0x000fc800078e0a14 */
[----:B-1----:R-:W-:-:S05]  /*3920*/  IMAD R21, R22, UR28, R21 ;  /* 0x0000001c16157c24 */ /* 0x002fca000f8e0215 */
[----:B------:R-:W-:-:S05]  /*3930*/  @P0 IADD3 R21, PT, PT, R5, R21, RZ ;  /* 0x0000001505150210 */ /* 0x000fca0007ffe0ff */
[----:B0-----:R-:W-:Y:S02]  /*3940*/  @P0 IMAD.HI.U32 R13, R21, R13, R6 ;  /* 0x0000000d150d0227 */ /* 0x001fe400078e0006 */
[----:B------:R-:W0:Y:S02]  /*3950*/  LDC R6, c[0x0][R38+0x3a8] ;  /* 0x0000ea0026067b82 */ /* 0x000e240000000800 */
[----:B------:R-:W-:-:S04]  /*3960*/  @P0 IMAD R13, R8, UR10, R13 ;  /* 0x0000000a080d0c24 */ /* 0x000fc8000f8e020d */
        /* <DEDUP_REMOVED lines=8> */
[----:B------:R-:W-:-:S04]  /*39f0*/  @P0 IMAD R15, R22, UR28, R15 ;  /* 0x0000001c160f0c24 */ /* 0x000fc8000f8e020f */
[----:B------:R-:W-:-:S05]  /*3a00*/  @P0 IMAD.IADD R15, R5, 0x1, R15 ;  /* 0x00000001050f0824 */ /* 0x000fca00078e020f */
[----:B-1----:R-:W-:-:S05]  /*3a10*/  @P0 SHF.R.U32.HI R4, RZ, R8, R15 ;  /* 0x00000008ff040219 */ /* 0x002fca000001160f */
[----:B--2---:R-:W-:-:S07]  /*3a20*/  @P0 IMAD R11, R7, R4, R11 ;  /* 0x00000004070b0224 */ /* 0x004fce00078e020b */
.L_x_59:
[----:B------:R-:W-:Y:S01]  /*3a30*/  R2UR UR4, R50 ;  /* 0x00000000320472ca */ /* 0x000fe200000e0000 */
[----:B------:R-:W-:Y:S01]  /*3a40*/  IMAD.WIDE.U32 R4, R11, 0x4, R46 ;  /* 0x000000040b047825 */ /* 0x000fe200078e002e */
[----:B------:R-:W-:-:S13]  /*3a50*/  R2UR UR5, R51 ;  /* 0x00000000330572ca */ /* 0x000fda00000e0000 */
[----:B------:R2:W5:Y:S02]  /*3a60*/  LDG.E.CONSTANT R4, desc[UR4][R4.64] ;  /* 0x0000000404047981 */ /* 0x000564000c1e9900 */
.L_x_55:
[----:B------:R-:W3:Y:S01]  /*3a70*/  LDC R6, c[0x0][0x398] ;  /* 0x0000e600ff067b82 */ /* 0x000ee20000000800 */
[----:B------:R-:W-:Y:S01]  /*3a80*/  LEA R45, R23, R45, 0x2 ;  /* 0x0000002d172d7211 */ /* 0x000fe200078e10ff */
[----:B-----5:R-:W-:Y:S01]  /*3a90*/  FADD R3, R3, R44 ;  /* 0x0000002c03037221 */ /* 0x020fe20000000000 */
[C---:B------:R-:W-:Y:S01]  /*3aa0*/  IMAD R27, R23.reuse, 0x4, R27 ;  /* 0x00000004171b7824 */ /* 0x040fe200078e021b */
[C---:B------:R-:W-:Y:S01]  /*3ab0*/  LEA R26, R23.reuse, R26, 0x2 ;  /* 0x0000001a171a7211 */ /* 0x040fe200078e10ff */
[----:B------:R-:W-:Y:S02]  /*3ac0*/  IMAD R25, R23, 0x4, R25 ;  /* 0x0000000417197824 */ /* 0x000fe400078e0219 */
[----:B------:R-:W-:Y:S01]  /*3ad0*/  FADD R0, R3, R0 ;  /* 0x0000000003007221 */ /* 0x000fe20000000000 */
[C---:B------:R-:W-:Y:S01]  /*3ae0*/  LEA R48, R23.reuse, R48, 0x2 ;  /* 0x0000003017307211 */ /* 0x040fe200078e10ff */
[----:B------:R-:W-:Y:S02]  /*3af0*/  IMAD R30, R23, 0x4, R30 ;  /* 0x00000004171e7824 */ /* 0x000fe400078e021e */
[----:B------:R-:W-:-:S04]  /*3b00*/  FADD R3, R0, R9 ;  /* 0x0000000900037221 */ /* 0x000fc80000000000 */
[----:B------:R-:W-:Y:S01]  /*3b10*/  FADD R44, R3, R4 ;  /* 0x00000004032c7221 */ /* 0x000fe20000000000 */
[----:B---3--:R-:W-:-:S05]  /*3b20*/  IMAD R6, R23, -0x3, R6 ;  /* 0xfffffffd17067824 */ /* 0x008fca00078e0206 */
[----:B------:R-:W-:-:S13]  /*3b30*/  ISETP.GE.AND P0, PT, R45, R6, PT ;  /* 0x000000062d00720c */ /* 0x000fda0003f06270 */
[----:B------:R-:W-:Y:S05]  /*3b40*/  @!P0 BRA `(.L_x_60) ;  /* 0xffffffd800508947 */ /* 0x000fea000383ffff */
[----:B01----:R-:W-:Y:S05]  /*3b50*/  BSYNC.RECONVERGENT B6 ;  /* 0x0000000000067941 */ /* 0x003fea0003800200 */
.L_x_51:
[----:B------:R-:W0:Y:S01]  /*3b60*/  LDCU UR4, c[0x0][0x398] ;  /* 0x00007300ff0477ac */ /* 0x000e220008000800 */
[----:B------:R-:W2:Y:S01]  /*3b70*/  LDC.U8 R0, c[0x0][0x3a0] ;  /* 0x0000e800ff007b82 */ /* 0x000ea20000000000 */
[----:B------:R-:W-:Y:S01]  /*3b80*/  HFMA2 R26, -RZ, RZ, 0, 5.9604644775390625e-08 ;  /* 0x00000001ff1a7431 */ /* 0x000fe200000001ff */
[----:B------:R-:W-:Y:S01]  /*3b90*/  MOV R8, 0x1b0 ;  /* 0x000001b000087802 */ /* 0x000fe20000000f00 */
[----:B------:R-:W-:Y:S02]  /*3ba0*/  IMAD.MOV.U32 R24, RZ, RZ, 0x1 ;  /* 0x00000001ff187424 */ /* 0x000fe400078e00ff */
[----:B------:R-:W-:Y:S02]  /*3bb0*/  HFMA2 R4, -RZ, RZ, 0, 5.9604644775390625e-08 ;  /* 0x00000001ff047431 */ /* 0x000fe400000001ff */
[----:B------:R-:W-:Y:S01]  /*3bc0*/  IMAD.MOV.U32 R27, RZ, RZ, R23 ;  /* 0x000000ffff1b7224 */ /* 0x000fe200078e0017 */
[----:B------:R-:W-:Y:S01]  /*3bd0*/  MOV R7, 0x4 ;  /* 0x0000000400077802 */ /* 0x000fe20000000f00 */
[----:B------:R-:W-:Y:S01]  /*3be0*/  IMAD.MOV.U32 R6, RZ, RZ, 0x1 ;  /* 0x00000001ff067424 */ /* 0x000fe200078e00ff */
[----:B------:R-:W1:Y:S01]  /*3bf0*/  LDC.64 R8, c[0x4][R8] ;  /* 0x0100000008087b82 */ /* 0x000e620000000a00 */
[----:B0-----:R-:W-:Y:S01]  /*3c00*/  IADD3 R25, PT, PT, -R30, UR4, RZ ;  /* 0x000000041e197c10 */ /* 0x001fe2000fffe1ff */
[----:B------:R-:W0:Y:S04]  /*3c10*/  LDCU.64 UR4, c[0x4][0x1a8] ;  /* 0x01003500ff0477ac */ /* 0x000e280008000a00 */
[----:B------:R-:W-:Y:S01]  /*3c20*/  STL.128 [R1+0x10], R24 ;  /* 0x0000101801007387 */ /* 0x000fe20000100c00 */
[----:B--2---:R-:W-:-:S05]  /*3c30*/  PRMT R5, R0, 0x8880, RZ ;  /* 0x0000888000057816 */ /* 0x004fca00000000ff */
[----:B------:R0:W-:Y:S02]  /*3c40*/  STL.128 [R1], R4 ;  /* 0x0000000401007387 */ /* 0x0001e40000100c00 */
[----:B0-----:R-:W-:Y:S01]  /*3c50*/  MOV R4, UR4 ;  /* 0x0000000400047c02 */ /* 0x001fe20008000f00 */
[----:B------:R-:W-:Y:S01]  /*3c60*/  IMAD.U32 R5, RZ, RZ, UR5 ;  /* 0x00000005ff057e24 */ /* 0x000fe2000f8e00ff */
[----:B------:R-:W-:Y:S01]  /*3c70*/  MOV R6, R2 ;  /* 0x0000000200067202 */ /* 0x000fe20000000f00 */
[----:B-1----:R-:W-:-:S07]  /*3c80*/  IMAD.MOV.U32 R7, RZ, RZ, R32 ;  /* 0x000000ffff077224 */ /* 0x002fce00078e0020 */
[----:B------:R-:W-:-:S07]  /*3c90*/  LEPC R20, `(.L_x_61) ;  /* 0x000000001014794e */ /* 0x000fce0000000000 */
[----:B---3--:R-:W-:Y:S05]  /*3ca0*/  CALL.ABS.NOINC R8 ;  /* 0x0000000008007343 */ /* 0x008fea0003c00000 */
.L_x_61:
[----:B------:R-:W0:Y:S01]  /*3cb0*/  LDC R9, c[0x0][0x394] ;  /* 0x0000e500ff097b82 */ /* 0x000e220000000800 */
[----:B------:R-:W1:Y:S01]  /*3cc0*/  S2R R24, SR_TID.X ;  /* 0x0000000000187919 */ /* 0x000e620000002100 */
[----:B------:R-:W-:Y:S01]  /*3cd0*/  ISETP.GE.AND P0, PT, R31, R25, PT ;  /* 0x000000191f00720c */ /* 0x000fe20003f06270 */
[----:B------:R-:W-:Y:S01]  /*3ce0*/  BSSY.RECONVERGENT B0, `(.L_x_62) ;  /* 0x00001a7000007945 */ /* 0x000fe20003800200 */
[----:B------:R-:W-:Y:S01]  /*3cf0*/  ISETP.NE.AND P6, PT, R34, RZ, PT ;  /* 0x000000ff2200720c */ /* 0x000fe20003fc5270 */
[----:B------:R-:W2:Y:S01]  /*3d00*/  S2R R22, SR_TID.Y ;  /* 0x0000000000167919 */ /* 0x000ea20000002200 */
[-C--:B0-----:R-:W-:Y:S02]  /*3d10*/  MOV R10, R9.reuse ;  /* 0x00000009000a7202 */ /* 0x081fe40000000f00 */
[----:B------:R-:W-:-:S07]  /*3d20*/  MOV R8, R9 ;  /* 0x0000000900087202 */ /* 0x000fce0000000f00 */
[----:B-12---:R-:W-:Y:S05]  /*3d30*/  @P0 BRA `(.L_x_63) ;  /* 0x0000001800840947 */ /* 0x006fea0003800000 */
[----:B------:R-:W0:Y:S01]  /*3d40*/  LDCU UR4, c[0x0][0x3a4] ;  /* 0x00007480ff0477ac */ /* 0x000e220008000800 */
[----:B------:R-:W-:-:S05]  /*3d50*/  SEL R0, R22, R24, !P6 ;  /* 0x0000001816007207 */ /* 0x000fca0007000000 */
[----:B------:R-:W-:-:S05]  /*3d60*/  IMAD.IADD R0, R0, 0x1, R23 ;  /* 0x0000000100007824 */ /* 0x000fca00078e0217 */
[----:B------:R-:W-:-:S04]  /*3d70*/  IADD3 R7, PT, PT, R0, R23, RZ ;  /* 0x0000001700077210 */ /* 0x000fc80007ffe0ff */
[----:B------:R-:W-:Y:S01]  /*3d80*/  IADD3 R6, PT, PT, R7, R23, RZ ;  /* 0x0000001707067210 */ /* 0x000fe20007ffe0ff */
[----:B0-----:R-:W-:-:S09]  /*3d90*/  UISETP.NE.AND UP0, UPT, UR4, URZ, UPT ;  /* 0x000000ff0400728c */ /* 0x001fd2000bf05270 */
[----:B------:R-:W-:Y:S05]  /*3da0*/  BRA.U UP0, `(.L_x_64) ;  /* 0x00000001003c7547 */ /* 0x000fea000b800000 */
[----:B------:R-:W-:Y:S02]  /*3db0*/  R2UR UR4, R50 ;  /* 0x00000000320472ca */ /* 0x000fe400000e0000 */
[----:B------:R-:W-:Y:S02]  /*3dc0*/  R2UR UR5, R51 ;  /* 0x00000000330572ca */ /* 0x000fe400000e0000 */
[----:B------:R-:W-:Y:S01]  /*3dd0*/  ISETP.GE.AND P0, PT, R17, R25, PT ;  /* 0x000000191100720c */ /* 0x000fe20003f06270 */
[----:B------:R-:W-:-:S10]  /*3de0*/  IMAD.MOV.U32 R10, RZ, RZ, R9 ;  /* 0x000000ffff0a7224 */ /* 0x000fd400078e0009 */
[----:B------:R4:W5:Y:S02]  /*3df0*/  LDG.E.CONSTANT R8, desc[UR4][R46.64] ;  /* 0x000000042e087981 */ /* 0x000964000c1e9900 */
[----:B------:R-:W-:Y:S05]  /*3e00*/  @P0 BRA `(.L_x_63) ;  /* 0x0000001800500947 */ /* 0x000fea0003800000 */
[----:B------:R-:W-:Y:S02]  /*3e10*/  ISETP.GE.AND P0, PT, R7, R25, PT ;  /* 0x000000190700720c */ /* 0x000fe40003f06270 */
[----:B-----5:R-:W-:-:S11]  /*3e20*/  MOV R10, R8 ;  /* 0x00000008000a7202 */ /* 0x020fd60000000f00 */
[----:B------:R-:W-:Y:S05]  /*3e30*/  @P0 BRA `(.L_x_63) ;  /* 0x0000001800440947 */ /* 0x000fea0003800000 */
[----:B------:R-:W0:Y:S01]  /*3e40*/  LDCU UR4, c[0x0][0x394] ;  /* 0x00007280ff0477ac */ /* 0x000e220008000800 */
[----:B------:R-:W-:Y:S01]  /*3e50*/  ISETP.GE.AND P0, PT, R6, R25, PT ;  /* 0x000000190600720c */ /* 0x000fe20003f06270 */
[----:B------:R-:W-:Y:S01]  /*3e60*/  IMAD.MOV.U32 R10, RZ, RZ, R8 ;  /* 0x000000ffff0a7224 */ /* 0x000fe200078e0008 */
[----:B------:R-:W-:Y:S02]  /*3e70*/  MOV R9, R8 ;  /* 0x0000000800097202 */ /* 0x000fe40000000f00 */
[----:B0-----:R-:W-:Y:S01]  /*3e80*/  FSEL R33, R8, UR4, !P0 ;  /* 0x0000000408217c08 */ /* 0x001fe2000c000000 */
[----:B------:R-:W-:Y:S08]  /*3e90*/  BRA `(.L_x_63) ;  /* 0x00000018002c7947 */ /* 0x000ff00003800000 */
.L_x_64:
[----:B------:R-:W0:Y:S01]  /*3ea0*/  LDC R3, c[0x0][0x3f8] ;  /* 0x0000fe00ff037b82 */ /* 0x000e220000000800 */
[----:B------:R-:W-:Y:S01]  /*3eb0*/  IADD3 R31, PT, PT, R31, R30, RZ ;  /* 0x0000001e1f1f7210 */ /* 0x000fe20007ffe0ff */
[----:B------:R-:W-:Y:S01]  /*3ec0*/  HFMA2 R30, -RZ, RZ, 0, 0 ;  /* 0x00000000ff1e7431 */ /* 0x000fe200000001ff */
[----:B------:R-:W-:-:S05]  /*3ed0*/  ISETP.NE.AND P0, PT, R18, RZ, PT ;  /* 0x000000ff1200720c */ /* 0x000fca0003f05270 */
[----:B------:R-:W1:Y:S08]  /*3ee0*/  LDC R0, c[0x0][0x3f4] ;  /* 0x0000fd00ff007b82 */ /* 0x000e700000000800 */
[----:B------:R-:W2:Y:S01]  /*3ef0*/  LDC R43, c[0x0][R43+0x3a8] ;  /* 0x0000ea002b2b7b82 */ /* 0x000ea20000000800 */
[----:B0-----:R-:W-:-:S05]  /*3f00*/  IMAD.HI.U32 R5, R31, R3, R30 ;  /* 0x000000031f057227 */ /* 0x001fca00078e001e */
[----:B-1----:R-:W-:-:S05]  /*3f10*/  SHF.R.U32.HI R4, RZ, R0, R5 ;  /* 0x00000000ff047219 */ /* 0x002fca0000011605 */
[----:B--2---:R-:W-:Y:S01]  /*3f20*/  IMAD R11, R43, R4, RZ ;  /* 0x000000042b0b7224 */ /* 0x004fe200078e02ff */
[----:B------:R-:W-:Y:S06]  /*3f30*/  @!P0 BRA `(.L_x_65) ;  /* 0x0000000400588947 */ /* 0x000fec0003800000 */
[----:B------:R-:W0:Y:S01]  /*3f40*/  LDCU UR4, c[0x0][0x3f0] ;  /* 0x00007e00ff0477ac */ /* 0x000e220008000800 */
[----:B------:R-:W-:Y:S01]  /*3f50*/  IMAD.MOV R5, RZ, RZ, -R4 ;  /* 0x000000ffff057224 */ /* 0x000fe200078e0a04 */
[----:B------:R-:W1:Y:S01]  /*3f60*/  LDC R8, c[0x0][R42+0x3a8] ;  /* 0x0000ea002a087b82 */ /* 0x000e620000000800 */
[----:B------:R-:W-:Y:S01]  /*3f70*/  MOV R4, RZ ;  /* 0x000000ff00047202 */ /* 0x000fe20000000f00 */
[----:B------:R-:W2:Y:S01]  /*3f80*/  LDCU.64 UR6, c[0x0][0x400] ;  /* 0x00008000ff0677ac */ /* 0x000ea20008000a00 */
[----:B------:R-:W-:Y:S01]  /*3f90*/  ISETP.NE.AND P1, PT, R40, 0x2, PT ;  /* 0x000000022800780c */ /* 0x000fe20003f25270 */
[----:B0-----:R-:W-:Y:S01]  /*3fa0*/  IMAD R5, R5, UR4, R31 ;  /* 0x0000000405057c24 */ /* 0x001fe2000f8e021f */
[----:B------:R-:W0:Y:S03]  /*3fb0*/  LDCU UR4, c[0x0][0x3fc] ;  /* 0x00007f80ff0477ac */ /* 0x000e260008000800 */
[----:B--2---:R-:W-:-:S05]  /*3fc0*/  IMAD.HI.U32 R4, R5, UR7, R4 ;  /* 0x0000000705047c27 */ /* 0x004fca000f8e0004 */
[----:B------:R-:W-:-:S04]  /*3fd0*/  SHF.R.U32.HI R4, RZ, UR6, R4 ;  /* 0x00000006ff047c19 */ /* 0x000fc80008011604 */
[----:B------:R-:W-:Y:S01]  /*3fe0*/  IADD3 R13, PT, PT, -R4, RZ, RZ ;  /* 0x000000ff040d7210 */ /* 0x000fe20007ffe1ff */
[----:B-1----:R-:W-:-:S04]  /*3ff0*/  IMAD R11, R8, R4, R11 ;  /* 0x00000004080b7224 */ /* 0x002fc800078e020b */
[----:B0-----:R-:W-:Y:S01]  /*4000*/  IMAD R5, R13, UR4, R5 ;  /* 0x000000040d057c24 */ /* 0x001fe2000f8e0205 */
[----:B------:R-:W-:Y:S06]  /*4010*/  @!P1 BRA `(.L_x_65) ;  /* 0x0000000400209947 */ /* 0x000fec0003800000 */
[----:B------:R-:W0:Y:S01]  /*4020*/  LDCU UR4, c[0x0][0x410] ;  /* 0x00008200ff0477ac */ /* 0x000e220008000800 */
[----:B------:R-:W1:Y:S01]  /*4030*/  LDC R8, c[0x0][R41+0x3a8] ;  /* 0x0000ea0029087b82 */ /* 0x000e620000000800 */
[----:B------:R-:W-:Y:S01]  /*4040*/  IMAD.MOV.U32 R4, RZ, RZ, RZ ;  /* 0x000000ffff047224 */ /* 0x000fe200078e00ff */
[----:B------:R-:W-:Y:S01]  /*4050*/  ISETP.NE.AND P1, PT, R40, 0x3, PT ;  /* 0x000000032800780c */ /* 0x000fe20003f25270 */
[----:B------:R-:W2:Y:S02]  /*4060*/  LDCU.64 UR6, c[0x0][0x408] ;  /* 0x00008100ff0677ac */ /* 0x000ea40008000a00 */
[----:B0-----:R-:W-:-:S05]  /*4070*/  IMAD.HI.U32 R4, R5, UR4, R4 ;  /* 0x0000000405047c27 */ /* 0x001fca000f8e0004 */
[----:B--2---:R-:W-:-:S04]  /*4080*/  SHF.R.U32.HI R4, RZ, UR7, R4 ;  /* 0x00000007ff047c19 */ /* 0x004fc80008011604 */
[----:B------:R-:W-:Y:S01]  /*4090*/  IADD3 R13, PT, PT, -R4, RZ, RZ ;  /* 0x000000ff040d7210 */ /* 0x000fe20007ffe1ff */
[----:B-1----:R-:W-:-:S04]  /*40a0*/  IMAD R11, R8, R4, R11 ;  /* 0x00000004080b7224 */ /* 0x002fc800078e020b */
[----:B------:R-:W-:Y:S01]  /*40b0*/  IMAD R5, R13, UR6, R5 ;  /* 0x000000060d057c24 */ /* 0x000fe2000f8e0205 */
[----:B------:R-:W-:Y:S06]  /*40c0*/  @!P1 BRA `(.L_x_65) ;  /* 0x0000000000f49947 */ /* 0x000fec0003800000 */
[----:B------:R-:W0:Y:S01]  /*40d0*/  LDCU.64 UR4, c[0x0][0x418] ;  /* 0x00008300ff0477ac */ /* 0x000e220008000a00 */
[----:B------:R-:W-:Y:S01]  /*40e0*/  HFMA2 R4, -RZ, RZ, 0, 0 ;  /* 0x00000000ff047431 */ /* 0x000fe200000001ff */
[----:B------:R-:W1:Y:S01]  /*40f0*/  LDC R8, c[0x0][R28+0x3a8] ;  /* 0x0000ea001c087b82 */ /* 0x000e620000000800 */
[----:B------:R-:W-:Y:S01]  /*4100*/  ISETP.NE.AND P1, PT, R40, 0x4, PT ;  /* 0x000000042800780c */ /* 0x000fe20003f25270 */
[----:B------:R-:W2:Y:S02]  /*4110*/  LDCU UR6, c[0x0][0x414] ;  /* 0x00008280ff0677ac */ /* 0x000ea40008000800 */
[----:B0-----:R-:W-:-:S05]  /*4120*/  IMAD.HI.U32 R4, R5, UR5, R4 ;  /* 0x0000000505047c27 */ /* 0x001fca000f8e0004 */
[----:B------:R-:W-:-:S05]  /*4130*/  SHF.R.U32.HI R4, RZ, UR4, R4 ;  /* 0x00000004ff047c19 */ /* 0x000fca0008011604 */
[----:B------:R-:W-:Y:S02]  /*4140*/  IMAD.MOV R13, RZ, RZ, -R4 ;  /* 0x000000ffff0d7224 */ /* 0x000fe400078e0a04 */
[----:B-1----:R-:W-:Y:S02]  /*4150*/  IMAD R11, R8, R4, R11 ;  /* 0x00000004080b7224 */ /* 0x002fe400078e020b */
[----:B--2---:R-:W-:Y:S01]  /*4160*/  IMAD R5, R13, UR6, R5 ;  /* 0x000000060d057c24 */ /* 0x004fe2000f8e0205 */
[----:B------:R-:W-:Y:S06]  /*4170*/  @!P1 BRA `(.L_x_65) ;  /* 0x0000000000c89947 */ /* 0x000fec0003800000 */
[----:B------:R-:W0:Y:S01]  /*4180*/  LDCU UR4, c[0x0][0x428] ;  /* 0x00008500ff0477ac */ /* 0x000e220008000800 */
[----:B------:R-:W1:Y:S01]  /*4190*/  LDC R8, c[0x0][R35+0x3a8] ;  /* 0x0000ea0023087b82 */ /* 0x000e620000000800 */
[----:B------:R-:W-:Y:S01]  /*41a0*/  MOV R4, RZ ;  /* 0x000000ff00047202 */ /* 0x000fe20000000f00 */
[----:B------:R-:W2:Y:S01]  /*41b0*/  LDCU.64 UR6, c[0x0][0x420] ;  /* 0x00008400ff0677ac */ /* 0x000ea20008000a00 */
[----:B------:R-:W-:-:S03]  /*41c0*/  ISETP.NE.AND P1, PT, R40, 0x5, PT ;  /* 0x000000052800780c */ /* 0x000fc60003f25270 */
[----:B0-----:R-:W-:-:S05]  /*41d0*/  IMAD.HI.U32 R4, R5, UR4, R4 ;  /* 0x0000000405047c27 */ /* 0x001fca000f8e0004 */
[----:B--2---:R-:W-:-:S04]  /*41e0*/  SHF.R.U32.HI R4, RZ, UR7, R4 ;  /* 0x00000007ff047c19 */ /* 0x004fc80008011604 */
[----:B------:R-:W-:Y:S01]  /*41f0*/  IADD3 R13, PT, PT, -R4, RZ, RZ ;  /* 0x000000ff040d7210 */ /* 0x000fe20007ffe1ff */
[----:B-1----:R-:W-:-:S04]  /*4200*/  IMAD R11, R8, R4, R11 ;  /* 0x00000004080b7224 */ /* 0x002fc800078e020b */
[----:B------:R-:W-:Y:S01]  /*4210*/  IMAD R5, R13, UR6, R5 ;  /* 0x000000060d057c24 */ /* 0x000fe2000f8e0205 */
[----:B------:R-:W-:Y:S06]  /*4220*/  @!P1 BRA `(.L_x_65) ;  /* 0x00000000009c9947 */ /* 0x000fec0003800000 */
[----:B------:R-:W0:Y:S01]  /*4230*/  LDCU.64 UR4, c[0x0][0x430] ;  /* 0x00008600ff0477ac */ /* 0x000e220008000a00 */
[----:B------:R-:W1:Y:S01]  /*4240*/  LDC R8, c[0x0][R36+0x3a8] ;  /* 0x0000ea0024087b82 */ /* 0x000e620000000800 */
[----:B------:R-:W-:Y:S01]  /*4250*/  IMAD.MOV.U32 R4, RZ, RZ, RZ ;  /* 0x000000ffff047224 */ /* 0x000fe200078e00ff */
[----:B------:R-:W-:Y:S01]  /*4260*/  ISETP.NE.AND P1, PT, R40, 0x6, PT ;  /* 0x000000062800780c */ /* 0x000fe20003f25270 */
[----:B------:R-:W2:Y:S02]  /*4270*/  LDCU UR6, c[0x0][0x42c] ;  /* 0x00008580ff0677ac */ /* 0x000ea40008000800 */
[----:B0-----:R-:W-:-:S05]  /*4280*/  IMAD.HI.U32 R4, R5, UR5, R4 ;  /* 0x0000000505047c27 */ /* 0x001fca000f8e0004 */
[----:B------:R-:W-:-:S04]  /*4290*/  SHF.R.U32.HI R4, RZ, UR4, R4 ;  /* 0x00000004ff047c19 */ /* 0x000fc80008011604 */
[----:B------:R-:W-:Y:S01]  /*42a0*/  IADD3 R13, PT, PT, -R4, RZ, RZ ;  /* 0x000000ff040d7210 */ /* 0x000fe20007ffe1ff */
[----:B-1----:R-:W-:-:S04]  /*42b0*/  IMAD R11, R8, R4, R11 ;  /* 0x00000004080b7224 */ /* 0x002fc800078e020b */
[----:B--2---:R-:W-:Y:S01]  /*42c0*/  IMAD R5, R13, UR6, R5 ;  /* 0x000000060d057c24 */ /* 0x004fe2000f8e0205 */
[----:B------:R-:W-:Y:S06]  /*42d0*/  @!P1 BRA `(.L_x_65) ;  /* 0x0000000000709947 */ /* 0x000fec0003800000 */
[----:B------:R-:W0:Y:S01]  /*42e0*/  LDCU UR4, c[0x0][0x440] ;  /* 0x00008800ff0477ac */ /* 0x000e220008000800 */
[----:B------:R-:W-:Y:S01]  /*42f0*/  HFMA2 R4, -RZ, RZ, 0, 0 ;  /* 0x00000000ff047431 */ /* 0x000fe200000001ff */
[----:B------:R-:W1:Y:S01]  /*4300*/  LDC R8, c[0x0][R37+0x3a8] ;  /* 0x0000ea0025087b82 */ /* 0x000e620000000800 */
[----:B------:R-:W-:Y:S01]  /*4310*/  ISETP.NE.AND P1, PT, R40, 0x7, PT ;  /* 0x000000072800780c */ /* 0x000fe20003f25270 */
[----:B------:R-:W2:Y:S02]  /*4320*/  LDCU.64 UR6, c[0x0][0x438] ;  /* 0x00008700ff0677ac */ /* 0x000ea40008000a00 */
[----:B0-----:R-:W-:-:S05]  /*4330*/  IMAD.HI.U32 R4, R5, UR4, R4 ;  /* 0x0000000405047c27 */ /* 0x001fca000f8e0004 */
[----:B--2---:R-:W-:-:S05]  /*4340*/  SHF.R.U32.HI R4, RZ, UR7, R4 ;  /* 0x00000007ff047c19 */ /* 0x004fca0008011604 */
[----:B------:R-:W-:Y:S02]  /*4350*/  IMAD.MOV R13, RZ, RZ, -R4 ;  /* 0x000000ffff0d7224 */ /* 0x000fe400078e0a04 */
[----:B-1----:R-:W-:Y:S02]  /*4360*/  IMAD R11, R8, R4, R11 ;  /* 0x00000004080b7224 */ /* 0x002fe400078e020b */
[----:B------:R-:W-:Y:S01]  /*4370*/  IMAD R5, R13, UR6, R5 ;  /* 0x000000060d057c24 */ /* 0x000fe2000f8e0205 */
[----:B------:R-:W-:Y:S06]  /*4380*/  @!P1 BRA `(.L_x_65) ;  /* 0x0000000000449947 */ /* 0x000fec0003800000 */
[----:B------:R-:W0:Y:S01]  /*4390*/  LDCU.64 UR4, c[0x0][0x448] ;  /* 0x00008900ff0477ac */ /* 0x000e220008000a00 */
[----:B------:R-:W-:Y:S01]  /*43a0*/  ISETP.NE.AND P1, PT, R40, 0x8, PT ;  /* 0x000000082800780c */ /* 0x000fe20003f25270 */
[----:B------:R-:W1:Y:S01]  /*43b0*/  LDC R10, c[0x0][R38+0x3a8] ;  /* 0x0000ea00260a7b82 */ /* 0x000e620000000800 */
[----:B------:R-:W-:Y:S01]  /*43c0*/  MOV R4, RZ ;  /* 0x000000ff00047202 */ /* 0x000fe20000000f00 */
[----:B------:R-:W2:Y:S10]  /*43d0*/  LDCU UR6, c[0x0][0x444] ;  /* 0x00008880ff0677ac */ /* 0x000eb40008000800 */
[----:B------:R-:W3:Y:S01]  /*43e0*/  @P1 LDC R13, c[0x0][0x458] ;  /* 0x00011600ff0d1b82 */ /* 0x000ee20000000800 */
[----:B0-----:R-:W-:-:S07]  /*43f0*/  IMAD.HI.U32 R4, R5, UR5, R4 ;  /* 0x0000000505047c27 */ /* 0x001fce000f8e0004 */
[----:B------:R-:W0:Y:S01]  /*4400*/  @P1 LDC R15, c[0x0][0x454] ;  /* 0x00011500ff0f1b82 */ /* 0x000e220000000800 */
[----:B------:R-:W-:-:S04]  /*4410*/  SHF.R.U32.HI R8, RZ, UR4, R4 ;  /* 0x00000004ff087c19 */ /* 0x000fc80008011604 */
[----:B------:R-:W-:Y:S01]  /*4420*/  IADD3 R4, PT, PT, -R8, RZ, RZ ;  /* 0x000000ff08047210 */ /* 0x000fe20007ffe1ff */
[----:B-1----:R-:W-:Y:S02]  /*4430*/  IMAD R11, R10, R8, R11 ;  /* 0x000000080a0b7224 */ /* 0x002fe400078e020b */
[----:B------:R-:W1:Y:S02]  /*4440*/  @P1 LDC R12, c[0x0][R39+0x3a8] ;  /* 0x0000ea00270c1b82 */ /* 0x000e640000000800 */
[----:B--2---:R-:W-:Y:S02]  /*4450*/  IMAD R5, R4, UR6, R5 ;  /* 0x0000000604057c24 */ /* 0x004fe4000f8e0205 */
[----:B------:R-:W-:-:S04]  /*4460*/  @P1 IMAD.MOV.U32 R4, RZ, RZ, RZ ;  /* 0x000000ffff041224 */ /* 0x000fc800078e00ff */
[----:B---3--:R-:W-:-:S05]  /*4470*/  @P1 IMAD.HI.U32 R4, R5, R13, R4 ;  /* 0x0000000d05041227 */ /* 0x008fca00078e0004 */
[----:B0-----:R-:W-:-:S05]  /*4480*/  @P1 SHF.R.U32.HI R4, RZ, R15, R4 ;  /* 0x0000000fff041219 */ /* 0x001fca0000011604 */
[----:B-1----:R-:W-:-:S07]  /*4490*/  @P1 IMAD R11, R12, R4, R11 ;  /* 0x000000040c0b1224 */ /* 0x002fce00078e020b */
.L_x_65:
[----:B------:R-:W-:Y:S01]  /*44a0*/  R2UR UR4, R50 ;  /* 0x00000000320472ca */ /* 0x000fe200000e0000 */
[----:B------:R-:W-:Y:S01]  /*44b0*/  IMAD.WIDE.U32 R4, R11, 0x4, R46 ;  /* 0x000000040b047825 */ /* 0x000fe200078e002e */
[----:B------:R-:W-:Y:S02]  /*44c0*/  R2UR UR5, R51 ;  /* 0x00000000330572ca */ /* 0x000fe400000e0000 */
[----:B------:R-:W-:Y:S02]  /*44d0*/  ISETP.GE.AND P1, PT, R17, R25, PT ;  /* 0x000000191100720c */ /* 0x000fe40003f26270 */
[----:B------:R-:W-:-:S09]  /*44e0*/  MOV R10, R9 ;  /* 0x00000009000a7202 */ /* 0x000fd20000000f00 */
[----:B------:R0:W5:Y:S02]  /*44f0*/  LDG.E.CONSTANT R8, desc[UR4][R4.64] ;  /* 0x0000000404087981 */ /* 0x000164000c1e9900 */
[----:B------:R-:W-:Y:S05]  /*4500*/  @P1 BRA `(.L_x_63) ;  /* 0x0000001000901947 */ /* 0x000fea0003800000 */
[----:B------:R-:W-:Y:S01]  /*4510*/  IADD3 R31, PT, PT, R31, R23, RZ ;  /* 0x000000171f1f7210 */ /* 0x000fe20007ffe0ff */
[----:B------:R-:W-:-:S04]  /*4520*/  IMAD.MOV.U32 R30, RZ, RZ, RZ ;  /* 0x000000ffff1e7224 */ /* 0x000fc800078e00ff */
[----:B0-----:R-:W-:-:S05]  /*4530*/  IMAD.HI.U32 R5, R31, R3, R30 ;  /* 0x000000031f057227 */ /* 0x001fca00078e001e */
[----:B------:R-:W-:-:S05]  /*4540*/  SHF.R.U32.HI R4, RZ, R0, R5 ;  /* 0x00000000ff047219 */ /* 0x000fca0000011605 */
[----:B------:R-:W-:Y:S01]  /*4550*/  IMAD R11, R43, R4, RZ ;  /* 0x000000042b0b7224 */ /* 0x000fe200078e02ff */
[----:B------:R-:W-:Y:S06]  /*4560*/  @!P0 BRA `(.L_x_66) ;  /* 0x0000000400588947 */ /* 0x000fec0003800000 */
[----:B------:R-:W0:Y:S01]  /*4570*/  LDCU UR4, c[0x0][0x3f0] ;  /* 0x00007e00ff0477ac */ /* 0x000e220008000800 */
[----:B------:R-:W-:Y:S01]  /*4580*/  IADD3 R5, PT, PT, -R4, RZ, RZ ;  /* 0x000000ff04057210 */ /* 0x000fe20007ffe1ff */
[----:B------:R-:W-:Y:S01]  /*4590*/  HFMA2 R4, -RZ, RZ, 0, 0 ;  /* 0x00000000ff047431 */ /* 0x000fe200000001ff */
[----:B------:R-:W1:Y:S01]  /*45a0*/  LDC R10, c[0x0][R42+0x3a8] ;  /* 0x0000ea002a0a7b82 */ /* 0x000e620000000800 */
[----:B------:R-:W2:Y:S01]  /*45b0*/  LDCU.64 UR6, c[0x0][0x400] ;  /* 0x00008000ff0677ac */ /* 0x000ea20008000a00 */
[----:B------:R-:W-:Y:S01]  /*45c0*/  ISETP.NE.AND P1, PT, R40, 0x2, PT ;  /* 0x000000022800780c */ /* 0x000fe20003f25270 */
[----:B0-----:R-:W-:Y:S01]  /*45d0*/  IMAD R5, R5, UR4, R31 ;  /* 0x0000000405057c24 */ /* 0x001fe2000f8e021f */
[----:B------:R-:W0:Y:S03]  /*45e0*/  LDCU UR4, c[0x0][0x3fc] ;  /* 0x00007f80ff0477ac */ /* 0x000e260008000800 */
[----:B--2---:R-:W-:-:S05]  /*45f0*/  IMAD.HI.U32 R4, R5, UR7, R4 ;  /* 0x0000000705047c27 */ /* 0x004fca000f8e0004 */
[----:B------:R-:W-:-:S05]  /*4600*/  SHF.R.U32.HI R4, RZ, UR6, R4 ;  /* 0x00000006ff047c19 */ /* 0x000fca0008011604 */
[----:B------:R-:W-:Y:S02]  /*4610*/  IMAD.MOV R13, RZ, RZ, -R4 ;  /* 0x000000ffff0d7224 */ /* 0x000fe400078e0a04 */
[----:B-1----:R-:W-:Y:S02]  /*4620*/  IMAD R11, R10, R4, R11 ;  /* 0x000000040a0b7224 */ /* 0x002fe400078e020b */
[----:B0-----:R-:W-:Y:S01]  /*4630*/  IMAD R5, R13, UR4, R5 ;  /* 0x000000040d057c24 */ /* 0x001fe2000f8e0205 */
        /* <DEDUP_REMOVED lines=35> */
[----:B------:R-:W1:Y:S01]  /*4870*/  LDC R10, c[0x0][R36+0x3a8] ;  /* 0x0000ea00240a7b82 */ /* 0x000e620000000800 */
[----:B------:R-:W-:Y:S01]  /*4880*/  MOV R4, RZ ;  /* 0x000000ff00047202 */ /* 0x000fe20000000f00 */
[----:B------:R-:W2:Y:S01]  /*4890*/  LDCU UR6, c[0x0][0x42c] ;  /* 0x00008580ff0677ac */ /* 0x000ea20008000800 */
[----:B------:R-:W-:-:S03]  /*48a0*/  ISETP.NE.AND P1, PT, R40, 0x6, PT ;  /* 0x000000062800780c */ /* 0x000fc60003f25270 */
[----:B0-----:R-:W-:-:S05]  /*48b0*/  IMAD.HI.U32 R4, R5, UR5, R4 ;  /* 0x0000000505047c27 */ /* 0x001fca000f8e0004 */
[----:B------:R-:W-:-:S04]  /*48c0*/  SHF.R.U32.HI R4, RZ, UR4, R4 ;  /* 0x00000004ff047c19 */ /* 0x000fc80008011604 */
[----:B------:R-:W-:Y:S01]  /*48d0*/  IADD3 R13, PT, PT, -R4, RZ, RZ ;  /* 0x000000ff040d7210 */ /* 0x000fe20007ffe1ff */
[----:B-1----:R-:W-:-:S04]  /*48e0*/  IMAD R11, R10, R4, R11 ;  /* 0x000000040a0b7224 */ /* 0x002fc800078e020b */
[----:B--2---:R-:W-:Y:S01]  /*48f0*/  IMAD R5, R13, UR6, R5 ;  /* 0x000000060d057c24 */ /* 0x004fe2000f8e0205 */
        /* <DEDUP_REMOVED lines=13> */
[----:B------:R-:W-:Y:S01]  /*49d0*/  ISETP.NE.AND P1, PT, R40, 0x8, PT ;  /* 0x000000082800780c */ /* 0x000fe20003f25270 */
[----:B------:R-:W-:Y:S01]  /*49e0*/  HFMA2 R4, -RZ, RZ, 0, 0 ;  /* 0x00000000ff047431 */ /* 0x000fe200000001ff */
[----:B------:R-:W1:Y:S01]  /*49f0*/  LDC R12, c[0x0][R38+0x3a8] ;  /* 0x0000ea00260c7b82 */ /* 0x000e620000000800 */
[----:B------:R-:W2:Y:S10]  /*4a00*/  LDCU UR6, c[0x0][0x444] ;  /* 0x00008880ff0677ac */ /* 0x000eb40008000800 */
[----:B------:R-:W3:Y:S01]  /*4a10*/  @P1 LDC R13, c[0x0][0x458] ;  /* 0x00011600ff0d1b82 */ /* 0x000ee20000000800 */
[----:B0-----:R-:W-:-:S07]  /*4a20*/  IMAD.HI.U32 R4, R5, UR5, R4 ;  /* 0x0000000505047c27 */ /* 0x001fce000f8e0004 */
[----:B------:R-:W0:Y:S01]  /*4a30*/  @P1 LDC R15, c[0x0][0x454] ;  /* 0x00011500ff0f1b82 */ /* 0x000e220000000800 */
[----:B------:R-:W-:-:S05]  /*4a40*/  SHF.R.U32.HI R10, RZ, UR4, R4 ;  /* 0x00000004ff0a7c19 */ /* 0x000fca0008011604 */
[----:B------:R-:W-:Y:S02]  /*4a50*/  IMAD.MOV R4, RZ, RZ, -R10 ;  /* 0x000000ffff047224 */ /* 0x000fe400078e0a0a */
[----:B------:R-:W4:Y:S01]  /*4a60*/  @P1 LDC R14, c[0x0][R39+0x3a8] ;  /* 0x0000ea00270e1b82 */ /* 0x000f220000000800 */
[----:B-1----:R-:W-:Y:S02]  /*4a70*/  IMAD R11, R12, R10, R11 ;  /* 0x0000000a0c0b7224 */ /* 0x002fe400078e020b */
[----:B--2---:R-:W-:Y:S01]  /*4a80*/  IMAD R5, R4, UR6, R5 ;  /* 0x0000000604057c24 */ /* 0x004fe2000f8e0205 */
[----:B------:R-:W-:-:S05]  /*4a90*/  @P1 MOV R4, RZ ;  /* 0x000000ff00041202 */ /* 0x000fca0000000f00 */
[----:B---3--:R-:W-:-:S05]  /*4aa0*/  @P1 IMAD.HI.U32 R4, R5, R13, R4 ;  /* 0x0000000d05041227 */ /* 0x008fca00078e0004 */
[----:B0-----:R-:W-:-:S05]  /*4ab0*/  @P1 SHF.R.U32.HI R4, RZ, R15, R4 ;  /* 0x0000000fff041219 */ /* 0x001fca0000011604 */
[----:B----4-:R-:W-:-:S07]  /*4ac0*/  @P1 IMAD R11, R14, R4, R11 ;  /* 0x000000040e0b1224 */ /* 0x010fce00078e020b */
.L_x_66:
[----:B------:R-:W-:Y:S01]  /*4ad0*/  R2UR UR4, R50 ;  /* 0x00000000320472ca */ /* 0x000fe200000e0000 */
[----:B------:R-:W-:Y:S01]  /*4ae0*/  IMAD.WIDE.U32 R4, R11, 0x4, R46 ;  /* 0x000000040b047825 */ /* 0x000fe200078e002e */
[----:B------:R-:W-:Y:S02]  /*4af0*/  R2UR UR5, R51 ;  /* 0x00000000330572ca */ /* 0x000fe400000e0000 */
[----:B------:R-:W-:-:S11]  /*4b00*/  ISETP.GE.AND P1, PT, R7, R25, PT ;  /* 0x000000190700720c */ /* 0x000fd60003f26270 */
[----:B------:R1:W5:Y:S02]  /*4b10*/  LDG.E.CONSTANT R10, desc[UR4][R4.64] ;  /* 0x00000004040a7981 */ /* 0x000364000c1e9900 */
[----:B------:R-:W-:Y:S05]  /*4b20*/  @P1 BRA `(.L_x_63) ;  /* 0x0000000c00081947 */ /* 0x000fea0003800000 */
[----:B------:R-:W-:Y:S01]  /*4b30*/  IADD3 R31, PT, PT, R31, R23, RZ ;  /* 0x000000171f1f7210 */ /* 0x000fe20007ffe0ff */
[----:B------:R-:W-:-:S04]  /*4b40*/  IMAD.MOV.U32 R30, RZ, RZ, RZ ;  /* 0x000000ffff1e7224 */ /* 0x000fc800078e00ff */
[----:B-1----:R-:W-:-:S05]  /*4b50*/  IMAD.HI.U32 R5, R31, R3, R30 ;  /* 0x000000031f057227 */ /* 0x002fca00078e001e */
        /* <DEDUP_REMOVED lines=89> */
.L_x_67:
[----:B------:R-:W-:Y:S01]  /*50f0*/  R2UR UR4, R50 ;  /* 0x00000000320472ca */ /* 0x000fe200000e0000 */
[----:B------:R-:W-:Y:S01]  /*5100*/  IMAD.WIDE.U32 R4, R7, 0x4, R46 ;  /* 0x0000000407047825 */ /* 0x000fe200078e002e */
[----:B------:R-:W-:Y:S02]  /*5110*/  R2UR UR5, R51 ;  /* 0x00000000330572ca */ /* 0x000fe400000e0000 */
[----:B------:R-:W-:-:S11]  /*5120*/  ISETP.GE.AND P1, PT, R6, R25, PT ;  /* 0x000000190600720c */ /* 0x000fd60003f26270 */
[----:B------:R2:W5:Y:S02]  /*5130*/  LDG.E.CONSTANT R9, desc[UR4][R4.64] ;  /* 0x0000000404097981 */ /* 0x000564000c1e9900 */
[----:B------:R-:W-:Y:S05]  /*5140*/  @P1 BRA `(.L_x_63) ;  /* 0x0000000400801947 */ /* 0x000fea0003800000 */
[----:B------:R-:W-:Y:S01]  /*5150*/  IADD3 R31, PT, PT, R31, R23, RZ ;  /* 0x000000171f1f7210 */ /* 0x000fe20007ffe0ff */
[----:B------:R-:W0:Y:S01]  /*5160*/  LDCU UR4, c[0x0][0x3f0] ;  /* 0x00007e00ff0477ac */ /* 0x000e220008000800 */
[----:B------:R-:W-:-:S04]  /*5170*/  IMAD.MOV.U32 R30, RZ, RZ, RZ ;  /* 0x000000ffff1e7224 */ /* 0x000fc800078e00ff */
[----:B------:R-:W-:-:S05]  /*5180*/  IMAD.HI.U32 R3, R31, R3, R30 ;  /* 0x000000031f037227 */ /* 0x000fca00078e001e */
[----:B------:R-:W-:-:S04]  /*5190*/  SHF.R.U32.HI R0, RZ, R0, R3 ;  /* 0x00000000ff007219 */ /* 0x000fc80000011603 */
[----:B------:R-:W-:Y:S01]  /*51a0*/  IADD3 R30, PT, PT, -R0, RZ, RZ ;  /* 0x000000ff001e7210 */ /* 0x000fe20007ffe1ff */
[----:B------:R-:W-:-:S04]  /*51b0*/  IMAD R43, R43, R0, RZ ;  /* 0x000000002b2b7224 */ /* 0x000fc800078e02ff */
[----:B0-----:R-:W-:Y:S01]  /*51c0*/  IMAD R31, R30, UR4, R31 ;  /* 0x000000041e1f7c24 */ /* 0x001fe2000f8e021f */
[----:B------:R-:W-:Y:S06]  /*51d0*/  @!P0 BRA `(.L_x_68) ;  /* 0x00000004004c8947 */ /* 0x000fec0003800000 */
[----:B------:R-:W0:Y:S01]  /*51e0*/  LDCU.64 UR4, c[0x0][0x400] ;  /* 0x00008000ff0477ac */ /* 0x000e220008000a00 */
[----:B------:R-:W-:Y:S01]  /*51f0*/  HFMA2 R30, -RZ, RZ, 0, 0 ;  /* 0x00000000ff1e7431 */ /* 0x000fe200000001ff */
[----:B------:R-:W1:Y:S01]  /*5200*/  LDC R42, c[0x0][R42+0x3a8] ;  /* 0x0000ea002a2a7b82 */ /* 0x000e620000000800 */
[----:B------:R-:W-:Y:S01]  /*5210*/  ISETP.NE.AND P0, PT, R40, 0x2, PT ;  /* 0x000000022800780c */ /* 0x000fe20003f05270 */
[----:B------:R-:W3:Y:S02]  /*5220*/  LDCU UR6, c[0x0][0x3fc] ;  /* 0x00007f80ff0677ac */ /* 0x000ee40008000800 */
[----:B0-----:R-:W-:-:S05]  /*5230*/  IMAD.HI.U32 R0, R31, UR5, R30 ;  /* 0x000000051f007c27 */ /* 0x001fca000f8e001e */
[----:B------:R-:W-:-:S05]  /*5240*/  SHF.R.U32.HI R0, RZ, UR4, R0 ;  /* 0x00000004ff007c19 */ /* 0x000fca0008011600 */
[----:B------:R-:W-:Y:S02]  /*5250*/  IMAD.MOV R30, RZ, RZ, -R0 ;  /* 0x000000ffff1e7224 */ /* 0x000fe400078e0a00 */
[----:B-1----:R-:W-:Y:S02]  /*5260*/  IMAD R43, R42, R0, R43 ;  /* 0x000000002a2b7224 */ /* 0x002fe400078e022b */
[----:B---3--:R-:W-:Y:S01]  /*5270*/  IMAD R31, R30, UR6, R31 ;  /* 0x000000061e1f7c24 */ /* 0x008fe2000f8e021f */
[----:B------:R-:W-:Y:S06]  /*5280*/  @!P0 BRA `(.L_x_68) ;  /* 0x0000000400208947 */ /* 0x000fec0003800000 */
[----:B------:R-:W0:Y:S01]  /*5290*/  LDCU UR4, c[0x0][0x410] ;  /* 0x00008200ff0477ac */ /* 0x000e220008000800 */
[----:B------:R-:W1:Y:S01]  /*52a0*/  LDC R41, c[0x0][R41+0x3a8] ;  /* 0x0000ea0029297b82 */ /* 0x000e620000000800 */
[----:B------:R-:W-:Y:S01]  /*52b0*/  MOV R30, RZ ;  /* 0x000000ff001e7202 */ /* 0x000fe20000000f00 */
[----:B------:R-:W3:Y:S01]  /*52c0*/  LDCU.64 UR6, c[0x0][0x408] ;  /* 0x00008100ff0677ac */ /* 0x000ee20008000a00 */
[----:B------:R-:W-:-:S03]  /*52d0*/  ISETP.NE.AND P0, PT, R40, 0x3, PT ;  /* 0x000000032800780c */ /* 0x000fc60003f05270 */
[----:B0-----:R-:W-:-:S05]  /*52e0*/  IMAD.HI.U32 R0, R31, UR4, R30 ;  /* 0x000000041f007c27 */ /* 0x001fca000f8e001e */
[----:B---3--:R-:W-:-:S04]  /*52f0*/  SHF.R.U32.HI R0, RZ, UR7, R0 ;  /* 0x00000007ff007c19 */ /* 0x008fc80008011600 */
        /* <DEDUP_REMOVED lines=8> */
[----:B------:R-:W3:Y:S02]  /*5380*/  LDCU UR6, c[0x0][0x414] ;  /* 0x00008280ff0677ac */ /* 0x000ee40008000800 */
[----:B0-----:R-:W-:-:S05]  /*5390*/  IMAD.HI.U32 R0, R31, UR5, R30 ;  /* 0x000000051f007c27 */ /* 0x001fca000f8e001e */
[----:B------:R-:W-:-:S04]  /*53a0*/  SHF.R.U32.HI R0, RZ, UR4, R0 ;  /* 0x00000004ff007c19 */ /* 0x000fc80008011600 */
[----:B------:R-:W-:Y:S01]  /*53b0*/  IADD3 R30, PT, PT, -R0, RZ, RZ ;  /* 0x000000ff001e7210 */ /* 0x000fe20007ffe1ff */
[----:B-1----:R-:W-:-:S04]  /*53c0*/  IMAD R43, R28, R0, R43 ;  /* 0x000000001c2b7224 */ /* 0x002fc800078e022b */
[----:B---3--:R-:W-:Y:S01]  /*53d0*/  IMAD R31, R30, UR6, R31 ;  /* 0x000000061e1f7c24 */ /* 0x008fe2000f8e021f */
[----:B------:R-:W-:Y:S06]  /*53e0*/  @!P0 BRA `(.L_x_68) ;  /* 0x0000000000c88947 */ /* 0x000fec0003800000 */
[----:B------:R-:W0:Y:S01]  /*53f0*/  LDCU UR4, c[0x0][0x428] ;  /* 0x00008500ff0477ac */ /* 0x000e220008000800 */
[----:B------:R-:W-:Y:S01]  /*5400*/  HFMA2 R30, -RZ, RZ, 0, 0 ;  /* 0x00000000ff1e7431 */ /* 0x000fe200000001ff */
[----:B------:R-:W1:Y:S01]  /*5410*/  LDC R35, c[0x0][R35+0x3a8] ;  /* 0x0000ea0023237b82 */ /* 0x000e620000000800 */
[----:B------:R-:W-:Y:S01]  /*5420*/  ISETP.NE.AND P0, PT, R40, 0x5, PT ;  /* 0x000000052800780c */ /* 0x000fe20003f05270 */
[----:B------:R-:W3:Y:S02]  /*5430*/  LDCU.64 UR6, c[0x0][0x420] ;  /* 0x00008400ff0677ac */ /* 0x000ee40008000a00 */
[----:B0-----:R-:W-:-:S05]  /*5440*/  IMAD.HI.U32 R0, R31, UR4, R30 ;  /* 0x000000041f007c27 */ /* 0x001fca000f8e001e */
[----:B---3--:R-:W-:-:S05]  /*5450*/  SHF.R.U32.HI R0, RZ, UR7, R0 ;  /* 0x00000007ff007c19 */ /* 0x008fca0008011600 */
[----:B------:R-:W-:Y:S02]  /*5460*/  IMAD.MOV R30, RZ, RZ, -R0 ;  /* 0x000000ffff1e7224 */ /* 0x000fe400078e0a00 */
[----:B-1----:R-:W-:Y:S02]  /*5470*/  IMAD R43, R35, R0, R43 ;  /* 0x00000000232b7224 */ /* 0x002fe400078e022b */
[----:B------:R-:W-:Y:S01]  /*5480*/  IMAD R31, R30, UR6, R31 ;  /* 0x000000061e1f7c24 */ /* 0x000fe2000f8e021f */
[----:B------:R-:W-:Y:S06]  /*5490*/  @!P0 BRA `(.L_x_68) ;  /* 0x00000000009c8947 */ /* 0x000fec0003800000 */
[----:B------:R-:W0:Y:S01]  /*54a0*/  LDCU.64 UR4, c[0x0][0x430] ;  /* 0x00008600ff0477ac */ /* 0x000e220008000a00 */
[----:B------:R-:W1:Y:S01]  /*54b0*/  LDC R36, c[0x0][R36+0x3a8] ;  /* 0x0000ea0024247b82 */ /* 0x000e620000000800 */
[----:B------:R-:W-:Y:S01]  /*54c0*/  MOV R30, RZ ;  /* 0x000000ff001e7202 */ /* 0x000fe20000000f00 */
[----:B------:R-:W3:Y:S01]  /*54d0*/  LDCU UR6, c[0x0][0x42c] ;  /* 0x00008580ff0677ac */ /* 0x000ee20008000800 */
[----:B------:R-:W-:-:S03]  /*54e0*/  ISETP.NE.AND P0, PT, R40, 0x6, PT ;  /* 0x000000062800780c */ /* 0x000fc60003f05270 */
[----:B0-----:R-:W-:-:S05]  /*54f0*/  IMAD.HI.U32 R0, R31, UR5, R30 ;  /* 0x000000051f007c27 */ /* 0x001fca000f8e001e */
[----:B------:R-:W-:-:S04]  /*5500*/  SHF.R.U32.HI R0, RZ, UR4, R0 ;  /* 0x00000004ff007c19 */ /* 0x000fc80008011600 */
[----:B------:R-:W-:Y:S01]  /*5510*/  IADD3 R30, PT, PT, -R0, RZ, RZ ;  /* 0x000000ff001e7210 */ /* 0x000fe20007ffe1ff */
[----:B-1----:R-:W-:-:S04]  /*5520*/  IMAD R43, R36, R0, R43 ;  /* 0x00000000242b7224 */ /* 0x002fc800078e022b */
[----:B---3--:R-:W-:Y:S01]  /*5530*/  IMAD R31, R30, UR6, R31 ;  /* 0x000000061e1f7c24 */ /* 0x008fe2000f8e021f */
[----:B------:R-:W-:Y:S06]  /*5540*/  @!P0 BRA `(.L_x_68) ;  /* 0x0000000000708947 */ /* 0x000fec0003800000 */
[----:B------:R-:W0:Y:S01]  /*5550*/  LDCU UR4, c[0x0][0x440] ;  /* 0x00008800ff0477ac */ /* 0x000e220008000800 */
[----:B------:R-:W1:Y:S01]  /*5560*/  LDC R37, c[0x0][R37+0x3a8] ;  /* 0x0000ea0025257b82 */ /* 0x000e620000000800 */
[----:B------:R-:W-:Y:S01]  /*5570*/  IMAD.MOV.U32 R30, RZ, RZ, RZ ;  /* 0x000000ffff1e7224 */ /* 0x000fe200078e00ff */
[----:B------:R-:W-:Y:S01]  /*5580*/  ISETP.NE.AND P0, PT, R40, 0x7, PT ;  /* 0x000000072800780c */ /* 0x000fe20003f05270 */
[----:B------:R-:W3:Y:S02]  /*5590*/  LDCU.64 UR6, c[0x0][0x438] ;  /* 0x00008700ff0677ac */ /* 0x000ee40008000a00 */
[----:B0-----:R-:W-:-:S05]  /*55a0*/  IMAD.HI.U32 R0, R31, UR4, R30 ;  /* 0x000000041f007c27 */ /* 0x001fca000f8e001e */
[----:B---3--:R-:W-:-:S04]  /*55b0*/  SHF.R.U32.HI R0, RZ, UR7, R0 ;  /* 0x00000007ff007c19 */ /* 0x008fc80008011600 */
        /* <DEDUP_REMOVED lines=8> */
[----:B------:R-:W3:Y:S10]  /*5640*/  LDCU UR6, c[0x0][0x444] ;  /* 0x00008880ff0677ac */ /* 0x000ef40008000800 */
[----:B------:R-:W4:Y:S01]  /*5650*/  @P0 LDC R3, c[0x0][0x458] ;  /* 0x00011600ff030b82 */ /* 0x000f220000000800 */
[----:B0-----:R-:W-:-:S07]  /*5660*/  IMAD.HI.U32 R0, R31, UR5, R30 ;  /* 0x000000051f007c27 */ /* 0x001fce000f8e001e */
[----:B--2---:R-:W0:Y:S01]  /*5670*/  @P0 LDC R5, c[0x0][0x454] ;  /* 0x00011500ff050b82 */ /* 0x004e220000000800 */
[----:B------:R-:W-:-:S05]  /*5680*/  SHF.R.U32.HI R0, RZ, UR4, R0 ;  /* 0x00000004ff007c19 */ /* 0x000fca0008011600 */
[----:B------:R-:W-:Y:S02]  /*5690*/  IMAD.MOV R30, RZ, RZ, -R0 ;  /* 0x000000ffff1e7224 */ /* 0x000fe400078e0a00 */
[----:B------:R-:W2:Y:S01]  /*56a0*/  @P0 LDC R39, c[0x0][R39+0x3a8] ;  /* 0x0000ea0027270b82 */ /* 0x000ea20000000800 */
[----:B-1----:R-:W-:Y:S02]  /*56b0*/  IMAD R43, R38, R0, R43 ;  /* 0x00000000262b7224 */ /* 0x002fe400078e022b */
[----:B---3--:R-:W-:Y:S01]  /*56c0*/  IMAD R31, R30, UR6, R31 ;  /* 0x000000061e1f7c24 */ /* 0x008fe2000f8e021f */
[----:B------:R-:W-:-:S05]  /*56d0*/  @P0 MOV R30, RZ ;  /* 0x000000ff001e0202 */ /* 0x000fca0000000f00 */
[----:B----4-:R-:W-:-:S05]  /*56e0*/  @P0 IMAD.HI.U32 R30, R31, R3, R30 ;  /* 0x000000031f1e0227 */ /* 0x010fca00078e001e */
[----:B0-----:R-:W-:-:S05]  /*56f0*/  @P0 SHF.R.U32.HI R30, RZ, R5, R30 ;  /* 0x00000005ff1e0219 */ /* 0x001fca000001161e */
[----:B--2---:R-:W-:-:S07]  /*5700*/  @P0 IMAD R43, R39, R30, R43 ;  /* 0x0000001e272b0224 */ /* 0x004fce00078e022b */
.L_x_68:
[----:B------:R-:W-:Y:S01]  /*5710*/  R2UR UR4, R50 ;  /* 0x00000000320472ca */ /* 0x000fe200000e0000 */
[----:B------:R-:W-:Y:S01]  /*5720*/  IMAD.WIDE.U32 R46, R43, 0x4, R46 ;  /* 0x000000042b2e7825 */ /* 0x000fe200078e002e */
[----:B------:R-:W-:-:S13]  /*5730*/  R2UR UR5, R51 ;  /* 0x00000000330572ca */ /* 0x000fda00000e0000 */
[----:B------:R3:W5:Y:S02]  /*5740*/  LDG.E.CONSTANT R33, desc[UR4][R46.64] ;  /* 0x000000042e217981 */ /* 0x000764000c1e9900 */
.L_x_63:
[----:B------:R-:W-:Y:S05]  /*5750*/  BSYNC.RECONVERGENT B0 ;  /* 0x0000000000007941 */ /* 0x000fea0003800200 */
.L_x_62:
[----:B------:R-:W0:Y:S01]  /*5760*/  LDC R6, c[0x0][0x364] ;  /* 0x0000d900ff067b82 */ /* 0x000e220000000800 */
[----:B-----5:R-:W-:Y:S01]  /*5770*/  FADD R3, R8, R44 ;  /* 0x0000002c08037221 */ /* 0x020fe20000000000 */
[----:B------:R-:W-:-:S03]  /*5780*/  IMAD R26, R19, R22, R24 ;  /* 0x00000016131a7224 */ /* 0x000fc600078e0218 */
[----:B------:R-:W-:-:S04]  /*5790*/  FADD R10, R3, R10 ;  /* 0x0000000a030a7221 */ /* 0x000fc80000000000 */
[----:B------:R-:W-:-:S04]  /*57a0*/  FADD R10, R10, R9 ;  /* 0x000000090a0a7221 */ /* 0x000fc80000000000 */
[----:B------:R-:W-:Y:S01]  /*57b0*/  FADD R33, R10, R33 ;  /* 0x000000210a217221 */ /* 0x000fe20000000000 */
[----:B0-----:R-:W-:-:S13]  /*57c0*/  ISETP.LT.U32.OR P0, PT, R6, 0x2, P6 ;  /* 0x000000020600780c */ /* 0x001fda0003701470 */
[----:B------:R-:W-:Y:S05]  /*57d0*/  @P0 BRA `(.L_x_69) ;  /* 0x00000000005c0947 */ /* 0x000fea0003800000 */
[----:B------:R-:W0:Y:S01]  /*57e0*/  S2UR UR5, SR_CgaCtaId ;  /* 0x00000000000579c3 */ /* 0x000e220000008800 */
[----:B------:R-:W-:Y:S01]  /*57f0*/  UMOV UR4, 0x400 ;  /* 0x0000040000047882 */ /* 0x000fe20000000000 */
[----:B------:R-:W-:Y:S01]  /*5800*/  MOV R3, R6 ;  /* 0x0000000600037202 */ /* 0x000fe20000000f00 */
[----:B0-----:R-:W-:-:S06]  /*5810*/  ULEA UR4, UR5, UR4, 0x18 ;  /* 0x0000000405047291 */ /* 0x001fcc000f8ec0ff */
[----:B------:R-:W-:Y:S02]  /*5820*/  LEA R8, R26, UR4, 0x2 ;  /* 0x000000041a087c11 */ /* 0x000fe4000f8e10ff */
[----:B------:R-:W-:-:S03]  /*5830*/  LEA R0, R24, UR4, 0x2 ;  /* 0x0000000418007c11 */ /* 0x000fc6000f8e10ff */
[----:B------:R0:W-:Y:S04]  /*5840*/  STS [R8], R33 ;  /* 0x0000002108007388 */ /* 0x0001e80000000800 */
.L_x_70:
[----:B------:R-:W-:Y:S01]  /*5850*/  SHF.R.U32.HI R7, RZ, 0x1, R3 ;  /* 0x00000001ff077819 */ /* 0x000fe20000011603 */
[----:B------:R-:W-:Y:S05]  /*5860*/  WARPSYNC.ALL ;  /* 0x0000000000007948 */ /* 0x000fea0003800000 */
[----:B-12---:R-:W-:Y:S01]  /*5870*/  IMAD.IADD R5, R7, 0x1, R22 ;  /* 0x0000000107057824 */ /* 0x006fe200078e0216 */
[----:B------:R-:W-:Y:S04]  /*5880*/  BAR.SYNC.DEFER_BLOCKING 0x0 ;  /* 0x0000000000007b1d */ /* 0x000fe80000010000 */
[----:B------:R-:W-:-:S04]  /*5890*/  ISETP.GE.U32.AND P0, PT, R5, R6, PT ;  /* 0x000000060500720c */ /* 0x000fc80003f06070 */
[----:B------:R-:W-:-:S13]  /*58a0*/  ISETP.GE.U32.OR P0, PT, R22, R7, P0 ;  /* 0x000000071600720c */ /* 0x000fda0000706470 */
[----:B------:R-:W-:-:S05]  /*58b0*/  @!P0 IMAD R5, R19, R5, RZ ;  /* 0x0000000513058224 */ /* 0x000fca00078e02ff */
[----:B------:R-:W-:-:S05]  /*58c0*/  @!P0 LEA R5, R5, R0, 0x2 ;  /* 0x0000000005058211 */ /* 0x000fca00078e10ff */
[----:B0-----:R-:W0:Y:S02]  /*58d0*/  @!P0 LDS R4, [R5] ;  /* 0x0000000005048984 */ /* 0x001e240000000800 */
[----:B0-----:R-:W-:Y:S01]  /*58e0*/  @!P0 FADD R33, R33, R4 ;  /* 0x0000000421218221 */ /* 0x001fe20000000000 */
[----:B------:R-:W-:Y:S02]  /*58f0*/  ISETP.GT.U32.AND P0, PT, R3, 0x3, PT ;  /* 0x000000030300780c */ /* 0x000fe40003f04070 */
[----:B------:R-:W-:Y:S02]  /*5900*/  MOV R3, R7 ;  /* 0x0000000700037202 */ /* 0x000fe40000000f00 */
[----:B------:R0:W-:Y:S09]  /*5910*/  STS [R8], R33 ;  /* 0x0000002108007388 */ /* 0x0001f20000000800 */
[----:B------:R-:W-:Y:S05]  /*5920*/  @P0 BRA `(.L_x_70) ;  /* 0xfffffffc00c80947 */ /* 0x000fea000383ffff */
[----:B------:R-:W-:Y:S06]  /*5930*/  BAR.SYNC.DEFER_BLOCKING 0x0 ;  /* 0x0000000000007b1d */ /* 0x000fec0000010000 */
[----:B0-----:R0:W1:Y:S02]  /*5940*/  LDS R33, [R0] ;  /* 0x0000000000217984 */ /* 0x0010640000000800 */
.L_x_69:
[----:B------:R-:W5:Y:S02]  /*5950*/  LDCU.U8 UR4, c[0x0][0x3a0] ;  /* 0x00007400ff0477ac */ /* 0x000f640008000000 */
[----:B-----5:R-:W-:-:S04]  /*5960*/  UPRMT UR4, UR4, 0x8880, URZ ;  /* 0x0000888004047896 */ /* 0x020fc800080000ff */
[----:B------:R-:W-:-:S09]  /*5970*/  UISETP.NE.AND UP0, UPT, UR4, URZ, UPT ;  /* 0x000000ff0400728c */ /* 0x000fd2000bf05270 */
[----:B------:R-:W-:Y:S05]  /*5980*/  BRA.U !UP0, `(.L_x_71) ;  /* 0x0000000508a47547 */ /* 0x000fea000b800000 */
[----:B------:R-:W-:Y:S01]  /*5990*/  ISETP.GE.U32.AND P0, PT, R19, 0x21, PT ;  /* 0x000000211300780c */ /* 0x000fe20003f06070 */
[----:B------:R-:W-:Y:S05]  /*59a0*/  WARPSYNC.ALL ;  /* 0x0000000000007948 */ /* 0x000fea0003800000 */
[----:B------:R-:W-:Y:S07]  /*59b0*/  BAR.SYNC.DEFER_BLOCKING 0x0 ;  /* 0x0000000000007b1d */ /* 0x000fee0000010000 */
[----:B------:R-:W-:Y:S05]  /*59c0*/  @!P0 BRA `(.L_x_72) ;  /* 0x0000000400308947 */ /* 0x000fea0003800000 */
[----:B0-----:R-:W-:Y:S01]  /*59d0*/  IMAD.MOV.U32 R0, RZ, RZ, 0x20 ;  /* 0x00000020ff007424 */ /* 0x001fe200078e00ff */
[----:B------:R-:W-:Y:S01]  /*59e0*/  MOV R23, 0x1b0 ;  /* 0x000001b000177802 */ /* 0x000fe20000000f00 */
[----:B------:R-:W1:Y:S01]  /*59f0*/  LDCU.64 UR4, c[0x4][0x190] ;  /* 0x01003200ff0477ac */ /* 0x000e620008000a00 */
[----:B------:R-:W-:Y:S02]  /*5a00*/  IADD3 R2, P0, PT, R2, 0x20, RZ ;  /* 0x0000002002027810 */ /* 0x000fe40007f1e0ff */
[----:B------:R-:W-:Y:S01]  /*5a10*/  STL [R1+0x28], R0 ;  /* 0x0000280001007387 */ /* 0x000fe20000100800 */
[----:B------:R0:W0:Y:S01]  /*5a20*/  LDC.64 R8, c[0x4][R23] ;  /* 0x0100000017087b82 */ /* 0x0000220000000a00 */
[----:B------:R-:W-:Y:S02]  /*5a30*/  SHF.R.U32.HI R18, RZ, 0x5, R19 ;  /* 0x00000005ff127819 */ /* 0x000fe40000011613 */
[----:B------:R-:W-:Y:S02]  /*5a40*/  LOP3.LUT P1, R17, R24, 0x1f, RZ, 0xc0, !PT ;  /* 0x0000001f18117812 */ /* 0x000fe4000782c0ff */
[----:B------:R-:W-:Y:S01]  /*5a50*/  IADD3.X R32, PT, PT, RZ, R32, RZ, P0, !PT ;  /* 0x00000020ff207210 */ /* 0x000fe200007fe4ff */
[----:B------:R5:W-:Y:S01]  /*5a60*/  STL.64 [R1+0x20], R18 ;  /* 0x0000201201007387 */ /* 0x000be20000100a00 */
[----:B------:R-:W-:-:S02]  /*5a70*/  MOV R6, R2 ;  /* 0x0000000200067202 */ /* 0x000fc40000000f00 */
[----:B------:R-:W-:Y:S02]  /*5a80*/  MOV R7, R32 ;  /* 0x0000002000077202 */ /* 0x000fe40000000f00 */
[----:B-12---:R-:W-:Y:S01]  /*5a90*/  MOV R4, UR4 ;  /* 0x0000000400047c02 */ /* 0x006fe20008000f00 */
[----:B------:R-:W-:Y:S01]  /*5aa0*/  IMAD.U32 R5, RZ, RZ, UR5 ;  /* 0x00000005ff057e24 */ /* 0x000fe2000f8e00ff */
[----:B-----5:R-:W-:-:S07]  /*5ab0*/  P2R R19, PR, RZ, 0x2 ;  /* 0x00000002ff137803 */ /* 0x020fce0000000000 */
[----:B------:R-:W-:-:S07]  /*5ac0*/  LEPC R20, `(.L_x_73) ;  /* 0x000000001014794e */ /* 0x000fce0000000000 */
[----:B0--34-:R-:W-:Y:S05]  /*5ad0*/  CALL.ABS.NOINC R8 ;  /* 0x0000000008007343 */ /* 0x019fea0003c00000 */
.L_x_73:
[----:B------:R-:W-:Y:S01]  /*5ae0*/  SHF.R.U32.HI R27, RZ, 0x5, R26 ;  /* 0x00000005ff1b7819 */ /* 0x000fe2000001161a */
[----:B------:R0:W-:Y:S01]  /*5af0*/  STL [R1+0x28], R17 ;  /* 0x0000281101007387 */ /* 0x0001e20000100800 */
[----:B------:R0:W1:Y:S01]  /*5b00*/  LDC.64 R8, c[0x4][R23] ;  /* 0x0100000017087b82 */ /* 0x0000620000000a00 */
[----:B------:R-:W2:Y:S01]  /*5b10*/  LDCU.64 UR4, c[0x4][0x198] ;  /* 0x01003300ff0477ac */ /* 0x000ea20008000a00 */
[----:B------:R-:W-:Y:S01]  /*5b20*/  MOV R6, R2 ;  /* 0x0000000200067202 */ /* 0x000fe20000000f00 */
[----:B------:R0:W-:Y:S01]  /*5b30*/  STL.64 [R1+0x20], R26 ;  /* 0x0000201a01007387 */ /* 0x0001e20000100a00 */
[----:B------:R-:W-:Y:S02]  /*5b40*/  IMAD.MOV.U32 R7, RZ, RZ, R32 ;  /* 0x000000ffff077224 */ /* 0x000fe400078e0020 */
[----:B--2---:R-:W-:Y:S01]  /*5b50*/  IMAD.U32 R4, RZ, RZ, UR4 ;  /* 0x00000004ff047e24 */ /* 0x004fe2000f8e00ff */
[----:B0-----:R-:W-:-:S07]  /*5b60*/  MOV R5, UR5 ;  /* 0x0000000500057c02 */ /* 0x001fce0008000f00 */
[----:B------:R-:W-:-:S07]  /*5b70*/  LEPC R20, `(.L_x_74) ;  /* 0x000000001014794e */ /* 0x000fce0000000000 */
[----:B-1----:R-:W-:Y:S05]  /*5b80*/  CALL.ABS.NOINC R8 ;  /* 0x0000000008007343 */ /* 0x002fea0003c00000 */
.L_x_74:
[----:B------:R-:W-:-:S03]  /*5b90*/  UMOV UR4, 0xffffffff ;  /* 0xffffffff00047882 */ /* 0x000fc60000000000 */
[----:B------:R-:W-:Y:S05]  /*5ba0*/  BRA.DIV UR4, `(.L_x_75) ;  /* 0x0000000604887947 */ /* 0x000fea000b800000 */
[----:B------:R-:W-:-:S07]  /*5bb0*/  VOTE.ANY R15, PT, PT ;  /* 0x00000000000f7806 */ /* 0x000fce00038e0100 */
.L_x_86:
[----:B------:R-:W-:-:S13]  /*5bc0*/  R2UR UR4, R15 ;  /* 0x000000000f0472ca */ /* 0x000fda00000e0000 */
[----:B------:R-:W-:Y:S05]  /*5bd0*/  BRA.DIV UR4, `(.L_x_76) ;  /* 0x0000000604987947 */ /* 0x000fea000b800000 */
[----:B------:R-:W0:Y:S02]  /*5be0*/  SHFL.DOWN PT, R14, R33, 0x10, 0x1f ;  /* 0x0a001f00210e7f89 */ /* 0x000e2400000e0000 */
[----:B0-----:R-:W-:-:S05]  /*5bf0*/  FADD R13, R33, R14 ;  /* 0x0000000e210d7221 */ /* 0x001fca0000000000 */
[----:B------:R-:W0:Y:S02]  /*5c00*/  SHFL.DOWN PT, R14, R13, 0x8, 0x1f ;  /* 0x09001f000d0e7f89 */ /* 0x000e2400000e0000 */
[----:B0-----:R-:W-:-:S05]  /*5c10*/  FADD R0, R13, R14 ;  /* 0x0000000e0d007221 */ /* 0x001fca0000000000 */
[----:B------:R-:W0:Y:S02]  /*5c20*/  SHFL.DOWN PT, R14, R0, 0x4, 0x1f ;  /* 0x08801f00000e7f89 */ /* 0x000e2400000e0000 */
[----:B0-----:R-:W-:-:S05]  /*5c30*/  FADD R4, R0, R14 ;  /* 0x0000000e00047221 */ /* 0x001fca0000000000 */
[----:B------:R-:W0:Y:S02]  /*5c40*/  SHFL.DOWN PT, R14, R4, 0x2, 0x1f ;  /* 0x08401f00040e7f89 */ /* 0x000e2400000e0000 */
[----:B0-----:R-:W-:-:S05]  /*5c50*/  FADD R6, R4, R14 ;  /* 0x0000000e04067221 */ /* 0x001fca0000000000 */
[----:B------:R0:W1:Y:S02]  /*5c60*/  SHFL.DOWN PT, R14, R6, 0x1, 0x1f ;  /* 0x08201f00060e7f89 */ /* 0x00006400000e0000 */
.L_x_93:
[----:B------:R-:W-:Y:S01]  /*5c70*/  ISETP.NE.AND P0, PT, R19, RZ, PT ;  /* 0x000000ff1300720c */ /* 0x000fe20003f05270 */
[----:B-1----:R-:W-:-:S12]  /*5c80*/  FADD R3, R6, R14 ;  /* 0x0000000e06037221 */ /* 0x002fd80000000000 */
[----:B------:R-:W-:Y:S05]  /*5c90*/  @P0 BRA `(.L_x_77) ;  /* 0x0000000000240947 */ /* 0x000fea0003800000 */
[----:B------:R-:W1:Y:S01]  /*5ca0*/  S2UR UR5, SR_CgaCtaId ;  /* 0x00000000000579c3 */ /* 0x000e620000008800 */
[----:B------:R-:W2:Y:S01]  /*5cb0*/  LDCU UR6, c[0x0][0x360] ;  /* 0x00006c00ff0677ac */ /* 0x000ea20008000800 */
[----:B------:R-:W-:Y:S02]  /*5cc0*/  UMOV UR4, 0x400 ;  /* 0x0000040000047882 */ /* 0x000fe40000000000 */
[----:B------:R-:W-:Y:S01]  /*5cd0*/  UIADD3 UR4, UPT, UPT, UR4, 0x1000, URZ ;  /* 0x0000100004047890 */ /* 0x000fe2000fffe0ff */
[----:B--2---:R-:W-:-:S03]  /*5ce0*/  IMAD R0, R22, UR6, R24 ;  /* 0x0000000616007c24 */ /* 0x004fc6000f8e0218 */
[----:B-1----:R-:W-:Y:S02]  /*5cf0*/  ULEA UR4, UR5, UR4, 0x18 ;  /* 0x0000000405047291 */ /* 0x002fe4000f8ec0ff */
[----:B------:R-:W-:-:S04]  /*5d00*/  SHF.R.U32.HI R0, RZ, 0x3, R0 ;  /* 0x00000003ff007819 */ /* 0x000fc80000011600 */
[----:B------:R-:W-:-:S05]  /*5d10*/  LOP3.LUT R0, R0, 0x1ffffffc, RZ, 0xc0, !PT ;  /* 0x1ffffffc00007812 */ /* 0x000fca00078ec0ff */
[----:B------:R1:W-:Y:S02]  /*5d20*/  STS [R0+UR4], R3 ;  /* 0x0000000300007988 */ /* 0x0003e40008000804 */
.L_x_77:
[----:B------:R-:W-:Y:S05]  /*5d30*/  WARPSYNC.ALL ;  /* 0x0000000000007948 */ /* 0x000fea0003800000 */
[----:B------:R-:W2:Y:S08]  /*5d40*/  S2UR UR5, SR_CgaCtaId ;  /* 0x00000000000579c3 */ /* 0x000eb00000008800 */
[----:B------:R-:W-:Y:S01]  /*5d50*/  BAR.SYNC.DEFER_BLOCKING 0x0 ;  /* 0x0000000000007b1d */ /* 0x000fe20000010000 */
[----:B------:R-:W-:Y:S01]  /*5d60*/  IMAD R33, R18, R22, R17 ;  /* 0x0000001612217224 */ /* 0x000fe200078e0211 */
[----:B------:R-:W-:-:S02]  /*5d70*/  MOV R23, R18 ;  /* 0x0000001200177202 */ /* 0x000fc40000000f00 */
[----:B-1----:R-:W-:Y:S02]  /*5d80*/  MOV R0, 0x1b0 ;  /* 0x000001b000007802 */ /* 0x002fe40000000f00 */
[----:B------:R-:W-:Y:S01]  /*5d90*/  UMOV UR4, 0x400 ;  /* 0x0000040000047882 */ /* 0x000fe20000000000 */
[----:B0-----:R-:W-:Y:S01]  /*5da0*/  MOV R6, R2 ;  /* 0x0000000200067202 */ /* 0x001fe20000000f00 */
[----:B------:R-:W-:Y:S01]  /*5db0*/  UIADD3 UR4, UPT, UPT, UR4, 0x1000, URZ ;  /* 0x0000100004047890 */ /* 0x000fe2000fffe0ff */
[----:B------:R0:W-:Y:S01]  /*5dc0*/  STL [R1+0x28], R17 ;  /* 0x0000281101007387 */ /* 0x0001e20000100800 */
[----:B------:R0:W1:Y:S01]  /*5dd0*/  LDC.64 R8, c[0x4][R0] ;  /* 0x0100000000087b82 */ /* 0x0000620000000a00 */
[----:B------:R-:W-:Y:S02]  /*5de0*/  MOV R7, R32 ;  /* 0x0000002000077202 */ /* 0x000fe40000000f00 */
[----:B------:R0:W-:Y:S01]  /*5df0*/  STL.64 [R1+0x20], R22 ;  /* 0x0000201601007387 */ /* 0x0001e20000100a00 */
[----:B--2---:R-:W-:-:S06]  /*5e00*/  ULEA UR4, UR5, UR4, 0x18 ;  /* 0x0000000405047291 */ /* 0x004fcc000f8ec0ff */
[----:B------:R-:W-:-:S05]  /*5e10*/  LEA R33, R33, UR4, 0x2 ;  /* 0x0000000421217c11 */ /* 0x000fca000f8e10ff */
[----:B------:R-:W2:Y:S01]  /*5e20*/  LDCU.64 UR4, c[0x4][0x1a0] ;  /* 0x01003400ff0477ac */ /* 0x000ea20008000a00 */
[----:B------:R-:W3:Y:S01]  /*5e30*/  LDS R33, [R33] ;  /* 0x0000000021217984 */ /* 0x000ee20000000800 */
[----:B--2---:R-:W-:Y:S01]  /*5e40*/  MOV R4, UR4 ;  /* 0x0000000400047c02 */ /* 0x004fe20008000f00 */
[----:B0-----:R-:W-:-:S07]  /*5e50*/  IMAD.U32 R5, RZ, RZ, UR5 ;  /* 0x00000005ff057e24 */ /* 0x001fce000f8e00ff */
[----:B------:R-:W-:-:S07]  /*5e60*/  LEPC R20, `(.L_x_78) ;  /* 0x000000001014794e */ /* 0x000fce0000000000 */
[----:B-1-3--:R-:W-:Y:S05]  /*5e70*/  CALL.ABS.NOINC R8 ;  /* 0x0000000008007343 */ /* 0x00afea0003c00000 */
.L_x_78:
[----:B------:R-:W-:-:S07]  /*5e80*/  IMAD.MOV.U32 R19, RZ, RZ, R18 ;  /* 0x000000ffff137224 */ /* 0x000fce00078e0012 */
.L_x_72:
[----:B------:R-:W-:-:S03]  /*5e90*/  UMOV UR4, 0xffffffff ;  /* 0xffffffff00047882 */ /* 0x000fc60000000000 */
[----:B------:R-:W-:Y:S05]  /*5ea0*/  BRA.DIV UR4, `(.L_x_79) ;  /* 0x0000000604687947 */ /* 0x000fea000b800000 */
[----:B------:R-:W-:-:S07]  /*5eb0*/  VOTE.ANY R15, PT, PT ;  /* 0x00000000000f7806 */ /* 0x000fce00038e0100 */
.L_x_95:
[----:B------:R-:W-:-:S13]  /*5ec0*/  ISETP.GE.U32.AND P0, PT, R19, 0x2, PT ;  /* 0x000000021300780c */ /* 0x000fda0003f06070 */
[----:B------:R-:W-:Y:S05]  /*5ed0*/  @!P0 BRA `(.L_x_80) ;  /* 0x0000000000208947 */ /* 0x000fea0003800000 */
[----:B------:R-:W-:-:S07]  /*5ee0*/  HFMA2 R12, -RZ, RZ, 0, 5.9604644775390625e-08 ;  /* 0x00000001ff0c7431 */ /* 0x000fce00000001ff */
.L_x_82:
[----:B------:R-:W-:-:S13]  /*5ef0*/  R2UR UR4, R15 ;  /* 0x000000000f0472ca */ /* 0x000fda00000e0000 */
[----:B------:R-:W-:Y:S05]  /*5f00*/  BRA.DIV UR4, `(.L_x_81) ;  /* 0x00000006046c7947 */ /* 0x000fea000b800000 */
[----:B-1----:R1:W0:Y:S02]  /*5f10*/  SHFL.DOWN PT, R14, R33, R12, 0x1f ;  /* 0x08001f0c210e7589 */ /* 0x00222400000e0000 */
.L_x_98:
[----:B-1----:R-:W-:Y:S01]  /*5f20*/  SHF.L.U32 R12, R12, 0x1, RZ ;  /* 0x000000010c0c7819 */ /* 0x002fe200000006ff */
[----:B0-----:R-:W-:-:S03]  /*5f30*/  FADD R33, R14, R33 ;  /* 0x000000210e217221 */ /* 0x001fc60000000000 */
[----:B------:R-:W-:-:S13]  /*5f40*/  ISETP.GE.AND P0, PT, R12, R19, PT ;  /* 0x000000130c00720c */ /* 0x000fda0003f06270 */
[----:B------:R-:W-:Y:S05]  /*5f50*/  @!P0 BRA `(.L_x_82) ;  /* 0xfffffffc00e48947 */ /* 0x000fea000383ffff */
.L_x_80:
[----:B0-----:R-:W0:Y:S01]  /*5f60*/  S2R R0, SR_TID.Y ;  /* 0x0000000000007919 */ /* 0x001e220000002200 */
[----:B------:R-:W5:Y:S01]  /*5f70*/  S2UR UR5, SR_CgaCtaId ;  /* 0x00000000000579c3 */ /* 0x000f620000008800 */
[----:B------:R-:W-:Y:S01]  /*5f80*/  UMOV UR4, 0x400 ;  /* 0x0000040000047882 */ /* 0x000fe20000000000 */
[----:B------:R-:W-:Y:S01]  /*5f90*/  ISETP.NE.AND P0, PT, R24, RZ, PT ;  /* 0x000000ff1800720c */ /* 0x000fe20003f05270 */
[----:B------:R-:W-:-:S04]  /*5fa0*/  UIADD3 UR4, UPT, UPT, UR4, 0x1000, URZ ;  /* 0x0000100004047890 */ /* 0x000fc8000fffe0ff */
[----:B-----5:R-:W-:-:S06]  /*5fb0*/  ULEA UR4, UR5, UR4, 0x18 ;  /* 0x0000000405047291 */ /* 0x020fcc000f8ec0ff */
[----:B0-----:R-:W-:Y:S01]  /*5fc0*/  LEA R0, R0, UR4, 0x2 ;  /* 0x0000000400007c11 */ /* 0x001fe2000f8e10ff */
[----:B------:R-:W-:Y:S05]  /*5fd0*/  WARPSYNC.ALL ;  /* 0x0000000000007948 */ /* 0x000fea0003800000 */
[----:B------:R-:W-:Y:S06]  /*5fe0*/  BAR.SYNC.DEFER_BLOCKING 0x0 ;  /* 0x0000000000007b1d */ /* 0x000fec0000010000 */
[----:B-1----:R0:W-:Y:S02]  /*5ff0*/  @!P0 STS [R0], R33 ;  /* 0x0000002100008388 */ /* 0x0021e40000000800 */
[----:B------:R-:W-:Y:S06]  /*6000*/  BAR.SYNC.DEFER_BLOCKING 0x0 ;  /* 0x0000000000007b1d */ /* 0x000fec0000010000 */
[----:B------:R0:W1:Y:S02]  /*6010*/  LDS R33, [R0] ;  /* 0x0000000000217984 */ /* 0x0000640000000800 */
.L_x_71:
[----:B------:R-:W1:Y:S01]  /*6020*/  LDCU UR4, c[0x0][0x398] ;  /* 0x00007300ff0477ac */ /* 0x000e620008000800 */
[----:B------:R-:W-:Y:S01]  /*6030*/  BSSY.RECONVERGENT B0, `(.L_x_83) ;  /* 0x0000010000007945 */ /* 0x000fe20003800200 */
[----:B-12---:R-:W-:Y:S01]  /*6040*/  I2FP.F32.S32 R4, UR4 ;  /* 0x0000000400047c45 */ /* 0x006fe20008201400 */
[----:B------:R-:W1:Y:S03]  /*6050*/  LDCU.U8 UR4, c[0x0][0x538] ;  /* 0x0000a700ff0477ac */ /* 0x000e660008000000 */
[----:B------:R-:W0:Y:S08]  /*6060*/  MUFU.RCP R3, R4 ;  /* 0x0000000400037308 */ /* 0x000e300000001000 */
[----:B------:R-:W2:Y:S01]  /*6070*/  FCHK P0, R33, R4 ;  /* 0x0000000421007302 */ /* 0x000ea20000000000 */
[----:B-1----:R-:W-:Y:S01]  /*6080*/  UPRMT UR4, UR4, 0x8880, URZ ;  /* 0x0000888004047896 */ /* 0x002fe200080000ff */
[----:B0-----:R-:W-:-:S04]  /*6090*/  FFMA R0, -R4, R3, 1 ;  /* 0x3f80000004007423 */ /* 0x001fc80000000103 */
[----:B------:R-:W-:Y:S01]  /*60a0*/  FFMA R0, R3, R0, R3 ;  /* 0x0000000003007223 */ /* 0x000fe20000000003 */
[----:B------:R-:W-:-:S03]  /*60b0*/  ISETP.NE.AND P1, PT, RZ, UR4, PT ;  /* 0x00000004ff007c0c */ /* 0x000fc6000bf25270 */
[----:B------:R-:W-:-:S04]  /*60c0*/  FFMA R3, R0, R33, RZ ;  /* 0x0000002100037223 */ /* 0x000fc800000000ff */
[----:B------:R-:W-:-:S04]  /*60d0*/  FFMA R2, -R4, R3, R33 ;  /* 0x0000000304027223 */ /* 0x000fc80000000121 */
[----:B------:R-:W-:Y:S01]  /*60e0*/  FFMA R0, R0, R2, R3 ;  /* 0x0000000200007223 */ /* 0x000fe20000000003 */
[----:B--2---:R-:W-:Y:S06]  /*60f0*/  @!P0 BRA `(.L_x_84) ;  /* 0x00000000000c8947 */ /* 0x004fec0003800000 */
[----:B------:R-:W-:-:S07]  /*6100*/  MOV R2, 0x6120 ;  /* 0x0000612000027802 */ /* 0x000fce0000000f00 */
[----:B---34-:R-:W-:Y:S05]  /*6110*/  CALL.REL.NOINC `($__internal_1_$__cuda_sm3x_div_rn_noftz_f32_slowpath) ;  /* 0x0000000400087944 */ /* 0x018fea0003c00000 */
[----:B------:R-:W-:-:S07]  /*6120*/  IMAD.MOV.U32 R0, RZ, RZ, R5 ;  /* 0x000000ffff007224 */ /* 0x000fce00078e0005 */
.L_x_84:
[----:B------:R-:W-:Y:S05]  /*6130*/  BSYNC.RECONVERGENT B0 ;  /* 0x0000000000007941 */ /* 0x000fea0003800200 */
.L_x_83:
[----:B------:R-:W-:-:S13]  /*6140*/  ISETP.NE.AND P0, PT, R29, RZ, PT ;  /* 0x000000ff1d00720c */ /* 0x000fda0003f05270 */
[----:B------:R-:W-:Y:S05]  /*6150*/  @!P0 EXIT ;  /* 0x000000000000894d */ /* 0x000fea0003800000 */
[----:B------:R-:W0:Y:S01]  /*6160*/  LDC.64 R2, c[0x0][0x388] ;  /* 0x0000e200ff027b82 */ /* 0x000e220000000a00 */
[----:B------:R-:W-:Y:S02]  /*6170*/  R2UR UR4, R50 ;  /* 0x00000000320472ca */ /* 0x000fe400000e0000 */
[----:B------:R-:W-:Y:S02]  /*6180*/  R2UR UR5, R51 ;  /* 0x00000000330572ca */ /* 0x000fe400000e0000 */
[----:B------:R-:W-:Y:S01]  /*6190*/  FSEL R33, R33, R0, !P1 ;  /* 0x0000000021217208 */ /* 0x000fe20004800000 */
[----:B0-----:R-:W-:-:S10]  /*61a0*/  IMAD.WIDE R16, R16, 0x4, R2 ;  /* 0x0000000410107825 */ /* 0x001fd400078e0202 */
[----:B------:R-:W-:Y:S01]  /*61b0*/  STG.E desc[UR4][R16.64], R33 ;  /* 0x0000002110007986 */ /* 0x000fe2000c101904 */
[----:B------:R-:W-:Y:S05]  /*61c0*/  EXIT ;  /* 0x000000000000794d */ /* 0x000fea0003800000 */
.L_x_75:
[----:B------:R-:W-:Y:S02]  /*61d0*/  PLOP3.LUT P6, PT, PT, PT, PT, 0x80, 0x8 ;  /* 0x000000000008781c */ /* 0x000fe40003fcf070 */
[----:B------:R-:W-:-:S11]  /*61e0*/  MOV R15, 0xffffffff ;  /* 0xffffffff000f7802 */ /* 0x000fd60000000f00 */
[----:B------:R-:W-:Y:S05]  /*61f0*/  WARPSYNC.COLLECTIVE R15, `(.L_x_85) ;  /* 0x000000000f087348 */ /* 0x000fea0003c00000 */
[----:B------:R-:W-:Y:S01]  /*6200*/  VOTE.ANY R14, PT, P6 ;  /* 0x00000000000e7806 */ /* 0x000fe200030e0100 */
[----:B------:R-:W-:Y:S06]  /*6210*/  ENDCOLLECTIVE ;  /* 0x000000000000791b */ /* 0x000fec0003800000 */
.L_x_85:
[----:B------:R-:W-:Y:S01]  /*6220*/  MOV R15, R14 ;  /* 0x0000000e000f7202 */ /* 0x000fe20000000f00 */
[----:B------:R-:W-:Y:S06]  /*6230*/  BRA `(.L_x_86) ;  /* 0xfffffff800607947 */ /* 0x000fec000383ffff */
.L_x_76:
[----:B------:R-:W-:Y:S01]  /*6240*/  HFMA2 R12, -RZ, RZ, 0, 9.5367431640625e-07 ;  /* 0x00000010ff0c7431 */ /* 0x000fe200000001ff */
[----:B------:R-:W-:Y:S01]  /*6250*/  BSSY B0, `(.L_x_87) ;  /* 0x0000006000007945 */ /* 0x000fe20003800000 */
[----:B------:R-:W-:Y:S01]  /*6260*/  IMAD.MOV.U32 R13, RZ, RZ, R33 ;  /* 0x000000ffff0d7224 */ /* 0x000fe200078e0021 */
[----:B------:R-:W-:-:S07]  /*6270*/  MOV R11, 0x1f ;  /* 0x0000001f000b7802 */ /* 0x000fce0000000f00 */
[----:B------:R-:W-:Y:S05]  /*6280*/  WARPSYNC.COLLECTIVE R15, `(.L_x_88) ;  /* 0x000000000f087348 */ /* 0x000fea0003c00000 */
[----:B------:R0:W1:Y:S02]  /*6290*/  SHFL.DOWN P6, R14, R13, R12, R11 ;  /* 0x0800000c0d0e7389 */ /* 0x00006400000c000b */
[----:B01----:R-:W-:Y:S05]  /*62a0*/  ENDCOLLECTIVE ;  /* 0x000000000000791b */ /* 0x003fea0003800000 */
.L_x_88:
[----:B------:R-:W-:Y:S05]  /*62b0*/  BSYNC B0 ;  /* 0x0000000000007941 */ /* 0x000fea0003800000 */
.L_x_87:
[----:B------:R-:W-:Y:S02]  /*62c0*/  HFMA2 R11, -RZ, RZ, 0, 1.847743988037109375e-06 ;  /* 0x0000001fff0b7431 */ /* 0x000fe400000001ff */
[----:B------:R-:W-:Y:S01]  /*62d0*/  FADD R13, R33, R14 ;  /* 0x0000000e210d7221 */ /* 0x000fe20000000000 */
[----:B------:R-:W-:-:S07]  /*62e0*/  IMAD.MOV.U32 R12, RZ, RZ, 0x8 ;  /* 0x00000008ff0c7424 */ /* 0x000fce00078e00ff */
[----:B------:R-:W-:Y:S05]  /*62f0*/  WARPSYNC.COLLECTIVE R15, `(.L_x_89) ;  /* 0x000000000f087348 */ /* 0x000fea0003c00000 */
[----:B------:R0:W1:Y:S02]  /*6300*/  SHFL.DOWN P6, R14, R13, R12, R11 ;  /* 0x0800000c0d0e7389 */ /* 0x00006400000c000b */
[----:B01----:R-:W-:Y:S05]  /*6310*/  ENDCOLLECTIVE ;  /* 0x000000000000791b */ /* 0x003fea0003800000 */
.L_x_89:
[----:B------:R-:W-:Y:S02]  /*6320*/  IMAD.MOV.U32 R12, RZ, RZ, 0x4 ;  /* 0x00000004ff0c7424 */ /* 0x000fe400078e00ff */
[----:B------:R-:W-:-:S05]  /*6330*/  FADD R0, R13, R14 ;  /* 0x0000000e0d007221 */ /* 0x000fca0000000000 */
[----:B------:R-:W-:-:S07]  /*6340*/  MOV R13, R0 ;  /* 0x00000000000d7202 */ /* 0x000fce0000000f00 */
[----:B------:R-:W-:Y:S05]  /*6350*/  WARPSYNC.COLLECTIVE R15, `(.L_x_90) ;  /* 0x000000000f087348 */ /* 0x000fea0003c00000 */
[----:B------:R0:W1:Y:S02]  /*6360*/  SHFL.DOWN P6, R14, R13, R12, R11 ;  /* 0x0800000c0d0e7389 */ /* 0x00006400000c000b */
[----:B01----:R-:W-:Y:S05]  /*6370*/  ENDCOLLECTIVE ;  /* 0x000000000000791b */ /* 0x003fea0003800000 */
.L_x_90:
[----:B------:R-:W-:Y:S02]  /*6380*/  HFMA2 R12, -RZ, RZ, 0, 1.1920928955078125e-07 ;  /* 0x00000002ff0c7431 */ /* 0x000fe400000001ff */
[----:B------:R-:W-:-:S05]  /*6390*/  FADD R4, R0, R14 ;  /* 0x0000000e00047221 */ /* 0x000fca0000000000 */
[----:B------:R-:W-:-:S07]  /*63a0*/  MOV R13, R4 ;  /* 0x00000004000d7202 */ /* 0x000fce0000000f00 */
[----:B------:R-:W-:Y:S05]  /*63b0*/  WARPSYNC.COLLECTIVE R15, `(.L_x_91) ;  /* 0x000000000f087348 */ /* 0x000fea0003c00000 */
[----:B------:R0:W1:Y:S02]  /*63c0*/  SHFL.DOWN P6, R14, R13, R12, R11 ;  /* 0x0800000c0d0e7389 */ /* 0x00006400000c000b */
[----:B01----:R-:W-:Y:S05]  /*63d0*/  ENDCOLLECTIVE ;  /* 0x000000000000791b */ /* 0x003fea0003800000 */
.L_x_91:
[----:B------:R-:W-:Y:S01]  /*63e0*/  MOV R12, 0x1 ;  /* 0x00000001000c7802 */ /* 0x000fe20000000f00 */
[----:B------:R-:W-:-:S04]  /*63f0*/  FADD R6, R4, R14 ;  /* 0x0000000e04067221 */ /* 0x000fc80000000000 */
[----:B------:R-:W-:-:S07]  /*6400*/  IMAD.MOV.U32 R13, RZ, RZ, R6 ;  /* 0x000000ffff0d7224 */ /* 0x000fce00078e0006 */
[----:B------:R-:W-:Y:S05]  /*6410*/  WARPSYNC.COLLECTIVE R15, `(.L_x_92) ;  /* 0x000000000f087348 */ /* 0x000fea0003c00000 */
[----:B------:R0:W1:Y:S02]  /*6420*/  SHFL.DOWN P6, R14, R13, R12, R11 ;  /* 0x0800000c0d0e7389 */ /* 0x00006400000c000b */
[----:B01----:R-:W-:Y:S05]  /*6430*/  ENDCOLLECTIVE ;  /* 0x000000000000791b */ /* 0x003fea0003800000 */
.L_x_92:
[----:B------:R-:W-:Y:S05]  /*6440*/  BRA `(.L_x_93) ;  /* 0xfffffff800087947 */ /* 0x000fea000383ffff */
.L_x_79:
[----:B------:R-:W-:Y:S02]  /*6450*/  PLOP3.LUT P6, PT, PT, PT, PT, 0x80, 0x8 ;  /* 0x000000000008781c */ /* 0x000fe40003fcf070 */
[----:B------:R-:W-:-:S11]  /*6460*/  MOV R15, 0xffffffff ;  /* 0xffffffff000f7802 */ /* 0x000fd60000000f00 */
[----:B01234-:R-:W-:Y:S05]  /*6470*/  WARPSYNC.COLLECTIVE R15, `(.L_x_94) ;  /* 0x000000000f087348 */ /* 0x01ffea0003c00000 */
[----:B------:R-:W-:Y:S01]  /*6480*/  VOTE.ANY R14, PT, P6 ;  /* 0x00000000000e7806 */ /* 0x000fe200030e0100 */
[----:B01234-:R-:W-:Y:S06]  /*6490*/  ENDCOLLECTIVE ;  /* 0x000000000000791b */ /* 0x01ffec0003800000 */
.L_x_94:
[----:B------:R-:W-:Y:S01]  /*64a0*/  IMAD.MOV.U32 R15, RZ, RZ, R14 ;  /* 0x000000ffff0f7224 */ /* 0x000fe200078e000e */
[----:B------:R-:W-:Y:S06]  /*64b0*/  BRA `(.L_x_95) ;  /* 0xfffffff800807947 */ /* 0x000fec000383ffff */
.L_x_81:
[----:B------:R-:W-:Y:S01]  /*64c0*/  HFMA2 R11, -RZ, RZ, 0, 1.847743988037109375e-06 ;  /* 0x0000001fff0b7431 */ /* 0x000fe200000001ff */
[----:B------:R-:W-:Y:S01]  /*64d0*/  BSSY B0, `(.L_x_96) ;  /* 0x0000005000007945 */ /* 0x000fe20003800000 */
[----:B-1----:R-:W-:-:S07]  /*64e0*/  MOV R13, R33 ;  /* 0x00000021000d7202 */ /* 0x002fce0000000f00 */
[----:B0-234-:R-:W-:Y:S05]  /*64f0*/  WARPSYNC.COLLECTIVE R15, `(.L_x_97) ;  /* 0x000000000f087348 */ /* 0x01dfea0003c00000 */
[----:B------:R1:W0:Y:S02]  /*6500*/  SHFL.DOWN P6, R14, R13, R12, R11 ;  /* 0x0800000c0d0e7389 */ /* 0x00022400000c000b */
[----:B01234-:R-:W-:Y:S05]  /*6510*/  ENDCOLLECTIVE ;  /* 0x000000000000791b */ /* 0x01ffea0003800000 */
.L_x_97:
[----:B------:R-:W-:Y:S05]  /*6520*/  BSYNC B0 ;  /* 0x0000000000007941 */ /* 0x000fea0003800000 */
.L_x_96:
[----:B------:R-:W-:Y:S05]  /*6530*/  BRA `(.L_x_98) ;  /* 0xfffffff800787947 */ /* 0x000fea000383ffff */
        .weak           $__internal_1_$__cuda_sm3x_div_rn_noftz_f32_slowpath
        .type           $__internal_1_$__cuda_sm3x_div_rn_noftz_f32_slowpath,@function
        .size           $__internal_1_$__cuda_sm3x_div_rn_noftz_f32_slowpath,(.L_x_185 - $__internal_1_$__cuda_sm3x_div_rn_noftz_f32_slowpath)
$__internal_1_$__cuda_sm3x_div_rn_noftz_f32_slowpath:
[----:B------:R-:W-:Y:S01]  /*6540*/  SHF.R.U32.HI R3, RZ, 0x17, R4 ;  /* 0x00000017ff037819 */ /* 0x000fe20000011604 */
[----:B------:R-:W-:Y:S01]  /*6550*/  BSSY.RECONVERGENT B1, `(.L_x_99) ;  /* 0x0000064000017945 */ /* 0x000fe20003800200 */
[----:B------:R-:W-:Y:S02]  /*6560*/  SHF.R.U32.HI R0, RZ, 0x17, R33 ;  /* 0x00000017ff007819 */ /* 0x000fe40000011621 */
[----:B------:R-:W-:Y:S02]  /*6570*/  LOP3.LUT R3, R3, 0xff, RZ, 0xc0, !PT ;  /* 0x000000ff03037812 */ /* 0x000fe400078ec0ff */
[----:B------:R-:W-:Y:S02]  /*6580*/  LOP3.LUT R10, R0, 0xff, RZ, 0xc0, !PT ;  /* 0x000000ff000a7812 */ /* 0x000fe400078ec0ff */
[----:B------:R-:W-:Y:S01]  /*6590*/  MOV R5, R33 ;  /* 0x0000002100057202 */ /* 0x000fe20000000f00 */
[----:B------:R-:W-:Y:S01]  /*65a0*/  VIADD R7, R3, 0xffffffff ;  /* 0xffffffff03077836 */ /* 0x000fe20000000000 */
[----:B------:R-:W-:-:S04]  /*65b0*/  IADD3 R8, PT, PT, R10, -0x1, RZ ;  /* 0xffffffff0a087810 */ /* 0x000fc80007ffe0ff */
[----:B------:R-:W-:-:S04]  /*65c0*/  ISETP.GT.U32.AND P0, PT, R7, 0xfd, PT ;  /* 0x000000fd0700780c */ /* 0x000fc80003f04070 */
[----:B------:R-:W-:-:S13]  /*65d0*/  ISETP.GT.U32.OR P0, PT, R8, 0xfd, P0 ;  /* 0x000000fd0800780c */ /* 0x000fda0000704470 */
[----:B------:R-:W-:Y:S01]  /*65e0*/  @!P0 IMAD.MOV.U32 R6, RZ, RZ, RZ ;  /* 0x000000ffff068224 */ /* 0x000fe200078e00ff */
[----:B------:R-:W-:Y:S06]  /*65f0*/  @!P0 BRA `(.L_x_100) ;  /* 0x0000000000608947 */ /* 0x000fec0003800000 */
[----:B------:R-:W-:Y:S02]  /*6600*/  FSETP.GTU.FTZ.AND P0, PT, |R33|, +INF , PT ;  /* 0x7f8000002100780b */ /* 0x000fe40003f1c200 */
[----:B------:R-:W-:Y:S02]  /*6610*/  FSETP.GTU.FTZ.AND P2, PT, |R4|, +INF , PT ;  /* 0x7f8000000400780b */ /* 0x000fe40003f5c200 */
[----:B------:R-:W-:Y:S02]  /*6620*/  MOV R0, R4 ;  /* 0x0000000400007202 */ /* 0x000fe40000000f00 */
        /* <DEDUP_REMOVED lines=16> */
[----:B------:R-:W-:Y:S01]  /*6730*/  @P0 MOV R6, RZ ;  /* 0x000000ff00060202 */ /* 0x000fe20000000f00 */
[----:B------:R-:W-:Y:S02]  /*6740*/  @!P0 IMAD.MOV.U32 R6, RZ, RZ, -0x40 ;  /* 0xffffffc0ff068424 */ /* 0x000fe400078e00ff */
[----:B------:R-:W-:Y:S01]  /*6750*/  @!P0 FFMA R5, R33, 1.84467440737095516160e+19, RZ ;  /* 0x5f80000021058823 */ /* 0x000fe200000000ff */
[----:B------:R-:W-:Y:S02]  /*6760*/  @!P2 FFMA R4, R0, 1.84467440737095516160e+19, RZ ;  /* 0x5f8000000004a823 */ /* 0x000fe400000000ff */
[----:B------:R-:W-:-:S07]  /*6770*/  @!P2 IADD3 R6, PT, PT, R6, 0x40, RZ ;  /* 0x000000400606a810 */ /* 0x000fce0007ffe0ff */
.L_x_100:
[----:B------:R-:W-:Y:S01]  /*6780*/  LEA R7, R3, 0xc0800000, 0x17 ;  /* 0xc080000003077811 */ /* 0x000fe200078eb8ff */
[----:B------:R-:W-:Y:S03]  /*6790*/  BSSY.RECONVERGENT B2, `(.L_x_105) ;  /* 0x0000036000027945 */ /* 0x000fe60003800200 */
[----:B------:R-:W-:Y:S01]  /*67a0*/  IADD3 R7, PT, PT, -R7, R4, RZ ;  /* 0x0000000407077210 */ /* 0x000fe20007ffe1ff */
[----:B------:R-:W-:-:S03]  /*67b0*/  VIADD R4, R10, 0xffffff81 ;  /* 0xffffff810a047836 */ /* 0x000fc60000000000 */
[----:B------:R-:W0:Y:S01]  /*67c0*/  MUFU.RCP R8, R7 ;  /* 0x0000000700087308 */ /* 0x000e220000001000 */
[----:B------:R-:W-:Y:S01]  /*67d0*/  FADD.FTZ R9, -R7, -RZ ;  /* 0x800000ff07097221 */ /* 0x000fe20000010100 */
[C---:B------:R-:W-:Y:S01]  /*67e0*/  IMAD R0, R4.reuse, -0x800000, R5 ;  /* 0xff80000004007824 */ /* 0x040fe200078e0205 */
[----:B------:R-:W-:-:S04]  /*67f0*/  IADD3 R3, PT, PT, R4, 0x7f, -R3 ;  /* 0x0000007f04037810 */ /* 0x000fc80007ffe803 */
[----:B------:R-:W-:Y:S01]  /*6800*/  IADD3 R3, PT, PT, R3, R6, RZ ;  /* 0x0000000603037210 */ /* 0x000fe20007ffe0ff */
        /* <DEDUP_REMOVED lines=8> */
[----:B------:R-:W-:-:S04]  /*6890*/  LOP3.LUT R0, R0, 0xff, RZ, 0xc0, !PT ;  /* 0x000000ff00007812 */ /* 0x000fc800078ec0ff */
[----:B------:R-:W-:-:S05]  /*68a0*/  IADD3 R6, PT, PT, R0, R3, RZ ;  /* 0x0000000300067210 */ /* 0x000fca0007ffe0ff */
        /* <DEDUP_REMOVED lines=10> */
[-CC-:B------:R-:W-:Y:S01]  /*6950*/  FFMA.RZ R0, R10, R8.reuse, R11.reuse ;  /* 0x000000080a007223 */ /* 0x180fe2000000c00b */
[----:B------:R-:W-:Y:S01]  /*6960*/  IADD3 R7, PT, PT, R6, 0x20, RZ ;  /* 0x0000002006077810 */ /* 0x000fe20007ffe0ff */
[-CC-:B------:R-:W-:Y:S01]  /*6970*/  FFMA.RM R3, R10, R8.reuse, R11.reuse ;  /* 0x000000080a037223 */ /* 0x180fe2000000400b */
[----:B------:R-:W-:Y:S02]  /*6980*/  ISETP.NE.AND P3, PT, R6, RZ, PT ;  /* 0x000000ff0600720c */ /* 0x000fe40003f65270 */
[----:B------:R-:W-:Y:S01]  /*6990*/  LOP3.LUT R4, R0, 0x7fffff, RZ, 0xc0, !PT ;  /* 0x007fffff00047812 */ /* 0x000fe200078ec0ff */
[----:B------:R-:W-:Y:S01]  /*69a0*/  FFMA.RP R0, R10, R8, R11 ;  /* 0x000000080a007223 */ /* 0x000fe2000000800b */
[----:B------:R-:W-:Y:S02]  /*69b0*/  ISETP.NE.AND P2, PT, R6, RZ, PT ;  /* 0x000000ff0600720c */ /* 0x000fe40003f45270 */
[----:B------:R-:W-:Y:S02]  /*69c0*/  LOP3.LUT R4, R4, 0x800000, RZ, 0xfc, !PT ;  /* 0x0080000004047812 */ /* 0x000fe400078efcff */
[----:B------:R-:W-:-:S02]  /*69d0*/  IADD3 R6, PT, PT, -R6, RZ, RZ ;  /* 0x000000ff06067210 */ /* 0x000fc40007ffe1ff */
[----:B------:R-:W-:Y:S02]  /*69e0*/  SHF.L.U32 R7, R4, R7, RZ ;  /* 0x0000000704077219 */ /* 0x000fe400000006ff */
[----:B------:R-:W-:Y:S02]  /*69f0*/  FSETP.NEU.FTZ.AND P0, PT, R0, R3, PT ;  /* 0x000000030000720b */ /* 0x000fe40003f1d000 */
        /* <DEDUP_REMOVED lines=11> */
.L_x_107:
[----:B------:R-:W-:-:S04]  /*6ab0*/  LOP3.LUT R5, R5, 0x80000000, RZ, 0xc0, !PT ;  /* 0x8000000005057812 */ /* 0x000fc800078ec0ff */
[----:B------:R-:W-:Y:S01]  /*6ac0*/  LOP3.LUT R5, R5, 0x7f800000, RZ, 0xfc, !PT ;  /* 0x7f80000005057812 */ /* 0x000fe200078efcff */
[----:B------:R-:W-:Y:S06]  /*6ad0*/  BRA `(.L_x_108) ;  /* 0x0000000000047947 */ /* 0x000fec0003800000 */
.L_x_106:
[----:B------:R-:W-:-:S07]  /*6ae0*/  LEA R5, R3, R5, 0x17 ;  /* 0x0000000503057211 */ /* 0x000fce00078eb8ff */
.L_x_108:
[----:B------:R-:W-:Y:S05]  /*6af0*/  BSYNC.RECONVERGENT B2 ;  /* 0x0000000000027941 */ /* 0x000fea0003800200 */
.L_x_105:
[----:B------:R-:W-:Y:S05]  /*6b00*/  BRA `(.L_x_109) ;  /* 0x0000000000207947 */ /* 0x000fea0003800000 */
.L_x_104:
[----:B------:R-:W-:-:S04]  /*6b10*/  LOP3.LUT R5, R4, 0x80000000, R5, 0x48, !PT ;  /* 0x8000000004057812 */ /* 0x000fc800078e4805 */
[----:B------:R-:W-:Y:S01]  /*6b20*/  LOP3.LUT R5, R5, 0x7f800000, RZ, 0xfc, !PT ;  /* 0x7f80000005057812 */ /* 0x000fe200078efcff */
[----:B------:R-:W-:Y:S06]  /*6b30*/  BRA `(.L_x_109) ;  /* 0x0000000000147947 */ /* 0x000fec0003800000 */
.L_x_103:
[----:B------:R-:W-:Y:S01]  /*6b40*/  LOP3.LUT R5, R4, 0x80000000, R5, 0x48, !PT ;  /* 0x8000000004057812 */ /* 0x000fe200078e4805 */
[----:B------:R-:W-:Y:S06]  /*6b50*/  BRA `(.L_x_109) ;  /* 0x00000000000c7947 */ /* 0x000fec0003800000 */
.L_x_102:
[----:B------:R-:W0:Y:S01]  /*6b60*/  MUFU.RSQ R5, -QNAN ;  /* 0xffc0000000057908 */ /* 0x000e220000001400 */
[----:B------:R-:W-:Y:S05]  /*6b70*/  BRA `(.L_x_109) ;  /* 0x0000000000047947 */ /* 0x000fea0003800000 */
.L_x_101:
[----:B------:R-:W-:-:S07]  /*6b80*/  FADD.FTZ R5, R33, R0 ;  /* 0x0000000021057221 */ /* 0x000fce0000010000 */
.L_x_109:
[----:B------:R-:W-:Y:S05]  /*6b90*/  BSYNC.RECONVERGENT B1 ;  /* 0x0000000000017941 */ /* 0x000fea0003800200 */
.L_x_99:
[----:B------:R-:W-:-:S04]  /*6ba0*/  HFMA2 R3, -RZ, RZ, 0, 0 ;  /* 0x00000000ff037431 */ /* 0x000fc800000001ff */
[----:B0-----:R-:W-:Y:S05]  /*6bb0*/  RET.REL.NODEC R2 `(_Z15ReduceAnyKernelIfffN3kps10AddFunctorIfEENS0_15IdentityFunctorIffEE15IndexCalculatorEvPKT_PT0_T2_T3_T1_iibT4_SE_NS0_9DimConfigEb) ;  /* 0xffffff9402107950 */ /* 0x001fea0003c3ffff */
.L_x_110:
        /* <DEDUP_REMOVED lines=12> */
.L_x_185:


//--------------------- .text._Z15ReduceAnyKernelIfffN3kps10AddFunctorIfEENS0_15IdentityFunctorIffEE14OneDimIndexCalEvPKT_PT0_T2_T3_T1_iibT4_SE_NS0_9DimConfigEb --------------------------
	.section	.text._Z15ReduceAnyKernelIfffN3kps10AddFunctorIfEENS0_15IdentityFunctorIffEE14OneDimIndexCalEvPKT_PT0_T2_T3_T1_iibT4_SE_NS0_9DimConfigEb,"ax",@progbits
	.align	128
        .global         _Z15ReduceAnyKernelIfffN3kps10AddFunctorIfEENS0_15IdentityFunctorIffEE14OneDimIndexCalEvPKT_PT0_T2_T3_T1_iibT4_SE_NS0_9DimConfigEb
        .type           _Z15ReduceAnyKernelIfffN3kps10AddFunctorIfEENS0_15IdentityFunctorIffEE14OneDimIndexCalEvPKT_PT0_T2_T3_T1_iibT4_SE_NS0_9DimConfigEb,@function
        .size           _Z15ReduceAnyKernelIfffN3kps10AddFunctorIfEENS0_15IdentityFunctorIffEE14OneDimIndexCalEvPKT_PT0_T2_T3_T1_iibT4_SE_NS0_9DimConfigEb,(.L_x_186 - _Z15ReduceAnyKernelIfffN3kps10AddFunctorIfEENS0_15IdentityFunctorIffEE14OneDimIndexCalEvPKT_PT0_T2_T3_T1_iibT4_SE_NS0_9DimConfigEb)
        .other          _Z15ReduceAnyKernelIfffN3kps10AddFunctorIfEENS0_15IdentityFunctorIffEE14OneDimIndexCalEvPKT_PT0_T2_T3_T1_iibT4_SE_NS0_9DimConfigEb,@"STO_CUDA_ENTRY STV_DEFAULT"
_Z15ReduceAnyKernelIfffN3kps10AddFunctorIfEENS0_15IdentityFunctorIffEE14OneDimIndexCalEvPKT_PT0_T2_T3_T1_iibT4_SE_NS0_9DimConfigEb:
.text._Z15ReduceAnyKernelIfffN3kps10AddFunctorIfEENS0_15IdentityFunctorIffEE14OneDimIndexCalEvPKT_PT0_T2_T3_T1_iibT4_SE_NS0_9DimConfigEb:
[----:B------:R-:W0:Y:S01]  /*0000*/  LDC R1, c[0x0][0x37c] ;  /* 0x0000df00ff017b82 */ /* 0x000e220000000800 */
[----:B------:R-:W1:Y:S01]  /*0010*/  LDCU.U8 UR4, c[0x0][0x3a0] ;  /* 0x00007400ff0477ac */ /* 0x000e620008000000 */
[----:B0-----:R-:W-:Y:S01]  /*0020*/  VIADD R1, R1, 0xffffffc0 ;  /* 0xffffffc001017836 */ /* 0x001fe20000000000 */
[----:B------:R-:W0:Y:S01]  /*0030*/  LDCU UR5, c[0x0][0x2f8] ;  /* 0x00005f00ff0577ac */ /* 0x000e220008000800 */
[----:B------:R-:W2:Y:S01]  /*0040*/  LDCU UR6, c[0x0][0x2fc] ;  /* 0x00005f80ff0677ac */ /* 0x000ea20008000800 */
[----:B------:R-:W3:Y:S01]  /*0050*/  LDCU UR7, c[0x0][0x394] ;  /* 0x00007280ff0777ac */ /* 0x000ee20008000800 */
[----:B-1----:R-:W-:-:S04]  /*0060*/  UPRMT UR4, UR4, 0x8880, URZ ;  /* 0x0000888004047896 */ /* 0x002fc800080000ff */
[----:B------:R-:W-:Y:S01]  /*0070*/  UISETP.NE.AND UP0, UPT, UR4, URZ, UPT ;  /* 0x000000ff0400728c */ /* 0x000fe2000bf05270 */
[----:B0-----:R-:W-:-:S04]  /*0080*/  IADD3 R39, P0, PT, R1, UR5, RZ ;  /* 0x0000000501277c10 */ /* 0x001fc8000ff1e0ff */
[----:B------:R-:W-:Y:S01]  /*0090*/  IADD3 R26, P1, PT, R39, 0x30, RZ ;  /* 0x00000030271a7810 */ /* 0x000fe20007f3e0ff */
[----:B--2---:R-:W-:Y:S02]  /*00a0*/  IMAD.X R38, RZ, RZ, UR6, P0 ;  /* 0x00000006ff267e24 */ /* 0x004fe400080e06ff */
[----:B---3--:R-:W-:-:S03]  /*00b0*/  IMAD.U32 R40, RZ, RZ, UR7 ;  /* 0x00000007ff287e24 */ /* 0x008fc6000f8e00ff */
[----:B------:R-:W-:Y:S01]  /*00c0*/  IADD3.X R24, PT, PT, RZ, R38, RZ, P1, !PT ;  /* 0x00000026ff187210 */ /* 0x000fe20000ffe4ff */
[----:B------:R-:W-:Y:S06]  /*00d0*/  BRA.U !UP0, `(.L_x_111) ;  /* 0x0000000508747547 */ /* 0x000fec000b800000 */
[----:B------:R-:W0:Y:S01]  /*00e0*/  LDC R25, c[0x0][0x360] ;  /* 0x0000d800ff197b82 */ /* 0x000e220000000800 */
[----:B------:R-:W-:Y:S01]  /*00f0*/  MOV R2, 0x1b0 ;  /* 0x000001b000027802 */ /* 0x000fe20000000f00 */
[----:B------:R-:W1:Y:S01]  /*0100*/  LDCU.64 UR4, c[0x4][0x140] ;  /* 0x01002800ff0477ac */ /* 0x000e620008000a00 */
[----:B------:R-:W-:Y:S01]  /*0110*/  IMAD.MOV.U32 R6, RZ, RZ, R26 ;  /* 0x000000ffff067224 */ /* 0x000fe200078e001a */
[----:B------:R-:W-:-:S04]  /*0120*/  MOV R7, R24 ;  /* 0x0000001800077202 */ /* 0x000fc80000000f00 */
[----:B------:R2:W3:Y:S01]  /*0130*/  LDC.64 R8, c[0x4][R2] ;  /* 0x0100000002087b82 */ /* 0x0004e20000000a00 */
[----:B-1----:R-:W-:Y:S02]  /*0140*/  IMAD.U32 R4, RZ, RZ, UR4 ;  /* 0x00000004ff047e24 */ /* 0x002fe4000f8e00ff */
[----:B------:R-:W-:Y:S01]  /*0150*/  IMAD.U32 R5, RZ, RZ, UR5 ;  /* 0x00000005ff057e24 */ /* 0x000fe2000f8e00ff */
[----:B0-----:R2:W-:Y:S06]  /*0160*/  STL [R1+0x30], R25 ;  /* 0x0000301901007387 */ /* 0x0015ec0000100800 */
[----:B------:R-:W-:-:S07]  /*0170*/  LEPC R20, `(.L_x_112) ;  /* 0x000000001014794e */ /* 0x000fce0000000000 */
[----:B--23--:R-:W-:Y:S05]  /*0180*/  CALL.ABS.NOINC R8 ;  /* 0x0000000008007343 */ /* 0x00cfea0003c00000 */
.L_x_112:
[----:B------:R-:W0:Y:S01]  /*0190*/  S2R R29, SR_CTAID.X ;  /* 0x00000000001d7919 */ /* 0x000e220000002500 */
[----:B------:R-:W0:Y:S01]  /*01a0*/  LDC R30, c[0x0][0x364] ;  /* 0x0000d900ff1e7b82 */ /* 0x000e220000000800 */
[----:B------:R-:W1:Y:S01]  /*01b0*/  LDCU.64 UR4, c[0x4][0x148] ;  /* 0x01002900ff0477ac */ /* 0x000e620008000a00 */
[----:B------:R-:W-:Y:S01]  /*01c0*/  IMAD.MOV.U32 R6, RZ, RZ, R26 ;  /* 0x000000ffff067224 */ /* 0x000fe200078e001a */
[----:B------:R-:W0:Y:S01]  /*01d0*/  S2R R31, SR_TID.Y ;  /* 0x00000000001f7919 */ /* 0x000e220000002200 */
[----:B------:R-:W-:-:S04]  /*01e0*/  MOV R7, R24 ;  /* 0x0000001800077202 */ /* 0x000fc80000000f00 */
[----:B------:R2:W3:Y:S01]  /*01f0*/  LDC.64 R8, c[0x4][R2] ;  /* 0x0100000002087b82 */ /* 0x0004e20000000a00 */
[----:B-1----:R-:W-:Y:S02]  /*0200*/  IMAD.U32 R4, RZ, RZ, UR4 ;  /* 0x00000004ff047e24 */ /* 0x002fe4000f8e00ff */
[----:B------:R-:W-:Y:S02]  /*0210*/  IMAD.U32 R5, RZ, RZ, UR5 ;  /* 0x00000005ff057e24 */ /* 0x000fe4000f8e00ff */
[----:B0-----:R-:W-:-:S05]  /*0220*/  IMAD R28, R29, R30, R31 ;  /* 0x0000001e1d1c7224 */ /* 0x001fca00078e021f */
[----:B------:R2:W-:Y:S02]  /*0230*/  STL.128 [R1+0x30], R28 ;  /* 0x0000301c01007387 */ /* 0x0005e40000100c00 */
[----:B------:R-:W-:-:S07]  /*0240*/  LEPC R20, `(.L_x_113) ;  /* 0x000000001014794e */ /* 0x000fce0000000000 */
[----:B--23--:R-:W-:Y:S05]  /*0250*/  CALL.ABS.NOINC R8 ;  /* 0x0000000008007343 */ /* 0x00cfea0003c00000 */
.L_x_113:
[----:B------:R-:W0:Y:S01]  /*0260*/  LDC R20, c[0x0][0x39c] ;  /* 0x0000e700ff147b82 */ /* 0x000e220000000800 */
[--C-:B------:R-:W-:Y:S01]  /*0270*/  IMAD.MOV R3, RZ, RZ, -R28.reuse ;  /* 0x000000ffff037224 */ /* 0x100fe200078e0a1c */
[----:B------:R-:W1:Y:S01]  /*0280*/  LDCU.64 UR4, c[0x4][0x150] ;  /* 0x01002a00ff0477ac */ /* 0x000e620008000a00 */
[----:B------:R-:W-:Y:S02]  /*0290*/  IMAD.MOV.U32 R23, RZ, RZ, 0x1 ;  /* 0x00000001ff177424 */ /* 0x000fe400078e00ff */
[----:B------:R-:W-:Y:S02]  /*02a0*/  IMAD.MOV.U32 R21, RZ, RZ, R28 ;  /* 0x000000ffff157224 */ /* 0x000fe400078e001c */
[----:B------:R-:W-:Y:S01]  /*02b0*/  IMAD.MOV.U32 R6, RZ, RZ, R26 ;  /* 0x000000ffff067224 */ /* 0x000fe200078e001a */
[----:B------:R2:W3:Y:S01]  /*02c0*/  LDC.64 R8, c[0x4][R2] ;  /* 0x0100000002087b82 */ /* 0x0004e20000000a00 */
[----:B------:R-:W-:Y:S01]  /*02d0*/  IMAD.MOV.U32 R7, RZ, RZ, R24 ;  /* 0x000000ffff077224 */ /* 0x000fe200078e0018 */
[----:B-1----:R-:W-:Y:S01]  /*02e0*/  MOV R4, UR4 ;  /* 0x0000000400047c02 */ /* 0x002fe20008000f00 */
[----:B------:R-:W-:Y:S01]  /*02f0*/  IMAD.U32 R5, RZ, RZ, UR5 ;  /* 0x00000005ff057e24 */ /* 0x000fe2000f8e00ff */
[----:B0-----:R-:W-:-:S05]  /*0300*/  VIADDMNMX R22, R3, R20, 0x1, PT ;  /* 0x0000000103167446 */ /* 0x001fca0003800114 */
[----:B------:R2:W-:Y:S02]  /*0310*/  STL.128 [R1+0x30], R20 ;  /* 0x0000301401007387 */ /* 0x0005e40000100c00 */
[----:B--2---:R-:W-:-:S07]  /*0320*/  LEPC R20, `(.L_x_114) ;  /* 0x000000001014794e */ /* 0x004fce0000000000 */
[----:B---3--:R-:W-:Y:S05]  /*0330*/  CALL.ABS.NOINC R8 ;  /* 0x0000000008007343 */ /* 0x008fea0003c00000 */
.L_x_114:
[----:B------:R-:W0:Y:S01]  /*0340*/  S2R R33, SR_CTAID.Y ;  /* 0x0000000000217919 */ /* 0x000e220000002600 */
[----:B------:R1:W2:Y:S01]  /*0350*/  LDC.64 R8, c[0x4][R2] ;  /* 0x0100000002087b82 */ /* 0x0002a20000000a00 */
[----:B------:R-:W3:Y:S01]  /*0360*/  LDCU.64 UR4, c[0x4][0x158] ;  /* 0x01002b00ff0477ac */ /* 0x000ee20008000a00 */
[----:B------:R-:W-:Y:S01]  /*0370*/  IMAD.MOV.U32 R6, RZ, RZ, R26 ;  /* 0x000000ffff067224 */ /* 0x000fe200078e001a */
[----:B------:R1:W-:Y:S01]  /*0380*/  STL [R1+0x38], R25 ;  /* 0x0000381901007387 */ /* 0x0003e20000100800 */
[----:B------:R-:W-:Y:S01]  /*0390*/  IMAD.MOV.U32 R7, RZ, RZ, R24 ;  /* 0x000000ffff077224 */ /* 0x000fe200078e0018 */
[----:B---3--:R-:W-:Y:S01]  /*03a0*/  MOV R4, UR4 ;  /* 0x0000000400047c02 */ /* 0x008fe20008000f00 */
[----:B------:R-:W-:Y:S02]  /*03b0*/  IMAD.U32 R5, RZ, RZ, UR5 ;  /* 0x00000005ff057e24 */ /* 0x000fe4000f8e00ff */
[----:B0-----:R-:W-:-:S05]  /*03c0*/  IMAD R32, R25, R33, RZ ;  /* 0x0000002119207224 */ /* 0x001fca00078e02ff */
[----:B------:R1:W-:Y:S02]  /*03d0*/  STL.64 [R1+0x30], R32 ;  /* 0x0000302001007387 */ /* 0x0003e40000100a00 */
[----:B------:R-:W-:-:S07]  /*03e0*/  LEPC R20, `(.L_x_115) ;  /* 0x000000001014794e */ /* 0x000fce0000000000 */
[----:B-12---:R-:W-:Y:S05]  /*03f0*/  CALL.ABS.NOINC R8 ;  /* 0x0000000008007343 */ /* 0x006fea0003c00000 */
.L_x_115:
[----:B------:R-:W0:Y:S01]  /*0400*/  LDC R11, c[0x0][0x374] ;  /* 0x0000dd00ff0b7b82 */ /* 0x000e220000000800 */
[----:B------:R1:W-:Y:S01]  /*0410*/  STL [R1+0x38], R25 ;  /* 0x0000381901007387 */ /* 0x0003e20000100800 */
[----:B------:R-:W2:Y:S01]  /*0420*/  LDCU.64 UR4, c[0x4][0x160] ;  /* 0x01002c00ff0477ac */ /* 0x000ea20008000a00 */
[----:B------:R-:W-:Y:S01]  /*0430*/  IMAD.MOV.U32 R6, RZ, RZ, R26 ;  /* 0x000000ffff067224 */ /* 0x000fe200078e001a */
[----:B------:R-:W-:-:S04]  /*0440*/  MOV R7, R24 ;  /* 0x0000001800077202 */ /* 0x000fc80000000f00 */
[----:B------:R1:W3:Y:S01]  /*0450*/  LDC.64 R8, c[0x4][R2] ;  /* 0x0100000002087b82 */ /* 0x0002e20000000a00 */
[----:B--2---:R-:W-:Y:S02]  /*0460*/  IMAD.U32 R4, RZ, RZ, UR4 ;  /* 0x00000004ff047e24 */ /* 0x004fe4000f8e00ff */
[----:B------:R-:W-:Y:S02]  /*0470*/  IMAD.U32 R5, RZ, RZ, UR5 ;  /* 0x00000005ff057e24 */ /* 0x000fe4000f8e00ff */
[----:B0-----:R-:W-:-:S05]  /*0480*/  IMAD R23, R25, R11, RZ ;  /* 0x0000000b19177224 */ /* 0x001fca00078e02ff */
[----:B------:R-:W-:-:S05]  /*0490*/  MOV R10, R23 ;  /* 0x00000017000a7202 */ /* 0x000fca0000000f00 */
[----:B---3--:R1:W-:Y:S02]  /*04a0*/  STL.64 [R1+0x30], R10 ;  /* 0x0000300a01007387 */ /* 0x0083e40000100a00 */
[----:B------:R-:W-:-:S07]  /*04b0*/  LEPC R20, `(.L_x_116) ;  /* 0x000000001014794e */ /* 0x000fce0000000000 */
[----:B-1----:R-:W-:Y:S05]  /*04c0*/  CALL.ABS.NOINC R8 ;  /* 0x0000000008007343 */ /* 0x002fea0003c00000 */
.L_x_116:
[----:B------:R-:W0:Y:S01]  /*04d0*/  S2R R9, SR_TID.X ;  /* 0x0000000000097919 */ /* 0x000e220000002100 */
[----:B------:R-:W1:Y:S01]  /*04e0*/  LDC R11, c[0x0][0x39c] ;  /* 0x0000e700ff0b7b82 */ /* 0x000e620000000800 */
[----:B------:R-:W-:Y:S01]  /*04f0*/  IMAD.MOV.U32 R10, RZ, RZ, R28 ;  /* 0x000000ffff0a7224 */ /* 0x000fe200078e001c */
[----:B------:R-:W2:Y:S01]  /*0500*/  LDCU.64 UR4, c[0x4][0x168] ;  /* 0x01002d00ff0477ac */ /* 0x000ea20008000a00 */
[----:B------:R-:W-:Y:S01]  /*0510*/  MOV R6, R26 ;  /* 0x0000001a00067202 */ /* 0x000fe20000000f00 */
[----:B------:R-:W-:-:S04]  /*0520*/  IMAD.MOV.U32 R7, RZ, RZ, R24 ;  /* 0x000000ffff077224 */ /* 0x000fc800078e0018 */
[----:B------:R3:W4:Y:S01]  /*0530*/  LDC.64 R12, c[0x4][R2] ;  /* 0x01000000020c7b82 */ /* 0x0007220000000a00 */
[----:B--2---:R-:W-:Y:S02]  /*0540*/  IMAD.U32 R4, RZ, RZ, UR4 ;  /* 0x00000004ff047e24 */ /* 0x004fe4000f8e00ff */
[----:B------:R-:W-:Y:S01]  /*0550*/  IMAD.U32 R5, RZ, RZ, UR5 ;  /* 0x00000005ff057e24 */ /* 0x000fe2000f8e00ff */
[----:B-1----:R-:W-:-:S04]  /*0560*/  ISETP.GE.AND P0, PT, R28, R11, PT ;  /* 0x0000000b1c00720c */ /* 0x002fc80003f06270 */
[----:B0-----:R-:W-:-:S04]  /*0570*/  ISETP.EQ.AND P1, PT, R9, RZ, !P0 ;  /* 0x000000ff0900720c */ /* 0x001fc80004722270 */
[----:B------:R-:W-:Y:S02]  /*0580*/  SEL R8, RZ, 0x1, !P1 ;  /* 0x00000001ff087807 */ /* 0x000fe40004800000 */
[----:B------:R-:W-:-:S03]  /*0590*/  P2R R41, PR, RZ, 0x2 ;  /* 0x00000002ff297803 */ /* 0x000fc60000000000 */
[----:B----4-:R3:W-:Y:S04]  /*05a0*/  STL.128 [R1+0x30], R8 ;  /* 0x0000300801007387 */ /* 0x0107e80000100c00 */
[----:B------:R-:W-:-:S07]  /*05b0*/  LEPC R20, `(.L_x_117) ;  /* 0x000000001014794e */ /* 0x000fce0000000000 */
[----:B---3--:R-:W-:Y:S05]  /*05c0*/  CALL.ABS.NOINC R12 ;  /* 0x000000000c007343 */ /* 0x008fea0003c00000 */
.L_x_117:
[----:B------:R-:W0:Y:S01]  /*05d0*/  LDC R19, c[0x0][0x39c] ;  /* 0x0000e700ff137b82 */ /* 0x000e220000000800 */
[----:B------:R-:W-:Y:S01]  /*05e0*/  IMAD.MOV.U32 R17, RZ, RZ, R33 ;  /* 0x000000ffff117224 */ /* 0x000fe200078e0021 */
[----:B------:R-:W-:Y:S01]  /*05f0*/  MOV R18, R28 ;  /* 0x0000001c00127202 */ /* 0x000fe20000000f00 */
[----:B------:R-:W1:Y:S01]  /*0600*/  LDCU.64 UR4, c[0x4][0x170] ;  /* 0x01002e00ff0477ac */ /* 0x000e620008000a00 */
[----:B------:R-:W-:Y:S01]  /*0610*/  MOV R6, R26 ;  /* 0x0000001a00067202 */ /* 0x000fe20000000f00 */
[----:B------:R-:W-:-:S03]  /*0620*/  IMAD.MOV.U32 R7, RZ, RZ, R24 ;  /* 0x000000ffff077224 */ /* 0x000fc600078e0018 */
[----:B------:R-:W2:Y:S01]  /*0630*/  LDC.64 R2, c[0x4][R2] ;  /* 0x0100000002027b82 */ /* 0x000ea20000000a00 */
[----:B-1----:R-:W-:Y:S02]  /*0640*/  IMAD.U32 R4, RZ, RZ, UR4 ;  /* 0x00000004ff047e24 */ /* 0x002fe4000f8e00ff */
[----:B------:R-:W-:Y:S02]  /*0650*/  IMAD.U32 R5, RZ, RZ, UR5 ;  /* 0x00000005ff057e24 */ /* 0x000fe4000f8e00ff */
[----:B0-----:R-:W-:-:S05]  /*0660*/  IMAD R16, R33, R19, R28 ;  /* 0x0000001321107224 */ /* 0x001fca00078e021c */
[----:B------:R0:W-:Y:S02]  /*0670*/  STL.128 [R1+0x30], R16 ;  /* 0x0000301001007387 */ /* 0x0001e40000100c00 */
[----:B------:R-:W-:-:S07]  /*0680*/  LEPC R20, `(.L_x_118) ;  /* 0x000000001014794e */ /* 0x000fce0000000000 */
[----:B0-2---:R-:W-:Y:S05]  /*0690*/  CALL.ABS.NOINC R2 ;  /* 0x0000000002007343 */ /* 0x005fea0003c00000 */
.L_x_118:
[----:B------:R-:W-:Y:S05]  /*06a0*/  BRA `(.L_x_119) ;  /* 0x0000000000447947 */ /* 0x000fea0003800000 */
.L_x_111:
        /* <DEDUP_REMOVED lines=17> */
.L_x_119:
[----:B------:R-:W-:-:S13]  /*07c0*/  ISETP.GE.AND P0, PT, R22, 0x1, PT ;  /* 0x000000011600780c */ /* 0x000fda0003f06270 */
[----:B------:R-:W-:Y:S05]  /*07d0*/  @!P0 EXIT ;  /* 0x000000000000894d */ /* 0x000fea0003800000 */
[----:B------:R-:W-:Y:S01]  /*07e0*/  SHF.L.U32 R27, R23, 0x2, RZ ;  /* 0x00000002171b7819 */ /* 0x000fe200000006ff */
[----:B------:R-:W0:Y:S01]  /*07f0*/  LDC R37, c[0x0][0x398] ;  /* 0x0000e600ff257b82 */ /* 0x000e220000000800 */
[C---:B------:R-:W-:Y:S01]  /*0800*/  IMAD.IADD R5, R32.reuse, 0x1, R25 ;  /* 0x0000000120057824 */ /* 0x040fe200078e0219 */
[----:B------:R-:W1:Y:S01]  /*0810*/  S2R R31, SR_TID.X ;  /* 0x00000000001f7919 */ /* 0x000e620000002100 */
[----:B------:R-:W2:Y:S01]  /*0820*/  I2F.U32.RP R4, R27 ;  /* 0x0000001b00047306 */ /* 0x000ea20000209000 */
[-C--:B------:R-:W-:Y:S01]  /*0830*/  IADD3 R11, PT, PT, RZ, -R27.reuse, RZ ;  /* 0x8000001bff0b7210 */ /* 0x080fe20007ffe0ff */
[----:B------:R-:W-:Y:S01]  /*0840*/  IMAD.IADD R7, R5, 0x1, R27 ;  /* 0x0000000105077824 */ /* 0x000fe200078e021b */
[----:B------:R-:W3:Y:S01]  /*0850*/  LDCU UR6, c[0x0][0x3a8] ;  /* 0x00007500ff0677ac */ /* 0x000ee20008000800 */
[----:B------:R-:W-:Y:S01]  /*0860*/  ISETP.NE.U32.AND P2, PT, R27, RZ, PT ;  /* 0x000000ff1b00720c */ /* 0x000fe20003f45070 */
[----:B------:R-:W4:Y:S01]  /*0870*/  LDC R17, c[0x0][0x364] ;  /* 0x0000d900ff117b82 */ /* 0x000f220000000800 */
[----:B------:R-:W-:Y:S01]  /*0880*/  MOV R8, 0x1b0 ;  /* 0x000001b000087802 */ /* 0x000fe20000000f00 */
[----:B------:R-:W5:Y:S01]  /*0890*/  LDCU.U8 UR4, c[0x0][0x3a0] ;  /* 0x00007400ff0477ac */ /* 0x000f620008000000 */
[----:B------:R0:W-:Y:S01]  /*08a0*/  STL [R1+0x38], R23 ;  /* 0x0000381701007387 */ /* 0x0001e20000100800 */
[----:B------:R-:W-:Y:S01]  /*08b0*/  IMAD.MOV.U32 R6, RZ, RZ, R26 ;  /* 0x000000ffff067224 */ /* 0x000fe200078e001a */
[----:B------:R-:W-:Y:S01]  /*08c0*/  IADD3 R30, PT, PT, R32, R27, RZ ;  /* 0x0000001b201e7210 */ /* 0x000fe20007ffe0ff */
[----:B------:R-:W1:Y:S02]  /*08d0*/  LDCU.64 UR8, c[0x4][0x178] ;  /* 0x01002f00ff0877ac */ /* 0x000e640008000a00 */
[----:B------:R-:W3:Y:S01]  /*08e0*/  LDC R35, c[0x0][0x360] ;  /* 0x0000d800ff237b82 */ /* 0x000ee20000000800 */
[----:B--2---:R-:W2:Y:S01]  /*08f0*/  MUFU.RCP R4, R4 ;  /* 0x0000000400047308 */ /* 0x004ea20000001000 */
[----:B0-----:R-:W-:-:S06]  /*0900*/  IMAD R36, R23, -0x3, R37 ;  /* 0xfffffffd17247824 */ /* 0x001fcc00078e0225 */
[----:B------:R-:W0:Y:S01]  /*0910*/  S2UR UR5, SR_CgaCtaId ;  /* 0x00000000000579c3 */ /* 0x000e220000008800 */
[----:B------:R-:W-:Y:S01]  /*0920*/  ISETP.GE.AND P0, PT, R7, R36, PT ;  /* 0x000000240700720c */ /* 0x000fe20003f06270 */
[----:B------:R0:W-:Y:S01]  /*0930*/  STL.64 [R1+0x30], R36 ;  /* 0x0000302401007387 */ /* 0x0001e20000100a00 */
[----:B------:R-:W-:Y:S02]  /*0940*/  VIMNMX R0, PT, PT, R36, R7, !PT ;  /* 0x0000000724007248 */ /* 0x000fe40007fe0100 */
[----:B------:R-:W-:-:S03]  /*0950*/  SEL R9, RZ, 0x1, P0 ;  /* 0x00000001ff097807 */ /* 0x000fc60000000000 */
[----:B------:R-:W1:Y:S01]  /*0960*/  LDC.64 R42, c[0x0][0x380] ;  /* 0x0000e000ff2a7b82 */ /* 0x000e620000000a00 */
[----:B--2---:R-:W-:-:S04]  /*0970*/  VIADD R2, R4, 0xffffffe ;  /* 0x0ffffffe04027836 */ /* 0x004fc80000000000 */
[----:B------:R2:W5:Y:S01]  /*0980*/  F2I.FTZ.U32.TRUNC.NTZ R3, R2 ;  /* 0x0000000200037305 */ /* 0x000562000021f000 */
[----:B---3--:R-:W-:Y:S01]  /*0990*/  SHF.R.U32.HI R34, RZ, 0x5, R35 ;  /* 0x00000005ff227819 */ /* 0x008fe20000011623 */
[----:B--2---:R-:W-:Y:S02]  /*09a0*/  IMAD.MOV.U32 R2, RZ, RZ, RZ ;  /* 0x000000ffff027224 */ /* 0x004fe400078e00ff */
[----:B-----5:R-:W-:-:S04]  /*09b0*/  IMAD R11, R11, R3, RZ ;  /* 0x000000030b0b7224 */ /* 0x020fc800078e02ff */
[----:B------:R-:W-:Y:S01]  /*09c0*/  IMAD.HI.U32 R3, R3, R11, R2 ;  /* 0x0000000b03037227 */ /* 0x000fe200078e0002 */
[----:B------:R-:W-:-:S03]  /*09d0*/  IADD3 R2, PT, PT, R0, -R7, -R9 ;  /* 0x8000000700027210 */ /* 0x000fc60007ffe809 */
[----:B------:R-:W-:Y:S02]  /*09e0*/  IMAD.MOV.U32 R7, RZ, RZ, R24 ;  /* 0x000000ffff077224 */ /* 0x000fe400078e0018 */
[----:B------:R-:W-:-:S04]  /*09f0*/  IMAD.HI.U32 R0, R3, R2, RZ ;  /* 0x0000000203007227 */ /* 0x000fc800078e00ff */
[----:B------:R-:W-:Y:S01]  /*0a00*/  IMAD R3, R28, UR6, RZ ;  /* 0x000000061c037c24 */ /* 0x000fe2000f8e02ff */
[----:B------:R-:W-:Y:S01]  /*0a10*/  IADD3 R4, PT, PT, -R0, RZ, RZ ;  /* 0x000000ff00047210 */ /* 0x000fe20007ffe1ff */
[----:B------:R-:W-:Y:S02]  /*0a20*/  UPRMT UR6, UR4, 0x8880, URZ ;  /* 0x0000888004067896 */ /* 0x000fe400080000ff */
[----:B-1----:R-:W-:Y:S01]  /*0a30*/  IMAD.WIDE R42, R3, 0x4, R42 ;  /* 0x00000004032a7825 */ /* 0x002fe200078e022a */
[----:B------:R-:W-:Y:S02]  /*0a40*/  UMOV UR4, 0x400 ;  /* 0x0000040000047882 */ /* 0x000fe40000000000 */
[----:B------:R-:W-:Y:S01]  /*0a50*/  UIADD3 UR4, UPT, UPT, UR4, 0x1000, URZ ;  /* 0x0000100004047890 */ /* 0x000fe2000fffe0ff */
[----:B------:R-:W-:Y:S02]  /*0a60*/  IMAD R4, R27, R4, R2 ;  /* 0x000000041b047224 */ /* 0x000fe400078e0202 */
[----:B------:R-:W1:Y:S01]  /*0a70*/  S2R R2, SR_TID.Y ;  /* 0x0000000000027919 */ /* 0x000e620000002200 */
[----:B0-----:R-:W-:-:S02]  /*0a80*/  ULEA UR4, UR5, UR4, 0x18 ;  /* 0x0000000405047291 */ /* 0x001fc4000f8ec0ff */
[----:B------:R-:W-:-:S13]  /*0a90*/  ISETP.GE.U32.AND P0, PT, R4, R27, PT ;  /* 0x0000001b0400720c */ /* 0x000fda0003f06070 */
[----:B------:R-:W-:Y:S02]  /*0aa0*/  @P0 IMAD.IADD R4, R4, 0x1, -R27 ;  /* 0x0000000104040824 */ /* 0x000fe400078e0a1b */
[----:B------:R-:W-:Y:S01]  /*0ab0*/  @P0 VIADD R0, R0, 0x1 ;  /* 0x0000000100000836 */ /* 0x000fe20000000000 */
[----:B------:R-:W-:Y:S02]  /*0ac0*/  ISETP.GE.AND P0, PT, R5, R36, PT ;  /* 0x000000240500720c */ /* 0x000fe40003f06270 */
[----:B------:R-:W-:Y:S01]  /*0ad0*/  ISETP.GE.U32.AND P1, PT, R4, R27, PT ;  /* 0x0000001b0400720c */ /* 0x000fe20003f26070 */
[----:B------:R-:W-:Y:S01]  /*0ae0*/  IMAD.U32 R4, RZ, RZ, UR8 ;  /* 0x00000008ff047e24 */ /* 0x000fe2000f8e00ff */
[----:B------:R-:W-:Y:S01]  /*0af0*/  SEL R26, RZ, 0x1, P0 ;  /* 0x00000001ff1a7807 */ /* 0x000fe20000000000 */
[----:B-1----:R-:W-:-:S10]  /*0b00*/  IMAD R18, R2, R35, R31 ;  /* 0x0000002302127224 */ /* 0x002fd400078e021f */
[----:B------:R-:W-:Y:S02]  /*0b10*/  @P1 IADD3 R0, PT, PT, R0, 0x1, RZ ;  /* 0x0000000100001810 */ /* 0x000fe40007ffe0ff */
[----:B------:R-:W-:Y:S02]  /*0b20*/  @!P2 LOP3.LUT R0, RZ, R27, RZ, 0x33, !PT ;  /* 0x0000001bff00a212 */ /* 0x000fe400078e33ff */
[----:B------:R-:W-:Y:S02]  /*0b30*/  ISETP.GE.AND P1, PT, R5, R36, PT ;  /* 0x000000240500720c */ /* 0x000fe40003f26270 */
[----:B------:R-:W-:Y:S01]  /*0b40*/  SHF.R.U32.HI R33, RZ, 0x5, R18 ;  /* 0x00000005ff217819 */ /* 0x000fe20000011612 */
[----:B------:R-:W-:Y:S01]  /*0b50*/  IMAD.IADD R28, R9, 0x1, R0 ;  /* 0x00000001091c7824 */ /* 0x000fe200078e0200 */
[----:B------:R-:W-:Y:S01]  /*0b60*/  P2R R22, PR, RZ, 0x2 ;  /* 0x00000002ff167803 */ /* 0x000fe20000000000 */
[----:B------:R-:W0:Y:S01]  /*0b70*/  LDC.64 R8, c[0x4][R8] ;  /* 0x0100000008087b82 */ /* 0x000e220000000a00 */
[----:B------:R-:W-:-:S02]  /*0b80*/  ISETP.NE.AND P1, PT, RZ, UR6, PT ;  /* 0x00000006ff007c0c */ /* 0x000fc4000bf25270 */
[----:B------:R-:W-:Y:S02]  /*0b90*/  MOV R5, UR9 ;  /* 0x0000000900057c02 */ /* 0x000fe40008000f00 */
[----:B------:R-:W-:Y:S02]  /*0ba0*/  P2R R19, PR, RZ, 0x2 ;  /* 0x00000002ff137803 */ /* 0x000fe40000000000 */
[----:B------:R-:W-:Y:S02]  /*0bb0*/  LEA R33, R33, UR4, 0x2 ;  /* 0x0000000421217c11 */ /* 0x000fe4000f8e10ff */
[----:B----4-:R-:W-:-:S07]  /*0bc0*/  SEL R47, R2, R31, !P1 ;  /* 0x0000001f022f7207 */ /* 0x010fce0004800000 */
[----:B------:R-:W-:-:S07]  /*0bd0*/  LEPC R20, `(.L_x_120) ;  /* 0x000000001014794e */ /* 0x000fce0000000000 */
[----:B0-----:R-:W-:Y:S05]  /*0be0*/  CALL.ABS.NOINC R8 ;  /* 0x0000000008007343 */ /* 0x001fea0003c00000 */
.L_x_120:
[----:B------:R-:W-:Y:S01]  /*0bf0*/  IMAD.MOV.U32 R24, RZ, RZ, R32 ;  /* 0x000000ffff187224 */ /* 0x000fe200078e0020 */
[----:B------:R-:W-:Y:S01]  /*0c00*/  MOV R46, 0x1b0 ;  /* 0x000001b0002e7802 */ /* 0x000fe20000000f00 */
[----:B------:R-:W0:Y:S01]  /*0c10*/  LDCU.64 UR4, c[0x4][0x180] ;  /* 0x01003000ff0477ac */ /* 0x000e220008000a00 */
[----:B------:R-:W-:Y:S02]  /*0c20*/  IADD3 R6, P0, PT, R39, 0x30, RZ ;  /* 0x0000003027067810 */ /* 0x000fe40007f1e0ff */
[----:B------:R1:W-:Y:S01]  /*0c30*/  STL.128 [R1+0x30], R24 ;  /* 0x0000301801007387 */ /* 0x0003e20000100c00 */
[----:B------:R1:W2:Y:S02]  /*0c40*/  LDC.64 R8, c[0x4][R46] ;  /* 0x010000002e087b82 */ /* 0x0002a40000000a00 */
[----:B------:R-:W-:Y:S02]  /*0c50*/  IMAD.X R7, RZ, RZ, R38, P0 ;  /* 0x000000ffff077224 */ /* 0x000fe400000e0626 */
[----:B0-----:R-:W-:Y:S01]  /*0c60*/  IMAD.U32 R4, RZ, RZ, UR4 ;  /* 0x00000004ff047e24 */ /* 0x001fe2000f8e00ff */
[----:B-1----:R-:W-:-:S07]  /*0c70*/  MOV R5, UR5 ;  /* 0x0000000500057c02 */ /* 0x002fce0008000f00 */
[----:B------:R-:W-:-:S07]  /*0c80*/  LEPC R20, `(.L_x_121) ;  /* 0x000000001014794e */ /* 0x000fce0000000000 */
[----:B--2---:R-:W-:Y:S05]  /*0c90*/  CALL.ABS.NOINC R8 ;  /* 0x0000000008007343 */ /* 0x004fea0003c00000 */
.L_x_121:
[----:B------:R-:W0:Y:S01]  /*0ca0*/  LDC.U8 R29, c[0x0][0x3a0] ;  /* 0x0000e800ff1d7b82 */ /* 0x000e220000000000 */
[----:B------:R-:W1:Y:S01]  /*0cb0*/  LDCU UR4, c[0x0][0x394] ;  /* 0x00007280ff0477ac */ /* 0x000e620008000800 */
[----:B------:R-:W-:-:S06]  /*0cc0*/  ISETP.NE.AND P6, PT, R22, RZ, PT ;  /* 0x000000ff1600720c */ /* 0x000fcc0003fc5270 */
[----:B------:R-:W2:Y:S01]  /*0cd0*/  LDC.64 R44, c[0x0][0x358] ;  /* 0x0000d600ff2c7b82 */ /* 0x000ea20000000a00 */
[----:B-1----:R-:W-:Y:S01]  /*0ce0*/  IMAD.U32 R37, RZ, RZ, UR4 ;  /* 0x00000004ff257e24 */ /* 0x002fe2000f8e00ff */
[----:B0-----:R-:W-:-:S05]  /*0cf0*/  PRMT R29, R29, 0x8880, RZ ;  /* 0x000088801d1d7816 */ /* 0x001fca00000000ff */
[----:B------:R-:W-:Y:S05]  /*0d00*/  @P6 BRA `(.L_x_122) ;  /* 0x0000001800506947 */ /* 0x000fea0003800000 */
[----:B------:R-:W-:Y:S02]  /*0d10*/  LOP3.LUT R0, R28, 0x3, RZ, 0xc0, !PT ;  /* 0x000000031c007812 */ /* 0x000fe400078ec0ff */
[----:B------:R-:W-:Y:S02]  /*0d20*/  MOV R37, UR4 ;  /* 0x0000000400257c02 */ /* 0x000fe40008000f00 */
[----:B------:R-:W-:-:S13]  /*0d30*/  ISETP.NE.AND P0, PT, R0, 0x3, PT ;  /* 0x000000030000780c */ /* 0x000fda0003f05270 */
[----:B------:R-:W-:Y:S05]  /*0d40*/  @!P0 BRA `(.L_x_123) ;  /* 0x0000000800c08947 */ /* 0x000fea0003800000 */
[----:B------:R0:W1:Y:S01]  /*0d50*/  LDC.64 R8, c[0x4][R46] ;  /* 0x010000002e087b82 */ /* 0x0000620000000a00 */
[----:B------:R-:W3:Y:S01]  /*0d60*/  LDCU UR4, c[0x0][0x3a4] ;  /* 0x00007480ff0477ac */ /* 0x000ee20008000800 */
[----:B------:R-:W-:Y:S01]  /*0d70*/  IMAD.IADD R0, R32, 0x1, R47 ;  /* 0x0000000120007824 */ /* 0x000fe200078e022f */
[----:B------:R-:W4:Y:S03]  /*0d80*/  LDCU.64 UR6, c[0x4][0x188] ;  /* 0x01003100ff0677ac */ /* 0x000f260008000a00 */
[----:B------:R-:W-:-:S05]  /*0d90*/  IMAD.IADD R6, R0, 0x1, R23 ;  /* 0x0000000100067824 */ /* 0x000fca00078e0217 */
[----:B------:R-:W-:-:S05]  /*0da0*/  IADD3 R10, PT, PT, R6, R23, RZ ;  /* 0x00000017060a7210 */ /* 0x000fca0007ffe0ff */
[----:B------:R-:W-:Y:S02]  /*0db0*/  IMAD.IADD R49, R10, 0x1, R23 ;  /* 0x000000010a317824 */ /* 0x000fe400078e0217 */
[----:B---3--:R-:W-:Y:S01]  /*0dc0*/  IMAD R37, R6, UR4, RZ ;  /* 0x0000000406257c24 */ /* 0x008fe2000f8e02ff */
[----:B------:R-:W-:Y:S01]  /*0dd0*/  CS2R R6, SRZ ;  /* 0x0000000000067805 */ /* 0x000fe2000001ff00 */
[----:B------:R-:W-:Y:S02]  /*0de0*/  IMAD R27, R0, UR4, RZ ;  /* 0x00000004001b7c24 */ /* 0x000fe4000f8e02ff */
[----:B----4-:R-:W-:Y:S01]  /*0df0*/  IMAD.U32 R4, RZ, RZ, UR6 ;  /* 0x00000006ff047e24 */ /* 0x010fe2000f8e00ff */
[----:B------:R-:W-:Y:S01]  /*0e00*/  MOV R5, UR7 ;  /* 0x0000000700057c02 */ /* 0x000fe20008000f00 */
[----:B------:R-:W-:Y:S02]  /*0e10*/  IMAD R47, R10, UR4, RZ ;  /* 0x000000040a2f7c24 */ /* 0x000fe4000f8e02ff */
[----:B0-----:R-:W-:-:S07]  /*0e20*/  IMAD R49, R49, UR4, RZ ;  /* 0x0000000431317c24 */ /* 0x001fce000f8e02ff */
[----:B------:R-:W-:-:S07]  /*0e30*/  LEPC R20, `(.L_x_124) ;  /* 0x000000001014794e */ /* 0x000fce0000000000 */
[----:B-12---:R-:W-:Y:S05]  /*0e40*/  CALL.ABS.NOINC R8 ;  /* 0x0000000008007343 */ /* 0x006fea0003c00000 */
.L_x_124:
[----:B------:R-:W0:Y:S01]  /*0e50*/  LDC R21, c[0x0][0x398] ;  /* 0x0000e600ff157b82 */ /* 0x000e220000000800 */
[----:B------:R-:W-:Y:S02]  /*0e60*/  HFMA2 R8, -RZ, RZ, 0, 0 ;  /* 0x00000000ff087431 */ /* 0x000fe400000001ff */
[----:B------:R-:W-:Y:S01]  /*0e70*/  IMAD.MOV.U32 R10, RZ, RZ, 0x1 ;  /* 0x00000001ff0a7424 */ /* 0x000fe200078e00ff */
[----:B------:R-:W-:Y:S01]  /*0e80*/  MOV R22, 0x1 ;  /* 0x0000000100167802 */ /* 0x000fe20000000f00 */
[----:B------:R-:W-:Y:S01]  /*0e90*/  IMAD.MOV.U32 R11, RZ, RZ, 0x4 ;  /* 0x00000004ff0b7424 */ /* 0x000fe200078e00ff */
[----:B------:R-:W1:Y:S01]  /*0ea0*/  LDCU.64 UR4, c[0x4][0x1a8] ;  /* 0x01003500ff0477ac */ /* 0x000e620008000a00 */
[----:B------:R-:W-:Y:S01]  /*0eb0*/  IMAD.MOV.U32 R9, RZ, RZ, R29 ;  /* 0x000000ffff097224 */ /* 0x000fe200078e001d */
[----:B------:R-:W-:Y:S01]  /*0ec0*/  IADD3 R6, P0, PT, R39, 0x10, RZ ;  /* 0x0000001027067810 */ /* 0x000fe20007f1e0ff */
[----:B------:R-:W-:Y:S01]  /*0ed0*/  IMAD.MOV.U32 R20, RZ, RZ, 0x1 ;  /* 0x00000001ff147424 */ /* 0x000fe200078e00ff */
[----:B------:R2:W3:Y:S02]  /*0ee0*/  LDC.64 R12, c[0x4][R46] ;  /* 0x010000002e0c7b82 */ /* 0x0004e40000000a00 */
[----:B------:R2:W-:Y:S01]  /*0ef0*/  STL.128 [R1+0x10], R8 ;  /* 0x0000100801007387 */ /* 0x0005e20000100c00 */
[----:B------:R-:W-:Y:S01]  /*0f00*/  IADD3.X R7, PT, PT, RZ, R38, RZ, P0, !PT ;  /* 0x00000026ff077210 */ /* 0x000fe200007fe4ff */
[----:B-1----:R-:W-:-:S02]  /*0f10*/  IMAD.U32 R4, RZ, RZ, UR4 ;  /* 0x00000004ff047e24 */ /* 0x002fc4000f8e00ff */
[----:B0-----:R2:W-:Y:S01]  /*0f20*/  STL.128 [R1+0x20], R20 ;  /* 0x0000201401007387 */ /* 0x0015e20000100c00 */
[----:B------:R-:W-:-:S07]  /*0f30*/  IMAD.U32 R5, RZ, RZ, UR5 ;  /* 0x00000005ff057e24 */ /* 0x000fce000f8e00ff */
[----:B--2---:R-:W-:-:S07]  /*0f40*/  LEPC R20, `(.L_x_125) ;  /* 0x000000001014794e */ /* 0x004fce0000000000 */
[----:B---3--:R-:W-:Y:S05]  /*0f50*/  CALL.ABS.NOINC R12 ;  /* 0x000000000c007343 */ /* 0x008fea0003c00000 */
.L_x_125:
[C---:B------:R-:W-:Y:S01]  /*0f60*/  R2UR UR4, R44.reuse ;  /* 0x000000002c0472ca */ /* 0x040fe200000e0000 */
[--C-:B------:R-:W-:Y:S01]  /*0f70*/  IMAD.WIDE.U32 R4, R27, 0x4, R42.reuse ;  /* 0x000000041b047825 */ /* 0x100fe200078e002a */
[----:B------:R-:W-:Y:S02]  /*0f80*/  R2UR UR5, R45 ;  /* 0x000000002d0572ca */ /* 0x000fe400000e0000 */
[C---:B------:R-:W-:Y:S01]  /*0f90*/  R2UR UR6, R44.reuse ;  /* 0x000000002c0672ca */ /* 0x040fe200000e0000 */
[----:B------:R-:W-:Y:S01]  /*0fa0*/  IMAD.WIDE.U32 R6, R37, 0x4, R42 ;  /* 0x0000000425067825 */ /* 0x000fe200078e002a */
[C---:B------:R-:W-:Y:S02]  /*0fb0*/  R2UR UR7, R45.reuse ;  /* 0x000000002d0772ca */ /* 0x040fe400000e0000 */
[----:B------:R-:W-:Y:S02]  /*0fc0*/  R2UR UR8, R44 ;  /* 0x000000002c0872ca */ /* 0x000fe400000e0000 */
[----:B------:R-:W-:-:S02]  /*0fd0*/  R2UR UR9, R45 ;  /* 0x000000002d0972ca */ /* 0x000fc400000e0000 */
[----:B------:R-:W-:Y:S02]  /*0fe0*/  R2UR UR10, R44 ;  /* 0x000000002c0a72ca */ /* 0x000fe400000e0000 */
[----:B------:R-:W-:Y:S01]  /*0ff0*/  R2UR UR11, R45 ;  /* 0x000000002d0b72ca */ /* 0x000fe200000e0000 */
[----:B------:R-:W2:Y:S01]  /*1000*/  LDG.E.CONSTANT R4, desc[UR4][R4.64] ;  /* 0x0000000404047981 */ /* 0x000ea2000c1e9900 */
[--C-:B------:R-:W-:Y:S01]  /*1010*/  IMAD.WIDE.U32 R8, R47, 0x4, R42.reuse ;  /* 0x000000042f087825 */ /* 0x100fe200078e002a */
[----:B------:R-:W2:Y:S02]  /*1020*/  LDCU UR4, c[0x0][0x394] ;  /* 0x00007280ff0477ac */ /* 0x000ea40008000800 */
[----:B------:R-:W3:Y:S01]  /*1030*/  LDG.E.CONSTANT R6, desc[UR6][R6.64] ;  /* 0x0000000606067981 */ /* 0x000ee2000c1e9900 */
[----:B------:R-:W-:-:S03]  /*1040*/  IMAD.WIDE.U32 R10, R49, 0x4, R42 ;  /* 0x00000004310a7825 */ /* 0x000fc600078e002a */
[----:B------:R-:W4:Y:S04]  /*1050*/  LDG.E.CONSTANT R8, desc[UR8][R8.64] ;  /* 0x0000000808087981 */ /* 0x000f28000c1e9900 */
[----:B------:R-:W5:Y:S01]  /*1060*/  LDG.E.CONSTANT R10, desc[UR10][R10.64] ;  /* 0x0000000a0a0a7981 */ /* 0x000f62000c1e9900 */
[----:B------:R-:W-:Y:S01]  /*1070*/  LOP3.LUT R0, R28, 0x3, RZ, 0xc0, !PT ;  /* 0x000000031c007812 */ /* 0x000fe200078ec0ff */
[----:B------:R-:W-:-:S03]  /*1080*/  IMAD.MOV.U32 R32, RZ, RZ, R30 ;  /* 0x000000ffff207224 */ /* 0x000fc600078e001e */
[----:B------:R-:W-:Y:S01]  /*1090*/  ISETP.NE.AND P0, PT, R0, RZ, PT ;  /* 0x000000ff0000720c */ /* 0x000fe20003f05270 */
[----:B--2---:R-:W-:-:S04]  /*10a0*/  FADD R3, R4, UR4 ;  /* 0x0000000404037e21 */ /* 0x004fc80008000000 */
[----:B---3--:R-:W-:-:S04]  /*10b0*/  FADD R3, R6, R3 ;  /* 0x0000000306037221 */ /* 0x008fc80000000000 */
[----:B----4-:R-:W-:-:S04]  /*10c0*/  FADD R3, R8, R3 ;  /* 0x0000000308037221 */ /* 0x010fc80000000000 */
[----:B-----5:R-:W-:Y:S01]  /*10d0*/  FADD R37, R10, R3 ;  /* 0x000000030a257221 */ /* 0x020fe20000000000 */
[----:B------:R-:W-:Y:S06]  /*10e0*/  @!P0 BRA `(.L_x_123) ;  /* 0x0000000400d88947 */ /* 0x000fec0003800000 */
[----:B------:R-:W-:Y:S01]  /*10f0*/  ISETP.NE.AND P6, PT, R19, RZ, PT ;  /* 0x000000ff1300720c */ /* 0x000fe20003fc5270 */
[----:B------:R-:W0:Y:S01]  /*1100*/  LDCU UR4, c[0x0][0x3a4] ;  /* 0x00007480ff0477ac */ /* 0x000e220008000800 */
[----:B------:R-:W-:Y:S02]  /*1110*/  MOV R24, 0x1b0 ;  /* 0x000001b000187802 */ /* 0x000fe40000000f00 */
[----:B------:R-:W-:Y:S01]  /*1120*/  SEL R3, R2, R31, !P6 ;  /* 0x0000001f02037207 */ /* 0x000fe20007000000 */
[----:B------:R-:W1:Y:S01]  /*1130*/  LDCU.64 UR6, c[0x4][0x188] ;  /* 0x01003100ff0677ac */ /* 0x000e620008000a00 */
[----:B------:R2:W3:Y:S03]  /*1140*/  LDC.64 R8, c[0x4][R24] ;  /* 0x0100000018087b82 */ /* 0x0004e60000000a00 */
[----:B------:R-:W-:-:S05]  /*1150*/  IMAD.IADD R0, R3, 0x1, R30 ;  /* 0x0000000103007824 */ /* 0x000fca00078e021e */
[----:B------:R-:W-:-:S05]  /*1160*/  IADD3 R6, PT, PT, R0, R23, RZ ;  /* 0x0000001700067210 */ /* 0x000fca0007ffe0ff */
[C-C-:B------:R-:W-:Y:S02]  /*1170*/  IMAD.IADD R10, R6.reuse, 0x1, R23.reuse ;  /* 0x00000001060a7824 */ /* 0x140fe400078e0217 */
[----:B0-----:R-:W-:Y:S01]  /*1180*/  IMAD R47, R6, UR4, RZ ;  /* 0x00000004062f7c24 */ /* 0x001fe2000f8e02ff */
[----:B------:R-:W-:Y:S01]  /*1190*/  CS2R R6, SRZ ;  /* 0x0000000000067805 */ /* 0x000fe2000001ff00 */
[----:B------:R-:W-:Y:S01]  /*11a0*/  IMAD.IADD R51, R10, 0x1, R23 ;  /* 0x000000010a337824 */ /* 0x000fe200078e0217 */
[----:B-1----:R-:W-:Y:S01]  /*11b0*/  MOV R4, UR6 ;  /* 0x0000000600047c02 */ /* 0x002fe20008000f00 */
[----:B------:R-:W-:Y:S02]  /*11c0*/  IMAD R27, R0, UR4, RZ ;  /* 0x00000004001b7c24 */ /* 0x000fe4000f8e02ff */
[----:B------:R-:W-:Y:S02]  /*11d0*/  IMAD R49, R10, UR4, RZ ;  /* 0x000000040a317c24 */ /* 0x000fe4000f8e02ff */
[----:B------:R-:W-:-:S02]  /*11e0*/  IMAD R51, R51, UR4, RZ ;  /* 0x0000000433337c24 */ /* 0x000fc4000f8e02ff */
[----:B--2---:R-:W-:-:S07]  /*11f0*/  IMAD.U32 R5, RZ, RZ, UR7 ;  /* 0x00000007ff057e24 */ /* 0x004fce000f8e00ff */
[----:B------:R-:W-:-:S07]  /*1200*/  LEPC R20, `(.L_x_126) ;  /* 0x000000001014794e */ /* 0x000fce0000000000 */
[----:B---3--:R-:W-:Y:S05]  /*1210*/  CALL.ABS.NOINC R8 ;  /* 0x0000000008007343 */ /* 0x008fea0003c00000 */
.L_x_126:
[----:B------:R-:W0:Y:S01]  /*1220*/  LDC R21, c[0x0][0x398] ;  /* 0x0000e600ff157b82 */ /* 0x000e220000000800 */
[----:B------:R-:W-:Y:S02]  /*1230*/  HFMA2 R11, -RZ, RZ, 0, 2.384185791015625e-07 ;  /* 0x00000004ff0b7431 */ /* 0x000fe400000001ff */
[----:B------:R-:W-:Y:S01]  /*1240*/  IMAD.MOV.U32 R10, RZ, RZ, 0x1 ;  /* 0x00000001ff0a7424 */ /* 0x000fe200078e00ff */
[----:B------:R-:W-:Y:S01]  /*1250*/  MOV R20, 0x1 ;  /* 0x0000000100147802 */ /* 0x000fe20000000f00 */
[----:B------:R-:W-:Y:S01]  /*1260*/  IMAD.MOV.U32 R8, RZ, RZ, RZ ;  /* 0x000000ffff087224 */ /* 0x000fe200078e00ff */
[----:B------:R-:W1:Y:S01]  /*1270*/  LDCU.64 UR4, c[0x4][0x1a8] ;  /* 0x01003500ff0477ac */ /* 0x000e620008000a00 */
[----:B------:R-:W-:Y:S01]  /*1280*/  IMAD.MOV.U32 R9, RZ, RZ, R29 ;  /* 0x000000ffff097224 */ /* 0x000fe200078e001d */
[----:B------:R-:W-:Y:S01]  /*1290*/  IADD3 R6, P0, PT, R39, 0x10, RZ ;  /* 0x0000001027067810 */ /* 0x000fe20007f1e0ff */
[----:B------:R-:W-:Y:S01]  /*12a0*/  IMAD.MOV.U32 R22, RZ, RZ, 0x1 ;  /* 0x00000001ff167424 */ /* 0x000fe200078e00ff */
[----:B------:R2:W3:Y:S02]  /*12b0*/  LDC.64 R12, c[0x4][R24] ;  /* 0x01000000180c7b82 */ /* 0x0004e40000000a00 */
[----:B------:R2:W-:Y:S01]  /*12c0*/  STL.128 [R1+0x10], R8 ;  /* 0x0000100801007387 */ /* 0x0005e20000100c00 */
[----:B------:R-:W-:-:S02]  /*12d0*/  IMAD.X R7, RZ, RZ, R38, P0 ;  /* 0x000000ffff077224 */ /* 0x000fc400000e0626 */
[----:B-1----:R-:W-:Y:S01]  /*12e0*/  IMAD.U32 R4, RZ, RZ, UR4 ;  /* 0x00000004ff047e24 */ /* 0x002fe2000f8e00ff */
[----:B0-----:R2:W-:Y:S01]  /*12f0*/  STL.128 [R1+0x20], R20 ;  /* 0x0000201401007387 */ /* 0x0015e20000100c00 */
[----:B------:R-:W-:-:S07]  /*1300*/  MOV R5, UR5 ;  /* 0x0000000500057c02 */ /* 0x000fce0008000f00 */
[----:B--2---:R-:W-:-:S07]  /*1310*/  LEPC R20, `(.L_x_127) ;  /* 0x000000001014794e */ /* 0x004fce0000000000 */
[----:B---3--:R-:W-:Y:S05]  /*1320*/  CALL.ABS.NOINC R12 ;  /* 0x000000000c007343 */ /* 0x008fea0003c00000 */
.L_x_127:
        /* <DEDUP_REMOVED lines=11> */
[----:B------:R-:W-:-:S03]  /*13e0*/  IMAD.WIDE.U32 R8, R49, 0x4, R42 ;  /* 0x0000000431087825 */ /* 0x000fc600078e002a */
[----:B------:R-:W3:Y:S01]  /*13f0*/  LDG.E.CONSTANT R6, desc[UR6][R6.64] ;  /* 0x0000000606067981 */ /* 0x000ee2000c1e9900 */
[----:B------:R-:W-:-:S03]  /*1400*/  IMAD.WIDE.U32 R10, R51, 0x4, R42 ;  /* 0x00000004330a7825 */ /* 0x000fc600078e002a */
[----:B------:R-:W4:Y:S04]  /*1410*/  LDG.E.CONSTANT R8, desc[UR8][R8.64] ;  /* 0x0000000808087981 */ /* 0x000f28000c1e9900 */
[----:B------:R-:W5:Y:S01]  /*1420*/  LDG.E.CONSTANT R10, desc[UR10][R10.64] ;  /* 0x0000000a0a0a7981 */ /* 0x000f62000c1e9900 */
[----:B------:R-:W-:Y:S01]  /*1430*/  LOP3.LUT R0, R28, 0x3, RZ, 0xc0, !PT ;  /* 0x000000031c007812 */ /* 0x000fe200078ec0ff */
[----:B------:R-:W-:-:S03]  /*1440*/  IMAD.SHL.U32 R3, R23, 0x4, RZ ;  /* 0x0000000417037824 */ /* 0x000fc600078e00ff */
[----:B------:R-:W-:Y:S02]  /*1450*/  ISETP.NE.AND P0, PT, R0, 0x1, PT ;  /* 0x000000010000780c */ /* 0x000fe40003f05270 */
[----:B------:R-:W-:Y:S01]  /*1460*/  IADD3 R32, PT, PT, R3, R30, RZ ;  /* 0x0000001e03207210 */ /* 0x000fe20007ffe0ff */
[----:B--2---:R-:W-:-:S04]  /*1470*/  FADD R37, R37, R4 ;  /* 0x0000000425257221 */ /* 0x004fc80000000000 */
        /* <DEDUP_REMOVED lines=10> */
[--C-:B------:R-:W-:Y:S02]  /*1520*/  IMAD.IADD R0, R31, 0x1, R32.reuse ;  /* 0x000000011f007824 */ /* 0x100fe400078e0220 */
[----:B------:R-:W-:-:S02]  /*1530*/  IMAD.IADD R32, R3, 0x1, R32 ;  /* 0x0000000103207824 */ /* 0x000fc400078e0220 */
[----:B------:R-:W-:-:S05]  /*1540*/  IMAD.IADD R6, R0, 0x1, R23 ;  /* 0x0000000100067824 */ /* 0x000fca00078e0217 */
[CC--:B------:R-:W-:Y:S01]  /*1550*/  IADD3 R10, PT, PT, R6.reuse, R23.reuse, RZ ;  /* 0x00000017060a7210 */ /* 0x0c0fe20007ffe0ff */
[----:B0-----:R-:W-:Y:S01]  /*1560*/  IMAD R31, R6, UR4, RZ ;  /* 0x00000004061f7c24 */ /* 0x001fe2000f8e02ff */
[----:B------:R-:W-:Y:S01]  /*1570*/  CS2R R6, SRZ ;  /* 0x0000000000067805 */ /* 0x000fe2000001ff00 */
[----:B------:R-:W-:Y:S01]  /*1580*/  IMAD R27, R0, UR4, RZ ;  /* 0x00000004001b7c24 */ /* 0x000fe2000f8e02ff */
[C---:B------:R-:W-:Y:S01]  /*1590*/  IADD3 R49, PT, PT, R10.reuse, R23, RZ ;  /* 0x000000170a317210 */ /* 0x040fe20007ffe0ff */
[----:B-1----:R-:W-:Y:S02]  /*15a0*/  IMAD.U32 R4, RZ, RZ, UR6 ;  /* 0x00000006ff047e24 */ /* 0x002fe4000f8e00ff */
[----:B------:R-:W-:Y:S02]  /*15b0*/  IMAD.U32 R5, RZ, RZ, UR7 ;  /* 0x00000007ff057e24 */ /* 0x000fe4000f8e00ff */
[----:B------:R-:W-:Y:S02]  /*15c0*/  IMAD R47, R10, UR4, RZ ;  /* 0x000000040a2f7c24 */ /* 0x000fe4000f8e02ff */
[----:B--2---:R-:W-:-:S07]  /*15d0*/  IMAD R49, R49, UR4, RZ ;  /* 0x0000000431317c24 */ /* 0x004fce000f8e02ff */
[----:B------:R-:W-:-:S07]  /*15e0*/  LEPC R20, `(.L_x_128) ;  /* 0x000000001014794e */ /* 0x000fce0000000000 */
[----:B---3--:R-:W-:Y:S05]  /*15f0*/  CALL.ABS.NOINC R8 ;  /* 0x0000000008007343 */ /* 0x008fea0003c00000 */
.L_x_128:
        /* <DEDUP_REMOVED lines=17> */
.L_x_129:
        /* <DEDUP_REMOVED lines=16> */
[----:B--2---:R-:W-:-:S04]  /*1810*/  FADD R37, R37, R4 ;  /* 0x0000000425257221 */ /* 0x004fc80000000000 */
[----:B---3--:R-:W-:-:S04]  /*1820*/  FADD R37, R6, R37 ;  /* 0x0000002506257221 */ /* 0x008fc80000000000 */
[----:B----4-:R-:W-:-:S04]  /*1830*/  FADD R37, R8, R37 ;  /* 0x0000002508257221 */ /* 0x010fc80000000000 */
[----:B-----5:R-:W-:-:S07]  /*1840*/  FADD R37, R10, R37 ;  /* 0x000000250a257221 */ /* 0x020fce0000000000 */
.L_x_123:
[----:B------:R-:W-:Y:S01]  /*1850*/  ISETP.GE.U32.AND P0, PT, R28, 0x3, PT ;  /* 0x000000031c00780c */ /* 0x000fe20003f06070 */
[----:B------:R-:W-:-:S12]  /*1860*/  BSSY.RECONVERGENT B6, `(.L_x_122) ;  /* 0x00000de000067945 */ /* 0x000fd80003800200 */
[----:B------:R-:W-:Y:S05]  /*1870*/  @!P0 BRA `(.L_x_130) ;  /* 0x0000000c00708947 */ /* 0x000fea0003800000 */
[----:B------:R-:W-:-:S05]  /*1880*/  IADD3 R27, P0, PT, R39, 0x10, RZ ;  /* 0x00000010271b7810 */ /* 0x000fca0007f1e0ff */
[----:B------:R-:W-:-:S08]  /*1890*/  IMAD.X R26, RZ, RZ, R38, P0 ;  /* 0x000000ffff1a7224 */ /* 0x000fd000000e0626 */
.L_x_139:
[----:B------:R-:W-:Y:S01]  /*18a0*/  MOV R8, 0x1b0 ;  /* 0x000001b000087802 */ /* 0x000fe20000000f00 */
[----:B------:R-:W0:Y:S01]  /*18b0*/  LDCU.64 UR4, c[0x4][0x188] ;  /* 0x01003100ff0477ac */ /* 0x000e220008000a00 */
[----:B------:R-:W-:-:S04]  /*18c0*/  CS2R R6, SRZ ;  /* 0x0000000000067805 */ /* 0x000fc8000001ff00 */
[----:B------:R-:W1:Y:S01]  /*18d0*/  LDC.64 R8, c[0x4][R8] ;  /* 0x0100000008087b82 */ /* 0x000e620000000a00 */
[----:B0-----:R-:W-:Y:S01]  /*18e0*/  MOV R4, UR4 ;  /* 0x0000000400047c02 */ /* 0x001fe20008000f00 */
[----:B------:R-:W-:-:S07]  /*18f0*/  IMAD.U32 R5, RZ, RZ, UR5 ;  /* 0x00000005ff057e24 */ /* 0x000fce000f8e00ff */
[----:B------:R-:W-:-:S07]  /*1900*/  LEPC R20, `(.L_x_131) ;  /* 0x000000001014794e */ /* 0x000fce0000000000 */
[----:B-12---:R-:W-:Y:S05]  /*1910*/  CALL.ABS.NOINC R8 ;  /* 0x0000000008007343 */ /* 0x006fea0003c00000 */
.L_x_131:
[----:B------:R-:W0:Y:S01]  /*1920*/  LDC R21, c[0x0][0x398] ;  /* 0x0000e600ff157b82 */ /* 0x000e220000000800 */
[----:B------:R-:W-:Y:S02]  /*1930*/  HFMA2 R31, -RZ, RZ, 0, 2.384185791015625e-07 ;  /* 0x00000004ff1f7431 */ /* 0x000fe400000001ff */
[----:B------:R-:W-:Y:S01]  /*1940*/  IMAD.MOV.U32 R30, RZ, RZ, 0x1 ;  /* 0x00000001ff1e7424 */ /* 0x000fe200078e00ff */
[----:B------:R-:W-:Y:S01]  /*1950*/  MOV R22, 0x1 ;  /* 0x0000000100167802 */ /* 0x000fe20000000f00 */
[----:B------:R-:W-:Y:S01]  /*1960*/  IMAD.MOV.U32 R28, RZ, RZ, RZ ;  /* 0x000000ffff1c7224 */ /* 0x000fe200078e00ff */
[----:B------:R-:W-:Y:S01]  /*1970*/  MOV R24, 0x1b0 ;  /* 0x000001b000187802 */ /* 0x000fe20000000f00 */
[----:B------:R-:W-:Y:S01]  /*1980*/  IMAD.MOV.U32 R20, RZ, RZ, 0x1 ;  /* 0x00000001ff147424 */ /* 0x000fe200078e00ff */
[----:B------:R-:W1:Y:S01]  /*1990*/  LDCU.64 UR4, c[0x4][0x1a8] ;  /* 0x01003500ff0477ac */ /* 0x000e620008000a00 */
[----:B------:R-:W-:Y:S01]  /*19a0*/  MOV R6, R27 ;  /* 0x0000001b00067202 */ /* 0x000fe20000000f00 */
[----:B------:R2:W-:Y:S01]  /*19b0*/  STL.128 [R1+0x10], R28 ;  /* 0x0000101c01007387 */ /* 0x0005e20000100c00 */
[----:B------:R2:W3:Y:S01]  /*19c0*/  LDC.64 R8, c[0x4][R24] ;  /* 0x0100000018087b82 */ /* 0x0004e20000000a00 */
[----:B------:R-:W-:-:S02]  /*19d0*/  IMAD.MOV.U32 R7, RZ, RZ, R26 ;  /* 0x000000ffff077224 */ /* 0x000fc400078e001a */
[----:B0-----:R2:W-:Y:S01]  /*19e0*/  STL.128 [R1+0x20], R20 ;  /* 0x0000201401007387 */ /* 0x0015e20000100c00 */
[----:B-1----:R-:W-:Y:S02]  /*19f0*/  IMAD.U32 R4, RZ, RZ, UR4 ;  /* 0x00000004ff047e24 */ /* 0x002fe4000f8e00ff */
[----:B------:R-:W-:-:S07]  /*1a00*/  IMAD.U32 R5, RZ, RZ, UR5 ;  /* 0x00000005ff057e24 */ /* 0x000fce000f8e00ff */
[----:B--2---:R-:W-:-:S07]  /*1a10*/  LEPC R20, `(.L_x_132) ;  /* 0x000000001014794e */ /* 0x004fce0000000000 */
[----:B---3--:R-:W-:Y:S05]  /*1a20*/  CALL.ABS.NOINC R8 ;  /* 0x0000000008007343 */ /* 0x008fea0003c00000 */
.L_x_132:
[----:B------:R-:W0:Y:S01]  /*1a30*/  S2R R31, SR_TID.X ;  /* 0x00000000001f7919 */ /* 0x000e220000002100 */
[----:B------:R-:W1:Y:S01]  /*1a40*/  LDCU UR4, c[0x0][0x3a4] ;  /* 0x00007480ff0477ac */ /* 0x000e620008000800 */
[----:B------:R-:W-:Y:S02]  /*1a50*/  ISETP.NE.AND P6, PT, R19, RZ, PT ;  /* 0x000000ff1300720c */ /* 0x000fe40003fc5270 */
[C---:B------:R-:W-:Y:S02]  /*1a60*/  R2UR UR6, R44.reuse ;  /* 0x000000002c0672ca */ /* 0x040fe400000e0000 */
[C---:B------:R-:W-:Y:S02]  /*1a70*/  R2UR UR7, R45.reuse ;  /* 0x000000002d0772ca */ /* 0x040fe400000e0000 */
[----:B------:R-:W-:Y:S02]  /*1a80*/  R2UR UR8, R44 ;  /* 0x000000002c0872ca */ /* 0x000fe400000e0000 */
[----:B------:R-:W-:-:S02]  /*1a90*/  R2UR UR9, R45 ;  /* 0x000000002d0972ca */ /* 0x000fc400000e0000 */
[----:B0-----:R-:W-:-:S05]  /*1aa0*/  SEL R31, R2, R31, !P6 ;  /* 0x0000001f021f7207 */ /* 0x001fca0007000000 */
[----:B------:R-:W-:-:S04]  /*1ab0*/  IMAD.IADD R0, R31, 0x1, R32 ;  /* 0x000000011f007824 */ /* 0x000fc800078e0220 */
[C---:B-1----:R-:W-:Y:S01]  /*1ac0*/  IMAD R9, R0.reuse, UR4, RZ ;  /* 0x0000000400097c24 */ /* 0x042fe2000f8e02ff */
[----:B------:R-:W-:-:S03]  /*1ad0*/  IADD3 R0, PT, PT, R0, R23, RZ ;  /* 0x0000001700007210 */ /* 0x000fc60007ffe0ff */
[----:B------:R-:W-:-:S04]  /*1ae0*/  IMAD.WIDE.U32 R8, R9, 0x4, R42 ;  /* 0x0000000409087825 */ /* 0x000fc800078e002a */
[C-C-:B------:R-:W-:Y:S02]  /*1af0*/  IMAD.IADD R4, R0.reuse, 0x1, R23.reuse ;  /* 0x0000000100047824 */ /* 0x140fe400078e0217 */
[----:B------:R-:W2:Y:S01]  /*1b00*/  LDG.E.CONSTANT R8, desc[UR6][R8.64] ;  /* 0x0000000608087981 */ /* 0x000ea2000c1e9900 */
[----:B------:R-:W-:Y:S01]  /*1b10*/  IMAD R5, R0, UR4, RZ ;  /* 0x0000000400057c24 */ /* 0x000fe2000f8e02ff */
[----:B------:R-:W-:Y:S01]  /*1b20*/  R2UR UR10, R44 ;  /* 0x000000002c0a72ca */ /* 0x000fe200000e0000 */
[C---:B------:R-:W-:Y:S01]  /*1b30*/  IMAD.IADD R0, R4.reuse, 0x1, R23 ;  /* 0x0000000104007824 */ /* 0x040fe200078e0217 */
[----:B------:R-:W-:Y:S01]  /*1b40*/  R2UR UR11, R45 ;  /* 0x000000002d0b72ca */ /* 0x000fe200000e0000 */
[----:B------:R-:W-:Y:S02]  /*1b50*/  IMAD R11, R4, UR4, RZ ;  /* 0x00000004040b7c24 */ /* 0x000fe4000f8e02ff */
[----:B------:R-:W-:-:S04]  /*1b60*/  IMAD.WIDE.U32 R4, R5, 0x4, R42 ;  /* 0x0000000405047825 */ /* 0x000fc800078e002a */
[--C-:B------:R-:W-:Y:S02]  /*1b70*/  IMAD.WIDE.U32 R10, R11, 0x4, R42.reuse ;  /* 0x000000040b0a7825 */ /* 0x100fe400078e002a */
[----:B------:R0:W3:Y:S02]  /*1b80*/  LDG.E.CONSTANT R4, desc[UR8][R4.64] ;  /* 0x0000000804047981 */ /* 0x0000e4000c1e9900 */
[----:B------:R-:W-:Y:S01]  /*1b90*/  IMAD R7, R0, UR4, RZ ;  /* 0x0000000400077c24 */ /* 0x000fe2000f8e02ff */
[----:B------:R-:W0:Y:S01]  /*1ba0*/  LDCU.64 UR4, c[0x4][0x188] ;  /* 0x01003100ff0477ac */ /* 0x000e220008000a00 */
[----:B------:R-:W4:Y:S02]  /*1bb0*/  LDG.E.CONSTANT R10, desc[UR6][R10.64] ;  /* 0x000000060a0a7981 */ /* 0x000f24000c1e9900 */
[----:B------:R-:W-:-:S06]  /*1bc0*/  IMAD.WIDE.U32 R6, R7, 0x4, R42 ;  /* 0x0000000407067825 */ /* 0x000fcc00078e002a */
[----:B------:R-:W5:Y:S01]  /*1bd0*/  LDG.E.CONSTANT R6, desc[UR10][R6.64] ;  /* 0x0000000a06067981 */ /* 0x000f62000c1e9900 */
[----:B0-----:R-:W-:Y:S01]  /*1be0*/  MOV R5, UR5 ;  /* 0x0000000500057c02 */ /* 0x001fe20008000f00 */
[----:B--2---:R-:W-:Y:S02]  /*1bf0*/  FADD R37, R8, R37 ;  /* 0x0000002508257221 */ /* 0x004fe40000000000 */
[----:B------:R0:W1:Y:S02]  /*1c00*/  LDC.64 R8, c[0x4][R24] ;  /* 0x0100000018087b82 */ /* 0x0000640000000a00 */
[----:B---3--:R-:W-:-:S04]  /*1c10*/  FADD R37, R4, R37 ;  /* 0x0000002504257221 */ /* 0x008fc80000000000 */
[----:B----4-:R-:W-:Y:S01]  /*1c20*/  FADD R3, R10, R37 ;  /* 0x000000250a037221 */ /* 0x010fe20000000000 */
[----:B------:R-:W-:Y:S01]  /*1c30*/  SHF.L.U32 R37, R23, 0x2, RZ ;  /* 0x0000000217257819 */ /* 0x000fe200000006ff */
[----:B------:R-:W-:-:S04]  /*1c40*/  IMAD.U32 R4, RZ, RZ, UR4 ;  /* 0x00000004ff047e24 */ /* 0x000fc8000f8e00ff */
[----:B------:R-:W-:Y:S02]  /*1c50*/  IMAD.IADD R30, R37, 0x1, R32 ;  /* 0x00000001251e7824 */ /* 0x000fe400078e0220 */
[----:B-----5:R-:W-:Y:S01]  /*1c60*/  FADD R28, R6, R3 ;  /* 0x00000003061c7221 */ /* 0x020fe20000000000 */
[----:B0-----:R-:W-:-:S07]  /*1c70*/  CS2R R6, SRZ ;  /* 0x0000000000067805 */ /* 0x001fce000001ff00 */
[----:B------:R-:W-:-:S07]  /*1c80*/  LEPC R20, `(.L_x_133) ;  /* 0x000000001014794e */ /* 0x000fce0000000000 */
[----:B-1----:R-:W-:Y:S05]  /*1c90*/  CALL.ABS.NOINC R8 ;  /* 0x0000000008007343 */ /* 0x002fea0003c00000 */
.L_x_133:
[----:B------:R-:W0:Y:S01]  /*1ca0*/  LDC R21, c[0x0][0x398] ;  /* 0x0000e600ff157b82 */ /* 0x000e220000000800 */
[----:B------:R-:W-:Y:S02]  /*1cb0*/  HFMA2 R8, -RZ, RZ, 0, 0 ;  /* 0x00000000ff087431 */ /* 0x000fe400000001ff */
[----:B------:R-:W-:Y:S01]  /*1cc0*/  IMAD.MOV.U32 R10, RZ, RZ, 0x1 ;  /* 0x00000001ff0a7424 */ /* 0x000fe200078e00ff */
[----:B------:R-:W-:Y:S01]  /*1cd0*/  MOV R22, 0x1 ;  /* 0x0000000100167802 */ /* 0x000fe20000000f00 */
[----:B------:R-:W-:Y:S01]  /*1ce0*/  IMAD.MOV.U32 R11, RZ, RZ, 0x4 ;  /* 0x00000004ff0b7424 */ /* 0x000fe200078e00ff */
[----:B------:R-:W1:Y:S01]  /*1cf0*/  LDCU.64 UR4, c[0x4][0x1a8] ;  /* 0x01003500ff0477ac */ /* 0x000e620008000a00 */
[----:B------:R-:W-:Y:S01]  /*1d00*/  IMAD.MOV.U32 R9, RZ, RZ, R29 ;  /* 0x000000ffff097224 */ /* 0x000fe200078e001d */
[----:B------:R-:W-:Y:S01]  /*1d10*/  MOV R6, R27 ;  /* 0x0000001b00067202 */ /* 0x000fe20000000f00 */
[----:B------:R-:W-:Y:S01]  /*1d20*/  IMAD.MOV.U32 R20, RZ, RZ, 0x1 ;  /* 0x00000001ff147424 */ /* 0x000fe200078e00ff */
[----:B------:R2:W3:Y:S01]  /*1d30*/  LDC.64 R12, c[0x4][R24] ;  /* 0x01000000180c7b82 */ /* 0x0004e20000000a00 */
[----:B------:R-:W-:Y:S01]  /*1d40*/  IMAD.MOV.U32 R7, RZ, RZ, R26 ;  /* 0x000000ffff077224 */ /* 0x000fe200078e001a */
[----:B------:R2:W-:Y:S01]  /*1d50*/  STL.128 [R1+0x10], R8 ;  /* 0x0000100801007387 */ /* 0x0005e20000100c00 */
[----:B-1----:R-:W-:-:S03]  /*1d60*/  IMAD.U32 R4, RZ, RZ, UR4 ;  /* 0x00000004ff047e24 */ /* 0x002fc6000f8e00ff */
[----:B0-----:R2:W-:Y:S01]  /*1d70*/  STL.128 [R1+0x20], R20 ;  /* 0x0000201401007387 */ /* 0x0015e20000100c00 */
[----:B------:R-:W-:-:S07]  /*1d80*/  IMAD.U32 R5, RZ, RZ, UR5 ;  /* 0x00000005ff057e24 */ /* 0x000fce000f8e00ff */
[----:B--2---:R-:W-:-:S07]  /*1d90*/  LEPC R20, `(.L_x_134) ;  /* 0x000000001014794e */ /* 0x004fce0000000000 */
[----:B---3--:R-:W-:Y:S05]  /*1da0*/  CALL.ABS.NOINC R12 ;  /* 0x000000000c007343 */ /* 0x008fea0003c00000 */
.L_x_134:
[----:B------:R-:W0:Y:S01]  /*1db0*/  LDCU UR4, c[0x0][0x3a4] ;  /* 0x00007480ff0477ac */ /* 0x000e220008000800 */
[----:B------:R-:W-:Y:S01]  /*1dc0*/  IMAD.IADD R0, R31, 0x1, R30 ;  /* 0x000000011f007824 */ /* 0x000fe200078e021e */
[C---:B------:R-:W-:Y:S02]  /*1dd0*/  R2UR UR6, R44.reuse ;  /* 0x000000002c0672ca */ /* 0x040fe400000e0000 */
[C---:B------:R-:W-:Y:S02]  /*1de0*/  R2UR UR7, R45.reuse ;  /* 0x000000002d0772ca */ /* 0x040fe400000e0000 */
[----:B------:R-:W-:Y:S02]  /*1df0*/  R2UR UR8, R44 ;  /* 0x000000002c0872ca */ /* 0x000fe400000e0000 */
[----:B------:R-:W-:Y:S01]  /*1e00*/  R2UR UR9, R45 ;  /* 0x000000002d0972ca */ /* 0x000fe200000e0000 */
[C---:B0-----:R-:W-:Y:S01]  /*1e10*/  IMAD R5, R0.reuse, UR4, RZ ;  /* 0x0000000400057c24 */ /* 0x041fe2000f8e02ff */
[----:B------:R-:W-:-:S03]  /*1e20*/  IADD3 R0, PT, PT, R0, R23, RZ ;  /* 0x0000001700007210 */ /* 0x000fc60007ffe0ff */
[----:B------:R-:W-:-:S04]  /*1e30*/  IMAD.WIDE.U32 R4, R5, 0x4, R42 ;  /* 0x0000000405047825 */ /* 0x000fc800078e002a */
[C-C-:B------:R-:W-:Y:S02]  /*1e40*/  IMAD.IADD R6, R0.reuse, 0x1, R23.reuse ;  /* 0x0000000100067824 */ /* 0x140fe400078e0217 */
[----:B------:R-:W-:Y:S01]  /*1e50*/  IMAD R13, R0, UR4, RZ ;  /* 0x00000004000d7c24 */ /* 0x000fe2000f8e02ff */
[----:B------:R-:W-:Y:S01]  /*1e60*/  R2UR UR10, R44 ;  /* 0x000000002c0a72ca */ /* 0x000fe200000e0000 */
[C---:B------:R-:W-:Y:S01]  /*1e70*/  IMAD.IADD R0, R6.reuse, 0x1, R23 ;  /* 0x0000000106007824 */ /* 0x040fe200078e0217 */
[----:B------:R-:W-:Y:S01]  /*1e80*/  R2UR UR11, R45 ;  /* 0x000000002d0b72ca */ /* 0x000fe200000e0000 */
[----:B------:R-:W-:Y:S01]  /*1e90*/  IMAD R7, R6, UR4, RZ ;  /* 0x0000000406077c24 */ /* 0x000fe2000f8e02ff */
[----:B------:R0:W2:Y:S01]  /*1ea0*/  LDG.E.CONSTANT R5, desc[UR6][R4.64] ;  /* 0x0000000604057981 */ /* 0x0000a2000c1e9900 */
[----:B------:R-:W-:-:S04]  /*1eb0*/  IMAD.WIDE.U32 R12, R13, 0x4, R42 ;  /* 0x000000040d0c7825 */ /* 0x000fc800078e002a */
[----:B------:R-:W-:Y:S01]  /*1ec0*/  IMAD R11, R0, UR4, RZ ;  /* 0x00000004000b7c24 */ /* 0x000fe2000f8e02ff */
[----:B------:R1:W3:Y:S01]  /*1ed0*/  LDC.64 R8, c[0x4][R24] ;  /* 0x0100000018087b82 */ /* 0x0002e20000000a00 */
[--C-:B------:R-:W-:Y:S01]  /*1ee0*/  IMAD.WIDE.U32 R6, R7, 0x4, R42.reuse ;  /* 0x0000000407067825 */ /* 0x100fe200078e002a */
[----:B------:R-:W4:Y:S01]  /*1ef0*/  LDG.E.CONSTANT R12, desc[UR8][R12.64] ;  /* 0x000000080c0c7981 */ /* 0x000f22000c1e9900 */
[----:B------:R-:W0:Y:S02]  /*1f00*/  LDCU.64 UR4, c[0x4][0x188] ;  /* 0x01003100ff0477ac */ /* 0x000e240008000a00 */
[----:B------:R-:W-:Y:S02]  /*1f10*/  IMAD.WIDE.U32 R10, R11, 0x4, R42 ;  /* 0x000000040b0a7825 */ /* 0x000fe400078e002a */
[----:B------:R-:W5:Y:S04]  /*1f20*/  LDG.E.CONSTANT R6, desc[UR6][R6.64] ;  /* 0x0000000606067981 */ /* 0x000f68000c1e9900 */
[----:B------:R-:W3:Y:S01]  /*1f30*/  LDG.E.CONSTANT R10, desc[UR10][R10.64] ;  /* 0x0000000a0a0a7981 */ /* 0x000ee2000c1e9900 */
[----:B------:R-:W-:Y:S01]  /*1f40*/  IMAD.IADD R30, R37, 0x1, R30 ;  /* 0x00000001251e7824 */ /* 0x000fe200078e021e */
[----:B0-----:R-:W-:Y:S01]  /*1f50*/  MOV R4, UR4 ;  /* 0x0000000400047c02 */ /* 0x001fe20008000f00 */
[----:B--2---:R-:W-:-:S04]  /*1f60*/  FADD R5, R28, R5 ;  /* 0x000000051c057221 */ /* 0x004fc80000000000 */
[----:B----4-:R-:W-:-:S04]  /*1f70*/  FADD R5, R12, R5 ;  /* 0x000000050c057221 */ /* 0x010fc80000000000 */
[----:B-----5:R-:W-:Y:S01]  /*1f80*/  FADD R5, R6, R5 ;  /* 0x0000000506057221 */ /* 0x020fe20000000000 */
[----:B------:R-:W-:-:S03]  /*1f90*/  CS2R R6, SRZ ;  /* 0x0000000000067805 */ /* 0x000fc6000001ff00 */
[----:B---3--:R-:W-:Y:S01]  /*1fa0*/  FADD R28, R10, R5 ;  /* 0x000000050a1c7221 */ /* 0x008fe20000000000 */
[----:B-1----:R-:W-:-:S07]  /*1fb0*/  IMAD.U32 R5, RZ, RZ, UR5 ;  /* 0x00000005ff057e24 */ /* 0x002fce000f8e00ff */
[----:B------:R-:W-:-:S07]  /*1fc0*/  LEPC R20, `(.L_x_135) ;  /* 0x000000001014794e */ /* 0x000fce0000000000 */
[----:B------:R-:W-:Y:S05]  /*1fd0*/  CALL.ABS.NOINC R8 ;  /* 0x0000000008007343 */ /* 0x000fea0003c00000 */
.L_x_135:
[----:B------:R-:W0:Y:S01]  /*1fe0*/  LDC R21, c[0x0][0x398] ;  /* 0x0000e600ff157b82 */ /* 0x000e220000000800 */
[----:B------:R-:W-:Y:S02]  /*1ff0*/  HFMA2 R10, -RZ, RZ, 0, 5.9604644775390625e-08 ;  /* 0x00000001ff0a7431 */ /* 0x000fe400000001ff */
[----:B------:R-:W-:Y:S01]  /*2000*/  IMAD.MOV.U32 R11, RZ, RZ, 0x4 ;  /* 0x00000004ff0b7424 */ /* 0x000fe200078e00ff */
[----:B------:R-:W-:Y:S01]  /*2010*/  MOV R9, R29 ;  /* 0x0000001d00097202 */ /* 0x000fe20000000f00 */
[----:B------:R-:W-:Y:S01]  /*2020*/  IMAD.MOV.U32 R8, RZ, RZ, RZ ;  /* 0x000000ffff087224 */ /* 0x000fe200078e00ff */
[----:B------:R-:W1:Y:S01]  /*2030*/  LDCU.64 UR4, c[0x4][0x1a8] ;  /* 0x01003500ff0477ac */ /* 0x000e620008000a00 */
[----:B------:R-:W-:Y:S01]  /*2040*/  IMAD.MOV.U32 R20, RZ, RZ, 0x1 ;  /* 0x00000001ff147424 */ /* 0x000fe200078e00ff */
[----:B------:R-:W-:Y:S01]  /*2050*/  MOV R7, R26 ;  /* 0x0000001a00077202 */ /* 0x000fe20000000f00 */
[----:B------:R-:W-:Y:S01]  /*2060*/  IMAD.MOV.U32 R22, RZ, RZ, 0x1 ;  /* 0x00000001ff167424 */ /* 0x000fe200078e00ff */
[----:B------:R2:W-:Y:S01]  /*2070*/  STL.128 [R1+0x10], R8 ;  /* 0x0000100801007387 */ /* 0x0005e20000100c00 */
[----:B------:R2:W3:Y:S01]  /*2080*/  LDC.64 R12, c[0x4][R24] ;  /* 0x01000000180c7b82 */ /* 0x0004e20000000a00 */
[----:B------:R-:W-:Y:S01]  /*2090*/  IMAD.MOV.U32 R6, RZ, RZ, R27 ;  /* 0x000000ffff067224 */ /* 0x000fe200078e001b */
[----:B-1----:R-:W-:Y:S01]  /*20a0*/  MOV R4, UR4 ;  /* 0x0000000400047c02 */ /* 0x002fe20008000f00 */
[----:B0-----:R2:W-:Y:S01]  /*20b0*/  STL.128 [R1+0x20], R20 ;  /* 0x0000201401007387 */ /* 0x0015e20000100c00 */
[----:B------:R-:W-:-:S07]  /*20c0*/  IMAD.U32 R5, RZ, RZ, UR5 ;  /* 0x00000005ff057e24 */ /* 0x000fce000f8e00ff */
[----:B--2---:R-:W-:-:S07]  /*20d0*/  LEPC R20, `(.L_x_136) ;  /* 0x000000001014794e */ /* 0x004fce0000000000 */
[----:B---3--:R-:W-:Y:S05]  /*20e0*/  CALL.ABS.NOINC R12 ;  /* 0x000000000c007343 */ /* 0x008fea0003c00000 */
.L_x_136:
[----:B------:R-:W0:Y:S01]  /*20f0*/  LDCU UR4, c[0x0][0x3a4] ;  /* 0x00007480ff0477ac */ /* 0x000e220008000800 */
[----:B------:R-:W-:Y:S01]  /*2100*/  IMAD.IADD R0, R31, 0x1, R30 ;  /* 0x000000011f007824 */ /* 0x000fe200078e021e */
[C---:B------:R-:W-:Y:S02]  /*2110*/  R2UR UR6, R44.reuse ;  /* 0x000000002c0672ca */ /* 0x040fe400000e0000 */
[C---:B------:R-:W-:Y:S02]  /*2120*/  R2UR UR7, R45.reuse ;  /* 0x000000002d0772ca */ /* 0x040fe400000e0000 */
[----:B------:R-:W-:Y:S02]  /*2130*/  R2UR UR8, R44 ;  /* 0x000000002c0872ca */ /* 0x000fe400000e0000 */
[----:B------:R-:W-:Y:S01]  /*2140*/  R2UR UR9, R45 ;  /* 0x000000002d0972ca */ /* 0x000fe200000e0000 */
[C---:B0-----:R-:W-:Y:S02]  /*2150*/  IMAD R5, R0.reuse, UR4, RZ ;  /* 0x0000000400057c24 */ /* 0x041fe4000f8e02ff */
[----:B------:R-:W-:-:S02]  /*2160*/  IMAD.IADD R0, R0, 0x1, R23 ;  /* 0x0000000100007824 */ /* 0x000fc400078e0217 */
[----:B------:R-:W-:-:S03]  /*2170*/  IMAD.WIDE.U32 R4, R5, 0x4, R42 ;  /* 0x0000000405047825 */ /* 0x000fc600078e002a */
[C---:B------:R-:W-:Y:S01]  /*2180*/  IADD3 R6, PT, PT, R0.reuse, R23, RZ ;  /* 0x0000001700067210 */ /* 0x040fe20007ffe0ff */
[----:B------:R-:W-:Y:S01]  /*2190*/  IMAD R13, R0, UR4, RZ ;  /* 0x00000004000d7c24 */ /* 0x000fe2000f8e02ff */
[----:B------:R-:W-:Y:S01]  /*21a0*/  R2UR UR10, R44 ;  /* 0x000000002c0a72ca */ /* 0x000fe200000e0000 */
[----:B------:R0:W2:Y:S01]  /*21b0*/  LDG.E.CONSTANT R5, desc[UR6][R4.64] ;  /* 0x0000000604057981 */ /* 0x0000a2000c1e9900 */
[----:B------:R-:W-:Y:S01]  /*21c0*/  R2UR UR11, R45 ;  /* 0x000000002d0b72ca */ /* 0x000fe200000e0000 */
[C---:B------:R-:W-:Y:S02]  /*21d0*/  IMAD.IADD R0, R6.reuse, 0x1, R23 ;  /* 0x0000000106007824 */ /* 0x040fe400078e0217 */
[----:B------:R-:W-:Y:S02]  /*21e0*/  IMAD R7, R6, UR4, RZ ;  /* 0x0000000406077c24 */ /* 0x000fe4000f8e02ff */
        /* <DEDUP_REMOVED lines=9> */
[----:B------:R-:W-:-:S02]  /*2280*/  IMAD.IADD R30, R37, 0x1, R30 ;  /* 0x00000001251e7824 */ /* 0x000fc400078e021e */
[----:B0-----:R-:W-:Y:S02]  /*2290*/  IMAD.U32 R4, RZ, RZ, UR4 ;  /* 0x00000004ff047e24 */ /* 0x001fe4000f8e00ff */
[----:B--2---:R-:W-:-:S04]  /*22a0*/  FADD R5, R28, R5 ;  /* 0x000000051c057221 */ /* 0x004fc80000000000 */
[----:B----4-:R-:W-:-:S04]  /*22b0*/  FADD R5, R12, R5 ;  /* 0x000000050c057221 */ /* 0x010fc80000000000 */
[----:B-----5:R-:W-:Y:S01]  /*22c0*/  FADD R5, R6, R5 ;  /* 0x0000000506057221 */ /* 0x020fe20000000000 */
[----:B------:R-:W-:-:S03]  /*22d0*/  CS2R R6, SRZ ;  /* 0x0000000000067805 */ /* 0x000fc6000001ff00 */
[----:B---3--:R-:W-:Y:S01]  /*22e0*/  FADD R28, R10, R5 ;  /* 0x000000050a1c7221 */ /* 0x008fe20000000000 */
[----:B-1----:R-:W-:-:S07]  /*22f0*/  MOV R5, UR5 ;  /* 0x0000000500057c02 */ /* 0x002fce0008000f00 */
[----:B------:R-:W-:-:S07]  /*2300*/  LEPC R20, `(.L_x_137) ;  /* 0x000000001014794e */ /* 0x000fce0000000000 */
[----:B------:R-:W-:Y:S05]  /*2310*/  CALL.ABS.NOINC R8 ;  /* 0x0000000008007343 */ /* 0x000fea0003c00000 */
.L_x_137:
[----:B------:R-:W0:Y:S01]  /*2320*/  LDC R21, c[0x0][0x398] ;  /* 0x0000e600ff157b82 */ /* 0x000e220000000800 */
[----:B------:R-:W-:Y:S02]  /*2330*/  HFMA2 R11, -RZ, RZ, 0, 2.384185791015625e-07 ;  /* 0x00000004ff0b7431 */ /* 0x000fe400000001ff */
[----:B------:R-:W-:Y:S01]  /*2340*/  IMAD.MOV.U32 R10, RZ, RZ, 0x1 ;  /* 0x00000001ff0a7424 */ /* 0x000fe200078e00ff */
[----:B------:R-:W-:Y:S01]  /*2350*/  MOV R20, 0x1 ;  /* 0x0000000100147802 */ /* 0x000fe20000000f00 */
[----:B------:R-:W-:Y:S01]  /*2360*/  IMAD.MOV.U32 R8, RZ, RZ, RZ ;  /* 0x000000ffff087224 */ /* 0x000fe200078e00ff */
[----:B------:R-:W1:Y:S01]  /*2370*/  LDCU.64 UR4, c[0x4][0x1a8] ;  /* 0x01003500ff0477ac */ /* 0x000e620008000a00 */
[----:B------:R-:W-:Y:S02]  /*2380*/  IMAD.MOV.U32 R9, RZ, RZ, R29 ;  /* 0x000000ffff097224 */ /* 0x000fe400078e001d */
[----:B------:R-:W-:Y:S01]  /*2390*/  IMAD.MOV.U32 R22, RZ, RZ, 0x1 ;  /* 0x00000001ff167424 */ /* 0x000fe200078e00ff */
[----:B------:R2:W3:Y:S01]  /*23a0*/  LDC.64 R12, c[0x4][R24] ;  /* 0x01000000180c7b82 */ /* 0x0004e20000000a00 */
[----:B------:R-:W-:Y:S01]  /*23b0*/  IMAD.MOV.U32 R6, RZ, RZ, R27 ;  /* 0x000000ffff067224 */ /* 0x000fe200078e001b */
[----:B------:R2:W-:Y:S01]  /*23c0*/  STL.128 [R1+0x10], R8 ;  /* 0x0000100801007387 */ /* 0x0005e20000100c00 */
[----:B------:R-:W-:-:S02]  /*23d0*/  IMAD.MOV.U32 R7, RZ, RZ, R26 ;  /* 0x000000ffff077224 */ /* 0x000fc400078e001a */
[----:B-1----:R-:W-:Y:S01]  /*23e0*/  IMAD.U32 R4, RZ, RZ, UR4 ;  /* 0x00000004ff047e24 */ /* 0x002fe2000f8e00ff */
[----:B0-----:R2:W-:Y:S01]  /*23f0*/  STL.128 [R1+0x20], R20 ;  /* 0x0000201401007387 */ /* 0x0015e20000100c00 */
[----:B------:R-:W-:-:S07]  /*2400*/  MOV R5, UR5 ;  /* 0x0000000500057c02 */ /* 0x000fce0008000f00 */
[----:B--2---:R-:W-:-:S07]  /*2410*/  LEPC R20, `(.L_x_138) ;  /* 0x000000001014794e */ /* 0x004fce0000000000 */
[----:B---3--:R-:W-:Y:S05]  /*2420*/  CALL.ABS.NOINC R12 ;  /* 0x000000000c007343 */ /* 0x008fea0003c00000 */
.L_x_138:
[----:B------:R-:W0:Y:S01]  /*2430*/  LDCU UR4, c[0x0][0x3a4] ;  /* 0x00007480ff0477ac */ /* 0x000e220008000800 */
[----:B------:R-:W-:Y:S02]  /*2440*/  IADD3 R0, PT, PT, R31, R30, RZ ;  /* 0x0000001e1f007210 */ /* 0x000fe40007ffe0ff */
[----:B------:R-:W-:Y:S02]  /*2450*/  R2UR UR6, R44 ;  /* 0x000000002c0672ca */ /* 0x000fe400000e0000 */
[C---:B------:R-:W-:Y:S01]  /*2460*/  R2UR UR7, R45.reuse ;  /* 0x000000002d0772ca */ /* 0x040fe200000e0000 */
[----:B------:R-:W-:Y:S01]  /*2470*/  IMAD.IADD R4, R0, 0x1, R23 ;  /* 0x0000000100047824 */ /* 0x000fe200078e0217 */
[C---:B------:R-:W-:Y:S02]  /*2480*/  R2UR UR8, R44.reuse ;  /* 0x000000002c0872ca */ /* 0x040fe400000e0000 */
[----:B------:R-:W-:Y:S02]  /*2490*/  R2UR UR9, R45 ;  /* 0x000000002d0972ca */ /* 0x000fe400000e0000 */
[----:B------:R-:W-:-:S02]  /*24a0*/  R2UR UR10, R44 ;  /* 0x000000002c0a72ca */ /* 0x000fc400000e0000 */
[C---:B------:R-:W-:Y:S02]  /*24b0*/  R2UR UR11, R45.reuse ;  /* 0x000000002d0b72ca */ /* 0x040fe400000e0000 */
[----:B------:R-:W-:Y:S02]  /*24c0*/  R2UR UR12, R44 ;  /* 0x000000002c0c72ca */ /* 0x000fe400000e0000 */
[----:B------:R-:W-:Y:S01]  /*24d0*/  R2UR UR13, R45 ;  /* 0x000000002d0d72ca */ /* 0x000fe200000e0000 */
[----:B0-----:R-:W-:Y:S02]  /*24e0*/  IMAD R11, R0, UR4, RZ ;  /* 0x00000004000b7c24 */ /* 0x001fe4000f8e02ff */
[C---:B------:R-:W-:Y:S02]  /*24f0*/  IMAD.IADD R0, R4.reuse, 0x1, R23 ;  /* 0x0000000104007824 */ /* 0x040fe400078e0217 */
[----:B------:R-:W-:Y:S02]  /*2500*/  IMAD R9, R4, UR4, RZ ;  /* 0x0000000404097c24 */ /* 0x000fe4000f8e02ff */
[----:B------:R-:W-:Y:S01]  /*2510*/  IMAD.WIDE.U32 R10, R11, 0x4, R42 ;  /* 0x000000040b0a7825 */ /* 0x000fe200078e002a */
[----:B------:R-:W-:-:S03]  /*2520*/  IADD3 R3, PT, PT, R0, R23, RZ ;  /* 0x0000001700037210 */ /* 0x000fc60007ffe0ff */
[----:B------:R-:W-:Y:S02]  /*2530*/  IMAD R7, R0, UR4, RZ ;  /* 0x0000000400077c24 */ /* 0x000fe4000f8e02ff */
[--C-:B------:R-:W-:Y:S01]  /*2540*/  IMAD.WIDE.U32 R8, R9, 0x4, R42.reuse ;  /* 0x0000000409087825 */ /* 0x100fe200078e002a */
[----:B------:R-:W2:Y:S03]  /*2550*/  LDG.E.CONSTANT R11, desc[UR6][R10.64] ;  /* 0x000000060a0b7981 */ /* 0x000ea6000c1e9900 */
[----:B------:R-:W-:Y:S02]  /*2560*/  IMAD R3, R3, UR4, RZ ;  /* 0x0000000403037c24 */ /* 0x000fe4000f8e02ff */
[--C-:B------:R-:W-:Y:S01]  /*2570*/  IMAD.WIDE.U32 R6, R7, 0x4, R42.reuse ;  /* 0x0000000407067825 */ /* 0x100fe200078e002a */
[----:B------:R-:W3:Y:S03]  /*2580*/  LDG.E.CONSTANT R8, desc[UR8][R8.64] ;  /* 0x0000000808087981 */ /* 0x000ee6000c1e9900 */
[----:B------:R-:W-:-:S02]  /*2590*/  IMAD.WIDE.U32 R4, R3, 0x4, R42 ;  /* 0x0000000403047825 */ /* 0x000fc400078e002a */
[----:B------:R-:W4:Y:S04]  /*25a0*/  LDG.E.CONSTANT R6, desc[UR10][R6.64] ;  /* 0x0000000a06067981 */ /* 0x000f28000c1e9900 */
[----:B------:R-:W5:Y:S01]  /*25b0*/  LDG.E.CONSTANT R4, desc[UR12][R4.64] ;  /* 0x0000000c04047981 */ /* 0x000f62000c1e9900 */
[----:B------:R-:W-:-:S04]  /*25c0*/  IMAD.IADD R32, R37, 0x1, R30 ;  /* 0x0000000125207824 */ /* 0x000fc800078e021e */
[----:B------:R-:W-:-:S05]  /*25d0*/  IMAD.IADD R13, R32, 0x1, R25 ;  /* 0x00000001200d7824 */ /* 0x000fca00078e0219 */
[----:B------:R-:W-:Y:S01]  /*25e0*/  ISETP.GE.AND P0, PT, R13, R36, PT ;  /* 0x000000240d00720c */ /* 0x000fe20003f06270 */
[----:B--2---:R-:W-:-:S04]  /*25f0*/  FADD R3, R28, R11 ;  /* 0x0000000b1c037221 */ /* 0x004fc80000000000 */
[----:B---3--:R-:W-:-:S04]  /*2600*/  FADD R3, R8, R3 ;  /* 0x0000000308037221 */ /* 0x008fc80000000000 */
[----:B----4-:R-:W-:-:S04]  /*2610*/  FADD R3, R6, R3 ;  /* 0x0000000306037221 */ /* 0x010fc80000000000 */
[----:B-----5:R-:W-:Y:S01]  /*2620*/  FADD R37, R4, R3 ;  /* 0x0000000304257221 */ /* 0x020fe20000000000 */
[----:B------:R-:W-:Y:S06]  /*2630*/  @!P0 BRA `(.L_x_139) ;  /* 0xfffffff000988947 */ /* 0x000fec000383ffff */
.L_x_130:
[----:B------:R-:W-:Y:S05]  /*2640*/  BSYNC.RECONVERGENT B6 ;  /* 0x0000000000067941 */ /* 0x000fea0003800200 */
.L_x_122:
[----:B------:R-:W0:Y:S01]  /*2650*/  LDCU UR4, c[0x0][0x398] ;  /* 0x00007300ff0477ac */ /* 0x000e220008000800 */
[----:B------:R-:W-:Y:S01]  /*2660*/  HFMA2 R11, -RZ, RZ, 0, 2.384185791015625e-07 ;  /* 0x00000004ff0b7431 */ /* 0x000fe200000001ff */
[----:B------:R-:W-:Y:S01]  /*2670*/  MOV R12, 0x1b0 ;  /* 0x000001b0000c7802 */ /* 0x000fe20000000f00 */
[----:B------:R-:W-:Y:S01]  /*2680*/  IMAD.MOV.U32 R8, RZ, RZ, 0x1 ;  /* 0x00000001ff087424 */ /* 0x000fe200078e00ff */
[----:B------:R-:W-:Y:S01]  /*2690*/  MOV R9, R29 ;  /* 0x0000001d00097202 */ /* 0x000fe20000000f00 */
[----:B------:R-:W-:Y:S01]  /*26a0*/  IMAD.MOV.U32 R10, RZ, RZ, 0x1 ;  /* 0x00000001ff0a7424 */ /* 0x000fe200078e00ff */
[----:B------:R-:W-:Y:S01]  /*26b0*/  MOV R27, R23 ;  /* 0x00000017001b7202 */ /* 0x000fe20000000f00 */
[----:B------:R-:W-:Y:S01]  /*26c0*/  IMAD.MOV.U32 R24, RZ, RZ, 0x1 ;  /* 0x00000001ff187424 */ /* 0x000fe200078e00ff */
[----:B------:R-:W1:Y:S01]  /*26d0*/  LDC.64 R12, c[0x4][R12] ;  /* 0x010000000c0c7b82 */ /* 0x000e620000000a00 */
[----:B------:R-:W-:Y:S01]  /*26e0*/  IMAD.MOV.U32 R26, RZ, RZ, 0x1 ;  /* 0x00000001ff1a7424 */ /* 0x000fe200078e00ff */
[----:B------:R3:W-:Y:S01]  /*26f0*/  STL.128 [R1+0x10], R8 ;  /* 0x0000100801007387 */ /* 0x0007e20000100c00 */
[----:B------:R-:W-:-:S04]  /*2700*/  IADD3 R6, P0, PT, R39, 0x10, RZ ;  /* 0x0000001027067810 */ /* 0x000fc80007f1e0ff */
[----:B------:R-:W-:Y:S02]  /*2710*/  IADD3.X R7, PT, PT, RZ, R38, RZ, P0, !PT ;  /* 0x00000026ff077210 */ /* 0x000fe400007fe4ff */
[----:B0-----:R-:W-:Y:S01]  /*2720*/  IADD3 R25, PT, PT, -R32, UR4, RZ ;  /* 0x0000000420197c10 */ /* 0x001fe2000fffe1ff */
[----:B------:R-:W0:Y:S04]  /*2730*/  LDCU.64 UR4, c[0x4][0x1a8] ;  /* 0x01003500ff0477ac */ /* 0x000e280008000a00 */
[----:B------:R3:W-:Y:S01]  /*2740*/  STL.128 [R1+0x20], R24 ;  /* 0x0000201801007387 */ /* 0x0007e20000100c00 */
[----:B0-----:R-:W-:Y:S02]  /*2750*/  IMAD.U32 R4, RZ, RZ, UR4 ;  /* 0x00000004ff047e24 */ /* 0x001fe4000f8e00ff */
[----:B---3--:R-:W-:-:S07]  /*2760*/  IMAD.U32 R5, RZ, RZ, UR5 ;  /* 0x00000005ff057e24 */ /* 0x008fce000f8e00ff */
[----:B------:R-:W-:-:S07]  /*2770*/  LEPC R20, `(.L_x_140) ;  /* 0x000000001014794e */ /* 0x000fce0000000000 */
[----:B-12---:R-:W-:Y:S05]  /*2780*/  CALL.ABS.NOINC R12 ;  /* 0x000000000c007343 */ /* 0x006fea0003c00000 */
.L_x_140:
[----:B------:R-:W0:Y:S01]  /*2790*/  S2R R27, SR_TID.X ;  /* 0x00000000001b7919 */ /* 0x000e220000002100 */
[----:B------:R-:W1:Y:S01]  /*27a0*/  LDC R0, c[0x0][0x394] ;  /* 0x0000e500ff007b82 */ /* 0x000e620000000800 */
[----:B------:R-:W-:Y:S01]  /*27b0*/  ISETP.NE.AND P6, PT, R19, RZ, PT ;  /* 0x000000ff1300720c */ /* 0x000fe20003fc5270 */
[----:B------:R-:W-:Y:S01]  /*27c0*/  BSSY.RECONVERGENT B0, `(.L_x_141) ;  /* 0x0000028000007945 */ /* 0x000fe20003800200 */
[--C-:B-1----:R-:W-:Y:S02]  /*27d0*/  IMAD.MOV.U32 R3, RZ, RZ, R0.reuse ;  /* 0x000000ffff037224 */ /* 0x102fe400078e0000 */
[----:B------:R-:W-:Y:S01]  /*27e0*/  IMAD.MOV.U32 R6, RZ, RZ, R0 ;  /* 0x000000ffff067224 */ /* 0x000fe200078e0000 */
[----:B0-----:R-:W-:-:S04]  /*27f0*/  SEL R8, R2, R27, !P6 ;  /* 0x0000001b02087207 */ /* 0x001fc80007000000 */
[----:B------:R-:W-:-:S13]  /*2800*/  ISETP.GE.AND P0, PT, R8, R25, PT ;  /* 0x000000190800720c */ /* 0x000fda0003f06270 */
[----:B------:R-:W-:Y:S05]  /*2810*/  @P0 BRA `(.L_x_142) ;  /* 0x0000000000880947 */ /* 0x000fea0003800000 */
[----:B------:R-:W0:Y:S01]  /*2820*/  LDC R7, c[0x0][0x3a4] ;  /* 0x0000e900ff077b82 */ /* 0x000e220000000800 */
[C---:B------:R-:W-:Y:S01]  /*2830*/  IADD3 R32, PT, PT, R8.reuse, R32, RZ ;  /* 0x0000002008207210 */ /* 0x040fe20007ffe0ff */
[----:B------:R-:W-:Y:S01]  /*2840*/  IMAD.IADD R8, R8, 0x1, R23 ;  /* 0x0000000108087824 */ /* 0x000fe200078e0217 */
[----:B------:R-:W-:Y:S02]  /*2850*/  R2UR UR4, R44 ;  /* 0x000000002c0472ca */ /* 0x000fe400000e0000 */
[----:B------:R-:W-:Y:S02]  /*2860*/  R2UR UR5, R45 ;  /* 0x000000002d0572ca */ /* 0x000fe400000e0000 */
[----:B------:R-:W-:Y:S01]  /*2870*/  ISETP.GE.U32.AND P0, PT, R8, R25, PT ;  /* 0x000000190800720c */ /* 0x000fe20003f06070 */
[----:B------:R-:W-:Y:S02]  /*2880*/  IMAD.MOV.U32 R3, RZ, RZ, R0 ;  /* 0x000000ffff037224 */ /* 0x000fe400078e0000 */
[----:B0-----:R-:W-:-:S04]  /*2890*/  IMAD R5, R32, R7, RZ ;  /* 0x0000000720057224 */ /* 0x001fc800078e02ff */
[----:B------:R-:W-:-:S05]  /*28a0*/  IMAD.WIDE.U32 R4, R5, 0x4, R42 ;  /* 0x0000000405047825 */ /* 0x000fca00078e002a */
[----:B------:R0:W5:Y:S01]  /*28b0*/  LDG.E.CONSTANT R6, desc[UR4][R4.64] ;  /* 0x0000000404067981 */ /* 0x000162000c1e9900 */
[----:B------:R-:W-:Y:S05]  /*28c0*/  @P0 BRA `(.L_x_142) ;  /* 0x00000000005c0947 */ /* 0x000fea0003800000 */
[----:B------:R-:W-:Y:S01]  /*28d0*/  IMAD.IADD R8, R8, 0x1, R23 ;  /* 0x0000000108087824 */ /* 0x000fe200078e0217 */
[----:B------:R-:W-:Y:S02]  /*28e0*/  IADD3 R32, PT, PT, R32, R23, RZ ;  /* 0x0000001720207210 */ /* 0x000fe40007ffe0ff */
[----:B------:R-:W-:Y:S02]  /*28f0*/  R2UR UR4, R44 ;  /* 0x000000002c0472ca */ /* 0x000fe400000e0000 */
[----:B------:R-:W-:Y:S01]  /*2900*/  R2UR UR5, R45 ;  /* 0x000000002d0572ca */ /* 0x000fe200000e0000 */
[----:B0-----:R-:W-:Y:S01]  /*2910*/  IMAD R5, R32, R7, RZ ;  /* 0x0000000720057224 */ /* 0x001fe200078e02ff */
[----:B------:R-:W-:-:S03]  /*2920*/  ISETP.GE.U32.AND P0, PT, R8, R25, PT ;  /* 0x000000190800720c */ /* 0x000fc60003f06070 */
[----:B------:R-:W-:-:S08]  /*2930*/  IMAD.WIDE.U32 R4, R5, 0x4, R42 ;  /* 0x0000000405047825 */ /* 0x000fd000078e002a */
[----:B------:R1:W5:Y:S02]  /*2940*/  LDG.E.CONSTANT R3, desc[UR4][R4.64] ;  /* 0x0000000404037981 */ /* 0x000364000c1e9900 */
[----:B------:R-:W-:Y:S05]  /*2950*/  @P0 BRA `(.L_x_142) ;  /* 0x0000000000380947 */ /* 0x000fea0003800000 */
[----:B------:R-:W-:Y:S01]  /*2960*/  IMAD.IADD R0, R8, 0x1, R23 ;  /* 0x0000000108007824 */ /* 0x000fe200078e0217 */
[----:B------:R-:W-:Y:S02]  /*2970*/  IADD3 R32, PT, PT, R32, R23, RZ ;  /* 0x0000001720207210 */ /* 0x000fe40007ffe0ff */
[----:B------:R-:W-:Y:S02]  /*2980*/  R2UR UR4, R44 ;  /* 0x000000002c0472ca */ /* 0x000fe400000e0000 */
[----:B------:R-:W-:Y:S01]  /*2990*/  ISETP.GE.U32.AND P0, PT, R0, R25, PT ;  /* 0x000000190000720c */ /* 0x000fe20003f06070 */
[----:B-1----:R-:W-:Y:S01]  /*29a0*/  IMAD R5, R32, R7, RZ ;  /* 0x0000000720057224 */ /* 0x002fe200078e02ff */
[----:B------:R-:W-:-:S03]  /*29b0*/  R2UR UR5, R45 ;  /* 0x000000002d0572ca */ /* 0x000fc600000e0000 */
[----:B------:R-:W-:-:S08]  /*29c0*/  IMAD.WIDE.U32 R4, R5, 0x4, R42 ;  /* 0x0000000405047825 */ /* 0x000fd000078e002a */
[----:B------:R-:W-:Y:S01]  /*29d0*/  @!P0 IMAD.IADD R23, R32, 0x1, R23 ;  /* 0x0000000120178824 */ /* 0x000fe200078e0217 */
[----:B------:R-:W-:Y:S01]  /*29e0*/  @!P0 R2UR UR6, R44 ;  /* 0x000000002c0682ca */ /* 0x000fe200000e0000 */
[----:B------:R2:W5:Y:S01]  /*29f0*/  LDG.E.CONSTANT R0, desc[UR4][R4.64] ;  /* 0x0000000404007981 */ /* 0x000562000c1e9900 */
[----:B------:R-:W-:Y:S01]  /*2a00*/  @!P0 R2UR UR7, R45 ;  /* 0x000000002d0782ca */ /* 0x000fe200000e0000 */
[----:B------:R-:W-:-:S04]  /*2a10*/  @!P0 IMAD R23, R23, R7, RZ ;  /* 0x0000000717178224 */ /* 0x000fc800078e02ff */
[----:B------:R-:W-:-:S08]  /*2a20*/  @!P0 IMAD.WIDE.U32 R42, R23, 0x4, R42 ;  /* 0x00000004172a8825 */ /* 0x000fd000078e002a */
[----:B------:R2:W5:Y:S02]  /*2a30*/  @!P0 LDG.E.CONSTANT R40, desc[UR6][R42.64] ;  /* 0x000000062a288981 */ /* 0x000564000c1e9900 */
.L_x_142:
[----:B------:R-:W-:Y:S05]  /*2a40*/  BSYNC.RECONVERGENT B0 ;  /* 0x0000000000007941 */ /* 0x000fea0003800200 */
.L_x_141:
[----:B------:R-:W-:Y:S01]  /*2a50*/  ISETP.LT.U32.OR P0, PT, R17, 0x2, P6 ;  /* 0x000000021100780c */ /* 0x000fe20003701470 */
[----:B-----5:R-:W-:-:S04]  /*2a60*/  FADD R6, R6, R37 ;  /* 0x0000002506067221 */ /* 0x020fc80000000000 */
[----:B------:R-:W-:-:S04]  /*2a70*/  FADD R3, R6, R3 ;  /* 0x0000000306037221 */ /* 0x000fc80000000000 */
[----:B------:R-:W-:-:S04]  /*2a80*/  FADD R3, R3, R0 ;  /* 0x0000000003037221 */ /* 0x000fc80000000000 */
[----:B------:R-:W-:Y:S01]  /*2a90*/  FADD R40, R3, R40 ;  /* 0x0000002803287221 */ /* 0x000fe20000000000 */
[----:B------:R-:W-:Y:S06]  /*2aa0*/  @P0 BRA `(.L_x_143) ;  /* 0x00000000005c0947 */ /* 0x000fec0003800000 */
[----:B------:R-:W3:Y:S01]  /*2ab0*/  S2UR UR5, SR_CgaCtaId ;  /* 0x00000000000579c3 */ /* 0x000ee20000008800 */
[----:B------:R-:W-:Y:S01]  /*2ac0*/  UMOV UR4, 0x400 ;  /* 0x0000040000047882 */ /* 0x000fe20000000000 */
[----:B012---:R-:W-:Y:S01]  /*2ad0*/  IMAD.MOV.U32 R4, RZ, RZ, R17 ;  /* 0x000000ffff047224 */ /* 0x007fe200078e0011 */
[----:B---3--:R-:W-:-:S06]  /*2ae0*/  ULEA UR4, UR5, UR4, 0x18 ;  /* 0x0000000405047291 */ /* 0x008fcc000f8ec0ff */
[----:B------:R-:W-:Y:S02]  /*2af0*/  LEA R3, R18, UR4, 0x2 ;  /* 0x0000000412037c11 */ /* 0x000fe4000f8e10ff */
[----:B------:R-:W-:-:S03]  /*2b00*/  LEA R0, R27, UR4, 0x2 ;  /* 0x000000041b007c11 */ /* 0x000fc6000f8e10ff */
[----:B------:R0:W-:Y:S04]  /*2b10*/  STS [R3], R40 ;  /* 0x0000002803007388 */ /* 0x0001e80000000800 */
.L_x_144:
[----:B------:R-:W-:Y:S01]  /*2b20*/  SHF.R.U32.HI R7, RZ, 0x1, R4 ;  /* 0x00000001ff077819 */ /* 0x000fe20000011604 */
[----:B------:R-:W-:Y:S05]  /*2b30*/  WARPSYNC.ALL ;  /* 0x0000000000007948 */ /* 0x000fea0003800000 */
[----:B------:R-:W-:Y:S01]  /*2b40*/  IADD3 R6, PT, PT, R7, R2, RZ ;  /* 0x0000000207067210 */ /* 0x000fe20007ffe0ff */
[----:B------:R-:W-:Y:S03]  /*2b50*/  BAR.SYNC.DEFER_BLOCKING 0x0 ;  /* 0x0000000000007b1d */ /* 0x000fe60000010000 */
[----:B------:R-:W-:-:S04]  /*2b60*/  ISETP.GE.U32.AND P0, PT, R6, R17, PT ;  /* 0x000000110600720c */ /* 0x000fc80003f06070 */
[----:B------:R-:W-:-:S13]  /*2b70*/  ISETP.GE.U32.OR P0, PT, R2, R7, P0 ;  /* 0x000000070200720c */ /* 0x000fda0000706470 */
[----:B------:R-:W-:-:S04]  /*2b80*/  @!P0 IMAD R5, R35, R6, RZ ;  /* 0x0000000623058224 */ /* 0x000fc800078e02ff */
[----:B------:R-:W-:-:S06]  /*2b90*/  @!P0 IMAD R5, R5, 0x4, R0 ;  /* 0x0000000405058824 */ /* 0x000fcc00078e0200 */
[----:B------:R-:W0:Y:S02]  /*2ba0*/  @!P0 LDS R5, [R5] ;  /* 0x0000000005058984 */ /* 0x000e240000000800 */
[----:B01----:R-:W-:Y:S01]  /*2bb0*/  @!P0 FADD R40, R40, R5 ;  /* 0x0000000528288221 */ /* 0x003fe20000000000 */
[----:B------:R-:W-:Y:S01]  /*2bc0*/  ISETP.GT.U32.AND P0, PT, R4, 0x3, PT ;  /* 0x000000030400780c */ /* 0x000fe20003f04070 */
[----:B------:R-:W-:-:S03]  /*2bd0*/  IMAD.MOV.U32 R4, RZ, RZ, R7 ;  /* 0x000000ffff047224 */ /* 0x000fc600078e0007 */
[----:B------:R1:W-:Y:S09]  /*2be0*/  STS [R3], R40 ;  /* 0x0000002803007388 */ /* 0x0003f20000000800 */
[----:B------:R-:W-:Y:S05]  /*2bf0*/  @P0 BRA `(.L_x_144) ;  /* 0xfffffffc00c80947 */ /* 0x000fea000383ffff */
[----:B------:R-:W-:Y:S06]  /*2c00*/  BAR.SYNC.DEFER_BLOCKING 0x0 ;  /* 0x0000000000007b1d */ /* 0x000fec0000010000 */
[----:B-1----:R3:W4:Y:S02]  /*2c10*/  LDS R40, [R0] ;  /* 0x0000000000287984 */ /* 0x0027240000000800 */
.L_x_143:
        /* <DEDUP_REMOVED lines=8> */
[----:B---3--:R-:W-:Y:S01]  /*2ca0*/  HFMA2 R0, -RZ, RZ, 0, 1.9073486328125e-06 ;  /* 0x00000020ff007431 */ /* 0x008fe200000001ff */
[----:B------:R-:W-:Y:S01]  /*2cb0*/  MOV R22, 0x1b0 ;  /* 0x000001b000167802 */ /* 0x000fe20000000f00 */
[----:B------:R3:W-:Y:S01]  /*2cc0*/  STL.64 [R1], R34 ;  /* 0x0000002201007387 */ /* 0x0007e20000100a00 */
[----:B------:R-:W0:Y:S01]  /*2cd0*/  LDCU.64 UR4, c[0x4][0x190] ;  /* 0x01003200ff0477ac */ /* 0x000e220008000a00 */
[----:B------:R-:W-:Y:S01]  /*2ce0*/  MOV R6, R39 ;  /* 0x0000002700067202 */ /* 0x000fe20000000f00 */
[----:B------:R3:W3:Y:S01]  /*2cf0*/  LDC.64 R8, c[0x4][R22] ;  /* 0x0100000016087b82 */ /* 0x0006e20000000a00 */
[----:B------:R-:W-:Y:S01]  /*2d00*/  IMAD.MOV.U32 R7, RZ, RZ, R38 ;  /* 0x000000ffff077224 */ /* 0x000fe200078e0026 */
[----:B------:R0:W-:Y:S02]  /*2d10*/  STL [R1+0x8], R0 ;  /* 0x0000080001007387 */ /* 0x0001e40000100800 */
[----:B012---:R-:W-:Y:S02]  /*2d20*/  IMAD.U32 R4, RZ, RZ, UR4 ;  /* 0x00000004ff047e24 */ /* 0x007fe4000f8e00ff */
[----:B------:R-:W-:-:S07]  /*2d30*/  IMAD.U32 R5, RZ, RZ, UR5 ;  /* 0x00000005ff057e24 */ /* 0x000fce000f8e00ff */
[----:B------:R-:W-:-:S07]  /*2d40*/  LEPC R20, `(.L_x_147) ;  /* 0x000000001014794e */ /* 0x000fce0000000000 */
[----:B---34-:R-:W-:Y:S05]  /*2d50*/  CALL.ABS.NOINC R8 ;  /* 0x0000000008007343 */ /* 0x018fea0003c00000 */
.L_x_147:
[----:B------:R-:W-:Y:S01]  /*2d60*/  SHF.R.U32.HI R19, RZ, 0x5, R18 ;  /* 0x00000005ff137819 */ /* 0x000fe20000011612 */
[----:B------:R-:W0:Y:S01]  /*2d70*/  LDC.64 R22, c[0x4][R22] ;  /* 0x0100000016167b82 */ /* 0x000e220000000a00 */
[----:B------:R-:W-:Y:S01]  /*2d80*/  LOP3.LUT R17, R27, 0x1f, RZ, 0xc0, !PT ;  /* 0x0000001f1b117812 */ /* 0x000fe200078ec0ff */
[----:B------:R-:W1:Y:S01]  /*2d90*/  LDCU.64 UR4, c[0x4][0x198] ;  /* 0x01003300ff0477ac */ /* 0x000e620008000a00 */
[----:B------:R-:W-:Y:S01]  /*2da0*/  IMAD.MOV.U32 R6, RZ, RZ, R39 ;  /* 0x000000ffff067224 */ /* 0x000fe200078e0027 */
[----:B------:R2:W-:Y:S01]  /*2db0*/  STL.64 [R1], R18 ;  /* 0x0000001201007387 */ /* 0x0005e20000100a00 */
[----:B------:R-:W-:-:S03]  /*2dc0*/  IMAD.MOV.U32 R7, RZ, RZ, R38 ;  /* 0x000000ffff077224 */ /* 0x000fc600078e0026 */
[----:B------:R2:W-:Y:S01]  /*2dd0*/  STL [R1+0x8], R17 ;  /* 0x0000081101007387 */ /* 0x0005e20000100800 */
[----:B-1----:R-:W-:Y:S01]  /*2de0*/  IMAD.U32 R4, RZ, RZ, UR4 ;  /* 0x00000004ff047e24 */ /* 0x002fe2000f8e00ff */
[----:B--2---:R-:W-:-:S07]  /*2df0*/  MOV R5, UR5 ;  /* 0x0000000500057c02 */ /* 0x004fce0008000f00 */
[----:B------:R-:W-:-:S07]  /*2e00*/  LEPC R20, `(.L_x_148) ;  /* 0x000000001014794e */ /* 0x000fce0000000000 */
[----:B0-----:R-:W-:Y:S05]  /*2e10*/  CALL.ABS.NOINC R22 ;  /* 0x0000000016007343 */ /* 0x001fea0003c00000 */
.L_x_148:
[----:B------:R-:W-:-:S03]  /*2e20*/  UMOV UR4, 0xffffffff ;  /* 0xffffffff00047882 */ /* 0x000fc60000000000 */
[----:B------:R-:W-:Y:S05]  /*2e30*/  BRA.DIV UR4, `(.L_x_149) ;  /* 0x0000000604607947 */ /* 0x000fea000b800000 */
[----:B------:R-:W-:-:S07]  /*2e40*/  VOTE.ANY R15, PT, PT ;  /* 0x00000000000f7806 */ /* 0x000fce00038e0100 */
.L_x_159:
        /* <DEDUP_REMOVED lines=11> */
.L_x_166:
[----:B------:R-:W-:Y:S01]  /*2f00*/  ISETP.NE.AND P0, PT, R17, RZ, PT ;  /* 0x000000ff1100720c */ /* 0x000fe20003f05270 */
[----:B------:R-:W-:Y:S05]  /*2f10*/  WARPSYNC.ALL ;  /* 0x0000000000007948 */ /* 0x000fea0003800000 */
[----:B------:R-:W2:Y:S01]  /*2f20*/  S2UR UR5, SR_CgaCtaId ;  /* 0x00000000000579c3 */ /* 0x000ea20000008800 */
[----:B-1----:R-:W-:Y:S01]  /*2f30*/  FADD R14, R6, R14 ;  /* 0x0000000e060e7221 */ /* 0x002fe20000000000 */
[----:B------:R-:W-:Y:S01]  /*2f40*/  UMOV UR4, 0x400 ;  /* 0x0000040000047882 */ /* 0x000fe20000000000 */
[----:B------:R-:W-:Y:S01]  /*2f50*/  IMAD R40, R34, R2, R17 ;  /* 0x0000000222287224 */ /* 0x000fe200078e0211 */
[----:B------:R-:W-:Y:S01]  /*2f60*/  UIADD3 UR4, UPT, UPT, UR4, 0x1000, URZ ;  /* 0x0000100004047890 */ /* 0x000fe2000fffe0ff */
[----:B------:R-:W-:Y:S01]  /*2f70*/  MOV R3, R34 ;  /* 0x0000002200037202 */ /* 0x000fe20000000f00 */
[----:B------:R1:W-:Y:S01]  /*2f80*/  STL [R1+0x8], R17 ;  /* 0x0000081101007387 */ /* 0x0003e20000100800 */
[----:B------:R-:W-:Y:S01]  /*2f90*/  MOV R0, 0x1b0 ;  /* 0x000001b000007802 */ /* 0x000fe20000000f00 */
[----:B------:R-:W-:Y:S01]  /*2fa0*/  IMAD.MOV.U32 R7, RZ, RZ, R38 ;  /* 0x000000ffff077224 */ /* 0x000fe200078e0026 */
[----:B0-----:R-:W-:Y:S01]  /*2fb0*/  MOV R6, R39 ;  /* 0x0000002700067202 */ /* 0x001fe20000000f00 */
[----:B------:R1:W-:Y:S01]  /*2fc0*/  @!P0 STS [R33], R14 ;  /* 0x0000000e21008388 */ /* 0x0003e20000000800 */
[----:B------:R1:W0:Y:S03]  /*2fd0*/  LDC.64 R8, c[0x4][R0] ;  /* 0x0100000000087b82 */ /* 0x0002260000000a00 */
[----:B------:R1:W-:Y:S01]  /*2fe0*/  STL.64 [R1], R2 ;  /* 0x0000000201007387 */ /* 0x0003e20000100a00 */
[----:B--2---:R-:W-:-:S06]  /*2ff0*/  ULEA UR4, UR5, UR4, 0x18 ;  /* 0x0000000405047291 */ /* 0x004fcc000f8ec0ff */
[----:B------:R-:W-:Y:S01]  /*3000*/  LEA R40, R40, UR4, 0x2 ;  /* 0x0000000428287c11 */ /* 0x000fe2000f8e10ff */
[----:B------:R-:W-:Y:S06]  /*3010*/  BAR.SYNC.DEFER_BLOCKING 0x0 ;  /* 0x0000000000007b1d */ /* 0x000fec0000010000 */
[----:B------:R-:W2:Y:S01]  /*3020*/  LDCU.64 UR4, c[0x4][0x1a0] ;  /* 0x01003400ff0477ac */ /* 0x000ea20008000a00 */
[----:B------:R-:W3:Y:S01]  /*3030*/  LDS R40, [R40] ;  /* 0x0000000028287984 */ /* 0x000ee20000000800 */
[----:B--2---:R-:W-:Y:S02]  /*3040*/  IMAD.U32 R4, RZ, RZ, UR4 ;  /* 0x00000004ff047e24 */ /* 0x004fe4000f8e00ff */
[----:B-1----:R-:W-:-:S07]  /*3050*/  IMAD.U32 R5, RZ, RZ, UR5 ;  /* 0x00000005ff057e24 */ /* 0x002fce000f8e00ff */
[----:B------:R-:W-:-:S07]  /*3060*/  LEPC R20, `(.L_x_151) ;  /* 0x000000001014794e */ /* 0x000fce0000000000 */
[----:B0--3--:R-:W-:Y:S05]  /*3070*/  CALL.ABS.NOINC R8 ;  /* 0x0000000008007343 */ /* 0x009fea0003c00000 */
.L_x_151:
[----:B------:R-:W-:-:S07]  /*3080*/  IMAD.MOV.U32 R35, RZ, RZ, R34 ;  /* 0x000000ffff237224 */ /* 0x000fce00078e0022 */
.L_x_146:
[----:B------:R-:W-:-:S03]  /*3090*/  UMOV UR4, 0xffffffff ;  /* 0xffffffff00047882 */ /* 0x000fc60000000000 */
[----:B------:R-:W-:Y:S05]  /*30a0*/  BRA.DIV UR4, `(.L_x_152) ;  /* 0x0000000604647947 */ /* 0x000fea000b800000 */
[----:B------:R-:W-:-:S07]  /*30b0*/  VOTE.ANY R15, PT, PT ;  /* 0x00000000000f7806 */ /* 0x000fce00038e0100 */
.L_x_168:
[----:B------:R-:W-:-:S13]  /*30c0*/  ISETP.GE.U32.AND P0, PT, R35, 0x2, PT ;  /* 0x000000022300780c */ /* 0x000fda0003f06070 */
[----:B------:R-:W-:Y:S05]  /*30d0*/  @!P0 BRA `(.L_x_153) ;  /* 0x0000000000208947 */ /* 0x000fea0003800000 */
[----:B------:R-:W-:-:S07]  /*30e0*/  HFMA2 R12, -RZ, RZ, 0, 5.9604644775390625e-08 ;  /* 0x00000001ff0c7431 */ /* 0x000fce00000001ff */
.L_x_155:
[----:B------:R-:W-:-:S13]  /*30f0*/  R2UR UR4, R15 ;  /* 0x000000000f0472ca */ /* 0x000fda00000e0000 */
[----:B------:R-:W-:Y:S05]  /*3100*/  BRA.DIV UR4, `(.L_x_154) ;  /* 0x0000000604687947 */ /* 0x000fea000b800000 */
[----:B----4-:R4:W0:Y:S02]  /*3110*/  SHFL.DOWN PT, R14, R40, R12, 0x1f ;  /* 0x08001f0c280e7589 */ /* 0x01082400000e0000 */
.L_x_171:
[----:B----4-:R-:W-:Y:S02]  /*3120*/  IMAD.SHL.U32 R12, R12, 0x2, RZ ;  /* 0x000000020c0c7824 */ /* 0x010fe400078e00ff */
[----:B0-----:R-:W-:-:S03]  /*3130*/  FADD R40, R14, R40 ;  /* 0x000000280e287221 */ /* 0x001fc60000000000 */
[----:B------:R-:W-:-:S13]  /*3140*/  ISETP.GE.AND P0, PT, R12, R35, PT ;  /* 0x000000230c00720c */ /* 0x000fda0003f06270 */
[----:B------:R-:W-:Y:S05]  /*3150*/  @!P0 BRA `(.L_x_155) ;  /* 0xfffffffc00e48947 */ /* 0x000fea000383ffff */
.L_x_153:
[----:B---3--:R-:W3:Y:S01]  /*3160*/  S2R R0, SR_TID.Y ;  /* 0x0000000000007919 */ /* 0x008ee20000002200 */
[----:B------:R-:W5:Y:S01]  /*3170*/  S2UR UR5, SR_CgaCtaId ;  /* 0x00000000000579c3 */ /* 0x000f620000008800 */
[----:B------:R-:W-:Y:S01]  /*3180*/  UMOV UR4, 0x400 ;  /* 0x0000040000047882 */ /* 0x000fe20000000000 */
[----:B------:R-:W-:Y:S01]  /*3190*/  ISETP.NE.AND P0, PT, R27, RZ, PT ;  /* 0x000000ff1b00720c */ /* 0x000fe20003f05270 */
[----:B------:R-:W-:-:S04]  /*31a0*/  UIADD3 UR4, UPT, UPT, UR4, 0x1000, URZ ;  /* 0x0000100004047890 */ /* 0x000fc8000fffe0ff */
[----:B-----5:R-:W-:-:S06]  /*31b0*/  ULEA UR4, UR5, UR4, 0x18 ;  /* 0x0000000405047291 */ /* 0x020fcc000f8ec0ff */
[----:B---3--:R-:W-:Y:S01]  /*31c0*/  LEA R3, R0, UR4, 0x2 ;  /* 0x0000000400037c11 */ /* 0x008fe2000f8e10ff */
[----:B------:R-:W-:Y:S05]  /*31d0*/  WARPSYNC.ALL ;  /* 0x0000000000007948 */ /* 0x000fea0003800000 */
[----:B------:R-:W-:Y:S06]  /*31e0*/  BAR.SYNC.DEFER_BLOCKING 0x0 ;  /* 0x0000000000007b1d */ /* 0x000fec0000010000 */
[----:B----4-:R3:W-:Y:S02]  /*31f0*/  @!P0 STS [R3], R40 ;  /* 0x0000002803008388 */ /* 0x0107e40000000800 */
[----:B------:R-:W-:Y:S06]  /*3200*/  BAR.SYNC.DEFER_BLOCKING 0x0 ;  /* 0x0000000000007b1d */ /* 0x000fec0000010000 */
[----:B------:R3:W4:Y:S02]  /*3210*/  LDS R40, [R3] ;  /* 0x0000000003287984 */ /* 0x0007240000000800 */
.L_x_145:
[----:B------:R-:W3:Y:S01]  /*3220*/  LDCU UR4, c[0x0][0x398] ;  /* 0x00007300ff0477ac */ /* 0x000ee20008000800 */
[----:B------:R-:W-:Y:S01]  /*3230*/  BSSY.RECONVERGENT B0, `(.L_x_156) ;  /* 0x000000f000007945 */ /* 0x000fe20003800200 */
[----:B---3--:R-:W-:Y:S01]  /*3240*/  I2FP.F32.S32 R0, UR4 ;  /* 0x0000000400007c45 */ /* 0x008fe20008201400 */
[----:B------:R-:W3:Y:S03]  /*3250*/  LDCU.U8 UR4, c[0x0][0x3d0] ;  /* 0x00007a00ff0477ac */ /* 0x000ee60008000000 */
[----:B------:R-:W5:Y:S08]  /*3260*/  MUFU.RCP R3, R0 ;  /* 0x0000000000037308 */ /* 0x000f700000001000 */
[----:B----4-:R-:W4:Y:S01]  /*3270*/  FCHK P0, R40, R0 ;  /* 0x0000000028007302 */ /* 0x010f220000000000 */
[----:B---3--:R-:W-:Y:S01]  /*3280*/  UPRMT UR4, UR4, 0x8880, URZ ;  /* 0x0000888004047896 */ /* 0x008fe200080000ff */
[----:B-----5:R-:W-:-:S04]  /*3290*/  FFMA R2, -R0, R3, 1 ;  /* 0x3f80000000027423 */ /* 0x020fc80000000103 */
[----:B------:R-:W-:Y:S01]  /*32a0*/  FFMA R3, R3, R2, R3 ;  /* 0x0000000203037223 */ /* 0x000fe20000000003 */
[----:B------:R-:W-:-:S03]  /*32b0*/  ISETP.NE.AND P2, PT, RZ, UR4, PT ;  /* 0x00000004ff007c0c */ /* 0x000fc6000bf45270 */
[----:B012---:R-:W-:-:S04]  /*32c0*/  FFMA R5, R3, R40, RZ ;  /* 0x0000002803057223 */ /* 0x007fc800000000ff */
[----:B------:R-:W-:-:S04]  /*32d0*/  FFMA R2, -R0, R5, R40 ;  /* 0x0000000500027223 */ /* 0x000fc80000000128 */
[----:B------:R-:W-:Y:S01]  /*32e0*/  FFMA R5, R3, R2, R5 ;  /* 0x0000000203057223 */ /* 0x000fe20000000005 */
[----:B----4-:R-:W-:Y:S06]  /*32f0*/  @!P0 BRA `(.L_x_157) ;  /* 0x0000000000088947 */ /* 0x010fec0003800000 */
[----:B------:R-:W-:-:S07]  /*3300*/  MOV R2, 0x3320 ;  /* 0x0000332000027802 */ /* 0x000fce0000000f00 */
[----:B------:R-:W-:Y:S05]  /*3310*/  CALL.REL.NOINC `($__internal_2_$__cuda_sm3x_div_rn_noftz_f32_slowpath) ;  /* 0x0000000400047944 */ /* 0x000fea0003c00000 */
.L_x_157:
[----:B------:R-:W-:Y:S05]  /*3320*/  BSYNC.RECONVERGENT B0 ;  /* 0x0000000000007941 */ /* 0x000fea0003800200 */
.L_x_156:
        /* <DEDUP_REMOVED lines=9> */
.L_x_149:
[----:B------:R-:W-:Y:S01]  /*33c0*/  PLOP3.LUT P6, PT, PT, PT, PT, 0x80, 0x8 ;  /* 0x000000000008781c */ /* 0x000fe20003fcf070 */
[----:B------:R-:W-:-:S12]  /*33d0*/  IMAD.MOV.U32 R15, RZ, RZ, -0x1 ;  /* 0xffffffffff0f7424 */ /* 0x000fd800078e00ff */
[----:B------:R-:W-:Y:S05]  /*33e0*/  WARPSYNC.COLLECTIVE R15, `(.L_x_158) ;  /* 0x000000000f087348 */ /* 0x000fea0003c00000 */
[----:B------:R-:W-:Y:S01]  /*33f0*/  VOTE.ANY R14, PT, P6 ;  /* 0x00000000000e7806 */ /* 0x000fe200030e0100 */
[----:B------:R-:W-:Y:S06]  /*3400*/  ENDCOLLECTIVE ;  /* 0x000000000000791b */ /* 0x000fec0003800000 */
.L_x_158:
[----:B------:R-:W-:Y:S01]  /*3410*/  MOV R15, R14 ;  /* 0x0000000e000f7202 */ /* 0x000fe20000000f00 */
[----:B------:R-:W-:Y:S06]  /*3420*/  BRA `(.L_x_159) ;  /* 0xfffffff800887947 */ /* 0x000fec000383ffff */
.L_x_150:
[----:B------:R-:W-:Y:S01]  /*3430*/  HFMA2 R11, -RZ, RZ, 0, 1.847743988037109375e-06 ;  /* 0x0000001fff0b7431 */ /* 0x000fe200000001ff */
[----:B------:R-:W-:Y:S01]  /*3440*/  BSSY B0, `(.L_x_160) ;  /* 0x0000006000007945 */ /* 0x000fe20003800000 */
[----:B------:R-:W-:Y:S02]  /*3450*/  IMAD.MOV.U32 R13, RZ, RZ, R40 ;  /* 0x000000ffff0d7224 */ /* 0x000fe400078e0028 */
[----:B------:R-:W-:-:S07]  /*3460*/  IMAD.MOV.U32 R12, RZ, RZ, 0x10 ;  /* 0x00000010ff0c7424 */ /* 0x000fce00078e00ff */
[----:B------:R-:W-:Y:S05]  /*3470*/  WARPSYNC.COLLECTIVE R15, `(.L_x_161) ;  /* 0x000000000f087348 */ /* 0x000fea0003c00000 */
[----:B------:R0:W1:Y:S02]  /*3480*/  SHFL.DOWN P6, R14, R13, R12, R11 ;  /* 0x0800000c0d0e7389 */ /* 0x00006400000c000b */
[----:B01----:R-:W-:Y:S05]  /*3490*/  ENDCOLLECTIVE ;  /* 0x000000000000791b */ /* 0x003fea0003800000 */
.L_x_161:
[----:B------:R-:W-:Y:S05]  /*34a0*/  BSYNC B0 ;  /* 0x0000000000007941 */ /* 0x000fea0003800000 */
.L_x_160:
[----:B------:R-:W-:Y:S01]  /*34b0*/  FADD R13, R40, R14 ;  /* 0x0000000e280d7221 */ /* 0x000fe20000000000 */
[----:B------:R-:W-:Y:S02]  /*34c0*/  IMAD.MOV.U32 R12, RZ, RZ, 0x8 ;  /* 0x00000008ff0c7424 */ /* 0x000fe400078e00ff */
[----:B------:R-:W-:-:S07]  /*34d0*/  IMAD.MOV.U32 R11, RZ, RZ, 0x1f ;  /* 0x0000001fff0b7424 */ /* 0x000fce00078e00ff */
[----:B------:R-:W-:Y:S05]  /*34e0*/  WARPSYNC.COLLECTIVE R15, `(.L_x_162) ;  /* 0x000000000f087348 */ /* 0x000fea0003c00000 */
[----:B------:R0:W1:Y:S02]  /*34f0*/  SHFL.DOWN P6, R14, R13, R12, R11 ;  /* 0x0800000c0d0e7389 */ /* 0x00006400000c000b */
[----:B01----:R-:W-:Y:S05]  /*3500*/  ENDCOLLECTIVE ;  /* 0x000000000000791b */ /* 0x003fea0003800000 */
.L_x_162:
[----:B------:R-:W-:Y:S02]  /*3510*/  IMAD.MOV.U32 R12, RZ, RZ, 0x4 ;  /* 0x00000004ff0c7424 */ /* 0x000fe400078e00ff */
[----:B------:R-:W-:-:S05]  /*3520*/  FADD R0, R13, R14 ;  /* 0x0000000e0d007221 */ /* 0x000fca0000000000 */
[----:B------:R-:W-:-:S07]  /*3530*/  MOV R13, R0 ;  /* 0x00000000000d7202 */ /* 0x000fce0000000f00 */
[----:B------:R-:W-:Y:S05]  /*3540*/  WARPSYNC.COLLECTIVE R15, `(.L_x_163) ;  /* 0x000000000f087348 */ /* 0x000fea0003c00000 */
[----:B------:R0:W1:Y:S02]  /*3550*/  SHFL.DOWN P6, R14, R13, R12, R11 ;  /* 0x0800000c0d0e7389 */ /* 0x00006400000c000b */
[----:B01----:R-:W-:Y:S05]  /*3560*/  ENDCOLLECTIVE ;  /* 0x000000000000791b */ /* 0x003fea0003800000 */
.L_x_163:
[----:B------:R-:W-:Y:S02]  /*3570*/  HFMA2 R12, -RZ, RZ, 0, 1.1920928955078125e-07 ;  /* 0x00000002ff0c7431 */ /* 0x000fe400000001ff */
[----:B------:R-:W-:-:S04]  /*3580*/  FADD R4, R0, R14 ;  /* 0x0000000e00047221 */ /* 0x000fc80000000000 */
[----:B------:R-:W-:-:S07]  /*3590*/  IMAD.MOV.U32 R13, RZ, RZ, R4 ;  /* 0x000000ffff0d7224 */ /* 0x000fce00078e0004 */
[----:B------:R-:W-:Y:S05]  /*35a0*/  WARPSYNC.COLLECTIVE R15, `(.L_x_164) ;  /* 0x000000000f087348 */ /* 0x000fea0003c00000 */
[----:B------:R0:W1:Y:S02]  /*35b0*/  SHFL.DOWN P6, R14, R13, R12, R11 ;  /* 0x0800000c0d0e7389 */ /* 0x00006400000c000b */
[----:B01----:R-:W-:Y:S05]  /*35c0*/  ENDCOLLECTIVE ;  /* 0x000000000000791b */ /* 0x003fea0003800000 */
.L_x_164:
[----:B------:R-:W-:Y:S02]  /*35d0*/  IMAD.MOV.U32 R12, RZ, RZ, 0x1 ;  /* 0x00000001ff0c7424 */ /* 0x000fe400078e00ff */
[----:B------:R-:W-:-:S04]  /*35e0*/  FADD R6, R4, R14 ;  /* 0x0000000e04067221 */ /* 0x000fc80000000000 */
[----:B------:R-:W-:-:S07]  /*35f0*/  IMAD.MOV.U32 R13, RZ, RZ, R6 ;  /* 0x000000ffff0d7224 */ /* 0x000fce00078e0006 */
[----:B------:R-:W-:Y:S05]  /*3600*/  WARPSYNC.COLLECTIVE R15, `(.L_x_165) ;  /* 0x000000000f087348 */ /* 0x000fea0003c00000 */
[----:B------:R0:W1:Y:S02]  /*3610*/  SHFL.DOWN P6, R14, R13, R12, R11 ;  /* 0x0800000c0d0e7389 */ /* 0x00006400000c000b */
[----:B01----:R-:W-:Y:S05]  /*3620*/  ENDCOLLECTIVE ;  /* 0x000000000000791b */ /* 0x003fea0003800000 */
.L_x_165:
[----:B------:R-:W-:Y:S05]  /*3630*/  BRA `(.L_x_166) ;  /* 0xfffffff800307947 */ /* 0x000fea000383ffff */
.L_x_152:
[----:B------:R-:W-:Y:S02]  /*3640*/  PLOP3.LUT P6, PT, PT, PT, PT, 0x80, 0x8 ;  /* 0x000000000008781c */ /* 0x000fe40003fcf070 */
[----:B------:R-:W-:-:S11]  /*3650*/  MOV R15, 0xffffffff ;  /* 0xffffffff000f7802 */ /* 0x000fd60000000f00 */
[----:B01234-:R-:W-:Y:S05]  /*3660*/  WARPSYNC.COLLECTIVE R15, `(.L_x_167) ;  /* 0x000000000f087348 */ /* 0x01ffea0003c00000 */
[----:B------:R-:W-:Y:S01]  /*3670*/  VOTE.ANY R14, PT, P6 ;  /* 0x00000000000e7806 */ /* 0x000fe200030e0100 */
[----:B01234-:R-:W-:Y:S06]  /*3680*/  ENDCOLLECTIVE ;  /* 0x000000000000791b */ /* 0x01ffec0003800000 */
.L_x_167:
[----:B------:R-:W-:Y:S01]  /*3690*/  IMAD.MOV.U32 R15, RZ, RZ, R14 ;  /* 0x000000ffff0f7224 */ /* 0x000fe200078e000e */
[----:B------:R-:W-:Y:S06]  /*36a0*/  BRA `(.L_x_168) ;  /* 0xfffffff800847947 */ /* 0x000fec000383ffff */
.L_x_154:
[----:B------:R-:W-:Y:S01]  /*36b0*/  HFMA2 R11, -RZ, RZ, 0, 1.847743988037109375e-06 ;  /* 0x0000001fff0b7431 */ /* 0x000fe200000001ff */
[----:B------:R-:W-:Y:S01]  /*36c0*/  BSSY B0, `(.L_x_169) ;  /* 0x0000005000007945 */ /* 0x000fe20003800000 */
[----:B----4-:R-:W-:-:S07]  /*36d0*/  IMAD.MOV.U32 R13, RZ, RZ, R40 ;  /* 0x000000ffff0d7224 */ /* 0x010fce00078e0028 */
[----:B0123--:R-:W-:Y:S05]  /*36e0*/  WARPSYNC.COLLECTIVE R15, `(.L_x_170) ;  /* 0x000000000f087348 */ /* 0x00ffea0003c00000 */
[----:B------:R4:W0:Y:S02]  /*36f0*/  SHFL.DOWN P6, R14, R13, R12, R11 ;  /* 0x0800000c0d0e7389 */ /* 0x00082400000c000b */
[----:B01234-:R-:W-:Y:S05]  /*3700*/  ENDCOLLECTIVE ;  /* 0x000000000000791b */ /* 0x01ffea0003800000 */
.L_x_170:
[----:B------:R-:W-:Y:S05]  /*3710*/  BSYNC B0 ;  /* 0x0000000000007941 */ /* 0x000fea0003800000 */
.L_x_169:
[----:B------:R-:W-:Y:S05]  /*3720*/  BRA `(.L_x_171) ;  /* 0xfffffff8007c7947 */ /* 0x000fea000383ffff */
        .weak           $__internal_2_$__cuda_sm3x_div_rn_noftz_f32_slowpath
        .type           $__internal_2_$__cuda_sm3x_div_rn_noftz_f32_slowpath,@function
        .size           $__internal_2_$__cuda_sm3x_div_rn_noftz_f32_slowpath,(.L_x_186 - $__internal_2_$__cuda_sm3x_div_rn_noftz_f32_slowpath)
$__internal_2_$__cuda_sm3x_div_rn_noftz_f32_slowpath:
[----:B------:R-:W-:Y:S01]  /*3730*/  SHF.R.U32.HI R4, RZ, 0x17, R0 ;  /* 0x00000017ff047819 */ /* 0x000fe20000011600 */
[----:B------:R-:W-:Y:S01]  /*3740*/  BSSY.RECONVERGENT B1, `(.L_x_172) ;  /* 0x0000064000017945 */ /* 0x000fe20003800200 */
[----:B------:R-:W-:Y:S01]  /*3750*/  SHF.R.U32.HI R3, RZ, 0x17, R40 ;  /* 0x00000017ff037819 */ /* 0x000fe20000011628 */
[----:B------:R-:W-:Y:S01]  /*3760*/  IMAD.MOV.U32 R6, RZ, RZ, R0 ;  /* 0x000000ffff067224 */ /* 0x000fe200078e0000 */
[----:B------:R-:W-:Y:S02]  /*3770*/  LOP3.LUT R4, R4, 0xff, RZ, 0xc0, !PT ;  /* 0x000000ff04047812 */ /* 0x000fe400078ec0ff */
[----:B------:R-:W-:Y:S02]  /*3780*/  LOP3.LUT R10, R3, 0xff, RZ, 0xc0, !PT ;  /* 0x000000ff030a7812 */ /* 0x000fe400078ec0ff */
[----:B------:R-:W-:Y:S01]  /*3790*/  MOV R3, R40 ;  /* 0x0000002800037202 */ /* 0x000fe20000000f00 */
        /* <DEDUP_REMOVED lines=12> */
[----:B------:R-:W-:Y:S02]  /*3860*/  FSETP.NEU.FTZ.AND P3, PT, |R40|, +INF , PT ;  /* 0x7f8000002800780b */ /* 0x000fe40003f7d200 */
        /* <DEDUP_REMOVED lines=14> */
[----:B------:R-:W-:Y:S01]  /*3950*/  @!P1 FFMA R6, R0, 1.84467440737095516160e+19, RZ ;  /* 0x5f80000000069823 */ /* 0x000fe200000000ff */
[----:B------:R-:W-:-:S07]  /*3960*/  @!P1 VIADD R5, R5, 0x40 ;  /* 0x0000004005059836 */ /* 0x000fce0000000000 */
.L_x_173:
[----:B------:R-:W-:Y:S01]  /*3970*/  LEA R7, R4, 0xc0800000, 0x17 ;  /* 0xc080000004077811 */ /* 0x000fe200078eb8ff */
[----:B------:R-:W-:Y:S03]  /*3980*/  BSSY.RECONVERGENT B2, `(.L_x_178) ;  /* 0x0000036000027945 */ /* 0x000fe60003800200 */
[----:B------:R-:W-:Y:S01]  /*3990*/  IADD3 R7, PT, PT, -R7, R6, RZ ;  /* 0x0000000607077210 */ /* 0x000fe20007ffe1ff */
[----:B------:R-:W-:-:S03]  /*39a0*/  VIADD R6, R10, 0xffffff81 ;  /* 0xffffff810a067836 */ /* 0x000fc60000000000 */
        /* <DEDUP_REMOVED lines=26> */
[----:B------:R-:W-:Y:S02]  /*3b50*/  VIADD R7, R6, 0x20 ;  /* 0x0000002006077836 */ /* 0x000fe40000000000 */
[-CC-:B------:R-:W-:Y:S01]  /*3b60*/  FFMA.RM R5, R10, R8.reuse, R11.reuse ;  /* 0x000000080a057223 */ /* 0x180fe2000000400b */
[----:B------:R-:W-:Y:S02]  /*3b70*/  ISETP.NE.AND P3, PT, R6, RZ, PT ;  /* 0x000000ff0600720c */ /* 0x000fe40003f65270 */
[----:B------:R-:W-:Y:S01]  /*3b80*/  LOP3.LUT R4, R0, 0x7fffff, RZ, 0xc0, !PT ;  /* 0x007fffff00047812 */ /* 0x000fe200078ec0ff */
[----:B------:R-:W-:Y:S01]  /*3b90*/  FFMA.RP R0, R10, R8, R11 ;  /* 0x000000080a007223 */ /* 0x000fe2000000800b */
[----:B------:R-:W-:Y:S02]  /*3ba0*/  ISETP.NE.AND P1, PT, R6, RZ, PT ;  /* 0x000000ff0600720c */ /* 0x000fe40003f25270 */
[----:B------:R-:W-:-:S02]  /*3bb0*/  LOP3.LUT R4, R4, 0x800000, RZ, 0xfc, !PT ;  /* 0x0080000004047812 */ /* 0x000fc400078efcff */
[----:B------:R-:W-:Y:S02]  /*3bc0*/  IADD3 R6, PT, PT, -R6, RZ, RZ ;  /* 0x000000ff06067210 */ /* 0x000fe40007ffe1ff */
[----:B------:R-:W-:Y:S02]  /*3bd0*/  SHF.L.U32 R7, R4, R7, RZ ;  /* 0x0000000704077219 */ /* 0x000fe400000006ff */
[----:B------:R-:W-:Y:S02]  /*3be0*/  FSETP.NEU.FTZ.AND P0, PT, R0, R5, PT ;  /* 0x000000050000720b */ /* 0x000fe40003f1d000 */
[----:B------:R-:W-:Y:S02]  /*3bf0*/  SEL R5, R6, RZ, P3 ;  /* 0x000000ff06057207 */ /* 0x000fe40001800000 */
[----:B------:R-:W-:Y:S02]  /*3c00*/  ISETP.NE.AND P1, PT, R7, RZ, P1 ;  /* 0x000000ff0700720c */ /* 0x000fe40000f25270 */
[----:B------:R-:W-:-:S02]  /*3c10*/  SHF.R.U32.HI R5, RZ, R5, R4 ;  /* 0x00000005ff057219 */ /* 0x000fc40000011604 */
[----:B------:R-:W-:Y:S02]  /*3c20*/  PLOP3.LUT P0, PT, P0, P1, PT, 0xf8, 0x8f ;  /* 0x00000000008f781c */ /* 0x000fe40000703f70 */
[----:B------:R-:W-:Y:S02]  /*3c30*/  SHF.R.U32.HI R7, RZ, 0x1, R5 ;  /* 0x00000001ff077819 */ /* 0x000fe40000011605 */
[----:B------:R-:W-:-:S04]  /*3c40*/  SEL R0, RZ, 0x1, !P0 ;  /* 0x00000001ff007807 */ /* 0x000fc80004000000 */
[----:B------:R-:W-:-:S04]  /*3c50*/  LOP3.LUT R0, R0, 0x1, R7, 0xf8, !PT ;  /* 0x0000000100007812 */ /* 0x000fc800078ef807 */
[----:B------:R-:W-:-:S05]  /*3c60*/  LOP3.LUT R0, R0, R5, RZ, 0xc0, !PT ;  /* 0x0000000500007212 */ /* 0x000fca00078ec0ff */
[----:B------:R-:W-:-:S05]  /*3c70*/  IMAD.IADD R0, R7, 0x1, R0 ;  /* 0x0000000107007824 */ /* 0x000fca00078e0200 */
[----:B------:R-:W-:Y:S01]  /*3c80*/  LOP3.LUT R3, R0, R3, RZ, 0xfc, !PT ;  /* 0x0000000300037212 */ /* 0x000fe200078efcff */
[----:B------:R-:W-:Y:S06]  /*3c90*/  BRA `(.L_x_181) ;  /* 0x0000000000107947 */ /* 0x000fec0003800000 */
.L_x_180:
[----:B------:R-:W-:-:S04]  /*3ca0*/  LOP3.LUT R3, R3, 0x80000000, RZ, 0xc0, !PT ;  /* 0x8000000003037812 */ /* 0x000fc800078ec0ff */
[----:B------:R-:W-:Y:S01]  /*3cb0*/  LOP3.LUT R3, R3, 0x7f800000, RZ, 0xfc, !PT ;  /* 0x7f80000003037812 */ /* 0x000fe200078efcff */
[----:B------:R-:W-:Y:S06]  /*3cc0*/  BRA `(.L_x_181) ;  /* 0x0000000000047947 */ /* 0x000fec0003800000 */
.L_x_179:
[----:B------:R-:W-:-:S07]  /*3cd0*/  IMAD R3, R4, 0x800000, R3 ;  /* 0x0080000004037824 */ /* 0x000fce00078e0203 */
.L_x_181:
[----:B------:R-:W-:Y:S05]  /*3ce0*/  BSYNC.RECONVERGENT B2 ;  /* 0x0000000000027941 */ /* 0x000fea0003800200 */
.L_x_178:
[----:B------:R-:W-:Y:S05]  /*3cf0*/  BRA `(.L_x_182) ;  /* 0x0000000000207947 */ /* 0x000fea0003800000 */
.L_x_177:
[----:B------:R-:W-:-:S04]  /*3d00*/  LOP3.LUT R3, R6, 0x80000000, R3, 0x48, !PT ;  /* 0x8000000006037812 */ /* 0x000fc800078e4803 */
[----:B------:R-:W-:Y:S01]  /*3d10*/  LOP3.LUT R3, R3, 0x7f800000, RZ, 0xfc, !PT ;  /* 0x7f80000003037812 */ /* 0x000fe200078efcff */
[----:B------:R-:W-:Y:S06]  /*3d20*/  BRA `(.L_x_182) ;  /* 0x0000000000147947 */ /* 0x000fec0003800000 */
.L_x_176:
[----:B------:R-:W-:Y:S01]  /*3d30*/  LOP3.LUT R3, R6, 0x80000000, R3, 0x48, !PT ;  /* 0x8000000006037812 */ /* 0x000fe200078e4803 */
[----:B------:R-:W-:Y:S06]  /*3d40*/  BRA `(.L_x_182) ;  /* 0x00000000000c7947 */ /* 0x000fec0003800000 */
.L_x_175:
[----:B------:R-:W0:Y:S01]  /*3d50*/  MUFU.RSQ R3, -QNAN ;  /* 0xffc0000000037908 */ /* 0x000e220000001400 */
[----:B------:R-:W-:Y:S05]  /*3d60*/  BRA `(.L_x_182) ;  /* 0x0000000000047947 */ /* 0x000fea0003800000 */
.L_x_174:
[----:B------:R-:W-:-:S07]  /*3d70*/  FADD.FTZ R3, R40, R0 ;  /* 0x0000000028037221 */ /* 0x000fce0000010000 */
.L_x_182:
[----:B------:R-:W-:Y:S05]  /*3d80*/  BSYNC.RECONVERGENT B1 ;  /* 0x0000000000017941 */ /* 0x000fea0003800200 */
.L_x_172:
[----:B0-----:R-:W-:Y:S01]  /*3d90*/  MOV R5, R3 ;  /* 0x0000000300057202 */ /* 0x001fe20000000f00 */
[----:B------:R-:W-:-:S04]  /*3da0*/  IMAD.MOV.U32 R3, RZ, RZ, 0x0 ;  /* 0x00000000ff037424 */ /* 0x000fc800078e00ff */
[----:B------:R-:W-:Y:S05]  /*3db0*/  RET.REL.NODEC R2 `(_Z15ReduceAnyKernelIfffN3kps10AddFunctorIfEENS0_15IdentityFunctorIffEE14OneDimIndexCalEvPKT_PT0_T2_T3_T1_iibT4_SE_NS0_9DimConfigEb) ;  /* 0xffffffc002907950 */ /* 0x000fea0003c3ffff */
.L_x_183:
        /* <DEDUP_REMOVED lines=12> */
.L_x_186:


//--------------------- .nv.global.init           --------------------------
	.section	.nv.global.init,"aw",@progbits
.nv.global.init:
	.type		$str$11,@object
	.size		$str$11,($str - $str$11)
$str$11:
        /*0000*/ 	.byte	0x52, 0x65, 0x64, 0x75, 0x63, 0x65, 0x41, 0x6e, 0x79, 0x4b, 0x65, 0x72, 0x6e, 0x65, 0x6c, 0x3a
        /*0010*/ 	.byte	0x20, 0x69, 0x6e, 0x20, 0x62, 0x6f, 0x75, 0x6e, 0x64, 0x0a, 0x00
	.type		$str,@object
	.size		$str,($str$13 - $str)
$str:
        /*001b*/ 	.byte	0x72, 0x65, 0x64, 0x75, 0x63, 0x65, 0x20, 0x6c, 0x61, 0x73, 0x74, 0x20, 0x64, 0x69, 0x6d, 0x3a
        /*002b*/ 	.byte	0x20, 0x62, 0x6c, 0x6f, 0x63, 0x6b, 0x5f, 0x73, 0x69, 0x7a, 0x65, 0x20, 0x25, 0x64, 0x0a, 0x00
	.type		$str$13,@object
	.size		$str$13,($str$14 - $str$13)
$str$13:
        /*003b*/ 	.byte	0x42, 0x6c, 0x6f, 0x63, 0x6b, 0x58, 0x52, 0x65, 0x64, 0x75, 0x63, 0x65, 0x3a, 0x20, 0x74, 0x69
        /*004b*/ 	.byte	0x64, 0x20, 0x25, 0x64, 0x2c, 0x20, 0x77, 0x69, 0x64, 0x20, 0x25, 0x64, 0x2c, 0x20, 0x6c, 0x61
        /*005b*/ 	.byte	0x6e, 0x65, 0x20, 0x25, 0x64, 0x0a, 0x00
	.type		$str$14,@object
	.size		$str$14,($str$9 - $str$14)
$str$14:
        /*0062*/ 	.byte	0x42, 0x6c, 0x6f, 0x63, 0x6b, 0x58, 0x52, 0x65, 0x64, 0x75, 0x63, 0x65, 0x3a, 0x20, 0x62, 0x69
        /*0072*/ 	.byte	0x64, 0x20, 0x25, 0x64, 0x2c, 0x20, 0x62, 0x6c, 0x6f, 0x63, 0x6b, 0x5f, 0x64, 0x69, 0x6d, 0x5f
        /*0082*/ 	.byte	0x78, 0x20, 0x25, 0x64, 0x2c, 0x20, 0x6c, 0x61, 0x6e, 0x65, 0x20, 0x25, 0x64, 0x0a, 0x00
	.type		$str$9,@object
	.size		$str$9,($str$12 - $str$9)
$str$9:
        /*0091*/ 	.byte	0x52, 0x65, 0x64, 0x75, 0x63, 0x65, 0x41, 0x6e, 0x79, 0x4b, 0x65, 0x72, 0x6e, 0x65, 0x6c, 0x3a
        /*00a1*/ 	.byte	0x20, 0x62, 0x6f, 0x75, 0x6e, 0x64, 0x20, 0x25, 0x64, 0x2c, 0x20, 0x72, 0x65, 0x64, 0x75, 0x63
        /*00b1*/ 	.byte	0x65, 0x5f, 0x6e, 0x75, 0x6d, 0x20, 0x25, 0x64, 0x2c, 0x20, 0x73, 0x74, 0x72, 0x69, 0x64, 0x65
        /*00c1*/ 	.byte	0x20, 0x25, 0x64, 0x0a, 0x00
	.type		$str$12,@object
	.size		$str$12,($str$6 - $str$12)
$str$12:
        /*00c6*/ 	.byte	0x42, 0x6c, 0x6f, 0x63, 0x6b, 0x58, 0x52, 0x65, 0x64, 0x75, 0x63, 0x65, 0x3a, 0x20, 0x4e, 0x75
        /*00d6*/ 	.byte	0x6d, 0x57, 0x61, 0x72, 0x70, 0x73, 0x20, 0x25, 0x64, 0x2c, 0x20, 0x62, 0x6c, 0x6f, 0x63, 0x6b
        /*00e6*/ 	.byte	0x44, 0x69, 0x6d, 0x2e, 0x78, 0x20, 0x25, 0x64, 0x2c, 0x20, 0x77, 0x61, 0x72, 0x70, 0x53, 0x69
        /*00f6*/ 	.byte	0x7a, 0x65, 0x20, 0x25, 0x64, 0x0a, 0x00
	.type		$str$6,@object
	.size		$str$6,($str$5 - $str$6)
$str$6:
        /*00fd*/ 	.byte	0x72, 0x65, 0x64, 0x75, 0x63, 0x65, 0x20, 0x6c, 0x61, 0x73, 0x74, 0x20, 0x64, 0x69, 0x6d, 0x3a
        /*010d*/ 	.byte	0x20, 0x73, 0x74, 0x72, 0x69, 0x64, 0x65, 0x20, 0x25, 0x64, 0x2c, 0x20, 0x62, 0x6c, 0x6f, 0x63
        /*011d*/ 	.byte	0x6b, 0x44, 0x69, 0x6d, 0x2e, 0x79, 0x20, 0x25, 0x64, 0x2c, 0x20, 0x62, 0x6c, 0x6f, 0x63, 0x6b
        /*012d*/ 	.byte	0x44, 0x69, 0x6d, 0x2e, 0x78, 0x20, 0x25, 0x64, 0x0a, 0x00
	.type		$str$5,@object
	.size		$str$5,($str$4 - $str$5)
$str$5:
        /*0137*/ 	.byte	0x72, 0x65, 0x64, 0x75, 0x63, 0x65, 0x20, 0x6c, 0x61, 0x73, 0x74, 0x20, 0x64, 0x69, 0x6d, 0x3a
        /*0147*/ 	.byte	0x20, 0x69, 0x6e, 0x70, 0x75, 0x74, 0x5f, 0x69, 0x64, 0x78, 0x20, 0x25, 0x64, 0x2c, 0x20, 0x62
        /*0157*/ 	.byte	0x6c, 0x6f, 0x63, 0x6b, 0x49, 0x64, 0x78, 0x2e, 0x79, 0x20, 0x25, 0x64, 0x2c, 0x20, 0x62, 0x6c
        /*0167*/ 	.byte	0x6f, 0x63, 0x6b, 0x44, 0x69, 0x6d, 0x2e, 0x78, 0x20, 0x25, 0x64, 0x0a, 0x00
	.type		$str$4,@object
	.size		$str$4,($str$7 - $str$4)
$str$4:
        /*0174*/ 	.byte	0x72, 0x65, 0x64, 0x75, 0x63, 0x65, 0x20, 0x6c, 0x61, 0x73, 0x74, 0x20, 0x64, 0x69, 0x6d, 0x3a
        /*0184*/ 	.byte	0x20, 0x6c, 0x65, 0x66, 0x74, 0x5f, 0x6e, 0x75, 0x6d, 0x20, 0x25, 0x64, 0x2c, 0x20, 0x6c, 0x65
        /*0194*/ 	.byte	0x66, 0x74, 0x5f, 0x69, 0x64, 0x78, 0x20, 0x25, 0x64, 0x2c, 0x20, 0x6c, 0x6f, 0x6f, 0x70, 0x5f
        /*01a4*/ 	.byte	0x6c, 0x65, 0x66, 0x74, 0x20, 0x25, 0x64, 0x2c, 0x20, 0x6c, 0x6f, 0x6f, 0x70, 0x20, 0x73, 0x69
        /*01b4*/ 	.byte	0x7a, 0x65, 0x20, 0x25, 0x64, 0x0a, 0x00
	.type		$str$7,@object
	.size		$str$7,($str$8 - $str$7)
$str$7:
        /*01bb*/ 	.byte	0x72, 0x65, 0x64, 0x75, 0x63, 0x65, 0x20, 0x6c, 0x61, 0x73, 0x74, 0x20, 0x64, 0x69, 0x6d, 0x3a
        /*01cb*/ 	.byte	0x20, 0x6e, 0x65, 0x65, 0x64, 0x5f, 0x73, 0x74, 0x6f, 0x72, 0x65, 0x20, 0x25, 0x64, 0x2c, 0x20
        /*01db*/ 	.byte	0x74, 0x68, 0x72, 0x65, 0x61, 0x64, 0x49, 0x64, 0x78, 0x2e, 0x78, 0x20, 0x25, 0x64, 0x2c, 0x20
        /*01eb*/ 	.byte	0x6c, 0x65, 0x66, 0x74, 0x5f, 0x69, 0x64, 0x78, 0x20, 0x25, 0x64, 0x2c, 0x20, 0x6c, 0x65, 0x66
        /*01fb*/ 	.byte	0x74, 0x5f, 0x6e, 0x75, 0x6d, 0x20, 0x25, 0x64, 0x0a, 0x00
	.type		$str$8,@object
	.size		$str$8,($str$1 - $str$8)
$str$8:
        /*0205*/ 	.byte	0x72, 0x65, 0x64, 0x75, 0x63, 0x65, 0x20, 0x6c, 0x61, 0x73, 0x74, 0x20, 0x64, 0x69, 0x6d, 0x3a
        /*0215*/ 	.byte	0x20, 0x73, 0x74, 0x6f, 0x72, 0x65, 0x5f, 0x6f, 0x66, 0x66, 0x73, 0x65, 0x74, 0x20, 0x25, 0x64
        /*0225*/ 	.byte	0x2c, 0x20, 0x62, 0x6c, 0x6f, 0x63, 0x6b, 0x49, 0x64, 0x78, 0x2e, 0x79, 0x20, 0x25, 0x64, 0x2c
        /*0235*/ 	.byte	0x20, 0x6c, 0x65, 0x66, 0x74, 0x5f, 0x69, 0x64, 0x78, 0x20, 0x25, 0x64, 0x2c, 0x20, 0x6c, 0x65
        /*0245*/ 	.byte	0x66, 0x74, 0x5f, 0x6e, 0x75, 0x6d, 0x20, 0x25, 0x64, 0x0a, 0x00
	.type		$str$1,@object
	.size		$str$1,($str$10 - $str$1)
$str$1:
        /*0250*/ 	.byte	0x72, 0x65, 0x64, 0x75, 0x63, 0x65, 0x20, 0x6c, 0x61, 0x73, 0x74, 0x20, 0x64, 0x69, 0x6d, 0x3a
        /*0260*/ 	.byte	0x20, 0x6c, 0x65, 0x66, 0x74, 0x5f, 0x69, 0x64, 0x78, 0x20, 0x25, 0x64, 0x2c, 0x20, 0x62, 0x6c
        /*0270*/ 	.byte	0x6f, 0x63, 0x6b, 0x49, 0x64, 0x78, 0x2e, 0x78, 0x20, 0x25, 0x64, 0x2c, 0x20, 0x62, 0x6c, 0x6f
        /*0280*/ 	.byte	0x63, 0x6b, 0x44, 0x69, 0x6d, 0x2e, 0x79, 0x20, 0x25, 0x64, 0x2c, 0x20, 0x74, 0x68, 0x72, 0x65
        /*0290*/ 	.byte	0x61, 0x64, 0x49, 0x64, 0x78, 0x2e, 0x79, 0x20, 0x25, 0x64, 0x0a, 0x00
	.type		$str$10,@object
	.size		$str$10,($str$15 - $str$10)
$str$10:
        /*029c*/ 	.byte	0x52, 0x65, 0x64, 0x75, 0x63, 0x65, 0x41, 0x6e, 0x79, 0x4b, 0x65, 0x72, 0x6e, 0x65, 0x6c, 0x3a
        /*02ac*/ 	.byte	0x20, 0x69, 0x6e, 0x70, 0x75, 0x74, 0x5f, 0x69, 0x64, 0x78, 0x20, 0x25, 0x64, 0x2c, 0x20, 0x62
        /*02bc*/ 	.byte	0x6c, 0x6f, 0x63, 0x6b, 0x5f, 0x73, 0x69, 0x7a, 0x65, 0x20, 0x25, 0x64, 0x2c, 0x20, 0x20, 0x69
        /*02cc*/ 	.byte	0x6e, 0x70, 0x75, 0x74, 0x5f, 0x69, 0x64, 0x78, 0x20, 0x2b, 0x20, 0x62, 0x6c, 0x6f, 0x63, 0x6b
        /*02dc*/ 	.byte	0x5f, 0x73, 0x69, 0x7a, 0x65, 0x20, 0x3c, 0x20, 0x62, 0x6f, 0x75, 0x6e, 0x64, 0x20, 0x25, 0x64
        /*02ec*/ 	.byte	0x2c, 0x20, 0x52, 0x45, 0x44, 0x55, 0x43, 0x45, 0x5f, 0x56, 0x45, 0x43, 0x5f, 0x53, 0x49, 0x5a
        /*02fc*/ 	.byte	0x45, 0x20, 0x2a, 0x20, 0x73, 0x74, 0x72, 0x69, 0x64, 0x65, 0x20, 0x25, 0x64, 0x0a, 0x00
	.type		$str$15,@object
	.size		$str$15,(.L_53 - $str$15)
$str$15:
        /*030b*/ 	.byte	0x52, 0x65, 0x61, 0x64, 0x44, 0x61, 0x74, 0x61, 0x52, 0x65, 0x64, 0x75, 0x63, 0x65, 0x3a, 0x20
        /*031b*/ 	.byte	0x49, 0x73, 0x42, 0x6f, 0x75, 0x6e, 0x64, 0x61, 0x72, 0x79, 0x20, 0x25, 0x64, 0x2c, 0x20, 0x72
        /*032b*/ 	.byte	0x65, 0x64, 0x75, 0x63, 0x65, 0x5f, 0x6c, 0x61, 0x73, 0x74, 0x5f, 0x64, 0x69, 0x6d, 0x20, 0x25
        /*033b*/ 	.byte	0x64, 0x2c, 0x20, 0x4e, 0x58, 0x20, 0x25, 0x64, 0x2c, 0x20, 0x4e, 0x59, 0x20, 0x25, 0x64, 0x2c
        /*034b*/ 	.byte	0x20, 0x20, 0x73, 0x69, 0x7a, 0x65, 0x5f, 0x6e, 0x78, 0x20, 0x25, 0x64, 0x2c, 0x20, 0x73, 0x69
        /*035b*/ 	.byte	0x7a, 0x65, 0x5f, 0x6e, 0x79, 0x20, 0x25, 0x64, 0x2c, 0x20, 0x73, 0x74, 0x72, 0x69, 0x64, 0x65
        /*036b*/ 	.byte	0x5f, 0x6e, 0x78, 0x20, 0x25, 0x64, 0x2c, 0x20, 0x73, 0x74, 0x72, 0x69, 0x64, 0x65, 0x5f, 0x6e
        /*037b*/ 	.byte	0x79, 0x20, 0x25, 0x64, 0x0a, 0x00
.L_53:


//--------------------- .nv.shared.reserved.0     --------------------------
	.section	.nv.shared.reserved.0,"aw",@nobits
	.weak		__nv_reservedSMEM_offset_0_alias
	.size		__nv_reservedSMEM_offset_0_alias, 0, 64
	.other		__nv_reservedSMEM_offset_0_alias,@"STO_CUDA_RESERVED_SHARED STV_DEFAULT"
__nv_reservedSMEM_offset_0_alias:
	.zero		0
	.zero		64


//--------------------- .nv.global                --------------------------
	.section	.nv.global,"aw",@nobits
.nv.global:
	.type		_ZN34_INTERNAL_a201908f_4_k_cu_0d9def486thrust24THRUST_300001_SM_1000_NS12placeholders2_5E,@object
	.size		_ZN34_INTERNAL_a201908f_4_k_cu_0d9def486thrust24THRUST_300001_SM_1000_NS12placeholders2_5E,(_ZN34_INTERNAL_a201908f_4_k_cu_0d9def484cuda3std3__45__cpo6cbeginE - _ZN34_INTERNAL_a201908f_4_k_cu_0d9def486thrust24THRUST_300001_SM_1000_NS12placeholders2_5E)
_ZN34_INTERNAL_a201908f_4_k_cu_0d9def486thrust24THRUST_300001_SM_1000_NS12placeholders2_5E:
	.zero		1
	.type		_ZN34_INTERNAL_a201908f_4_k_cu_0d9def484cuda3std3__45__cpo6cbeginE,@object
	.size		_ZN34_INTERNAL_a201908f_4_k_cu_0d9def484cuda3std3__45__cpo6cbeginE,(_ZN34_INTERNAL_a201908f_4_k_cu_0d9def484cuda3std6ranges3__45__cpo6cbeginE - _ZN34_INTERNAL_a201908f_4_k_cu_0d9def484cuda3std3__45__cpo6cbeginE)
_ZN34_INTERNAL_a201908f_4_k_cu_0d9def484cuda3std3__45__cpo6cbeginE:
	.zero		1
	.type		_ZN34_INTERNAL_a201908f_4_k_cu_0d9def484cuda3std6ranges3__45__cpo6cbeginE,@object
	.size		_ZN34_INTERNAL_a201908f_4_k_cu_0d9def484cuda3std6ranges3__45__cpo6cbeginE,(_ZN34_INTERNAL_a201908f_4_k_cu_0d9def484cuda3std3__48in_placeE - _ZN34_INTERNAL_a201908f_4_k_cu_0d9def484cuda3std6ranges3__45__cpo6cbeginE)
_ZN34_INTERNAL_a201908f_4_k_cu_0d9def484cuda3std6ranges3__45__cpo6cbeginE:
	.zero		1
	.type		_ZN34_INTERNAL_a201908f_4_k_cu_0d9def484cuda3std3__48in_placeE,@object
	.size		_ZN34_INTERNAL_a201908f_4_k_cu_0d9def484cuda3std3__48in_placeE,(_ZN34_INTERNAL_a201908f_4_k_cu_0d9def484cuda3std6ranges3__45__cpo4sizeE - _ZN34_INTERNAL_a201908f_4_k_cu_0d9def484cuda3std3__48in_placeE)
_ZN34_INTERNAL_a201908f_4_k_cu_0d9def484cuda3std3__48in_placeE:
	.zero		1
	.type		_ZN34_INTERNAL_a201908f_4_k_cu_0d9def484cuda3std6ranges3__45__cpo4sizeE,@object
	.size		_ZN34_INTERNAL_a201908f_4_k_cu_0d9def484cuda3std6ranges3__45__cpo4sizeE,(_ZN34_INTERNAL_a201908f_4_k_cu_0d9def486thrust24THRUST_300001_SM_1000_NS12placeholders2_9E - _ZN34_INTERNAL_a201908f_4_k_cu_0d9def484cuda3std6ranges3__45__cpo4sizeE)
_ZN34_INTERNAL_a201908f_4_k_cu_0d9def484cuda3std6ranges3__45__cpo4sizeE:
	.zero		1
	.type		_ZN34_INTERNAL_a201908f_4_k_cu_0d9def486thrust24THRUST_300001_SM_1000_NS12placeholders2_9E,@object
	.size		_ZN34_INTERNAL_a201908f_4_k_cu_0d9def486thrust24THRUST_300001_SM_1000_NS12placeholders2_9E,(_ZN34_INTERNAL_a201908f_4_k_cu_0d9def484cuda3std3__45__cpo7crbeginE - _ZN34_INTERNAL_a201908f_4_k_cu_0d9def486thrust24THRUST_300001_SM_1000_NS12placeholders2_9E)
_ZN34_INTERNAL_a201908f_4_k_cu_0d9def486thrust24THRUST_300001_SM_1000_NS12placeholders2_9E:
	.zero		1
	.type		_ZN34_INTERNAL_a201908f_4_k_cu_0d9def484cuda3std3__45__cpo7crbeginE,@object
	.size		_ZN34_INTERNAL_a201908f_4_k_cu_0d9def484cuda3std3__45__cpo7crbeginE,(_ZN34_INTERNAL_a201908f_4_k_cu_0d9def484cuda3std6ranges3__45__cpo4nextE - _ZN34_INTERNAL_a201908f_4_k_cu_0d9def484cuda3std3__45__cpo7crbeginE)
_ZN34_INTERNAL_a201908f_4_k_cu_0d9def484cuda3std3__45__cpo7crbeginE:
	.zero		1
	.type		_ZN34_INTERNAL_a201908f_4_k_cu_0d9def484cuda3std6ranges3__45__cpo4nextE,@object
	.size		_ZN34_INTERNAL_a201908f_4_k_cu_0d9def484cuda3std6ranges3__45__cpo4nextE,(_ZN34_INTERNAL_a201908f_4_k_cu_0d9def484cuda3std6ranges3__45__cpo4swapE - _ZN34_INTERNAL_a201908f_4_k_cu_0d9def484cuda3std6ranges3__45__cpo4nextE)
_ZN34_INTERNAL_a201908f_4_k_cu_0d9def484cuda3std6ranges3__45__cpo4nextE:
	.zero		1
	.type		_ZN34_INTERNAL_a201908f_4_k_cu_0d9def484cuda3std6ranges3__45__cpo4swapE,@object
	.size		_ZN34_INTERNAL_a201908f_4_k_cu_0d9def484cuda3std6ranges3__45__cpo4swapE,(_ZN34_INTERNAL_a201908f_4_k_cu_0d9def486thrust24THRUST_300001_SM_1000_NS12placeholders2_1E - _ZN34_INTERNAL_a201908f_4_k_cu_0d9def484cuda3std6ranges3__45__cpo4swapE)
_ZN34_INTERNAL_a201908f_4_k_cu_0d9def484cuda3std6ranges3__45__cpo4swapE:
	.zero		1
	.type		_ZN34_INTERNAL_a201908f_4_k_cu_0d9def486thrust24THRUST_300001_SM_1000_NS12placeholders2_1E,@object
	.size		_ZN34_INTERNAL_a201908f_4_k_cu_0d9def486thrust24THRUST_300001_SM_1000_NS12placeholders2_1E,(_ZN34_INTERNAL_a201908f_4_k_cu_0d9def486thrust24THRUST_300001_SM_1000_NS12placeholders2_3E - _ZN34_INTERNAL_a201908f_4_k_cu_0d9def486thrust24THRUST_300001_SM_1000_NS12placeholders2_1E)
_ZN34_INTERNAL_a201908f_4_k_cu_0d9def486thrust24THRUST_300001_SM_1000_NS12placeholders2_1E:
	.zero		1
	.type		_ZN34_INTERNAL_a201908f_4_k_cu_0d9def486thrust24THRUST_300001_SM_1000_NS12placeholders2_3E,@object
	.size		_ZN34_INTERNAL_a201908f_4_k_cu_0d9def486thrust24THRUST_300001_SM_1000_NS12placeholders2_3E,(_ZN34_INTERNAL_a201908f_4_k_cu_0d9def484cuda3std3__45__cpo5beginE - _ZN34_INTERNAL_a201908f_4_k_cu_0d9def486thrust24THRUST_300001_SM_1000_NS12placeholders2_3E)
_ZN34_INTERNAL_a201908f_4_k_cu_0d9def486thrust24THRUST_300001_SM_1000_NS12placeholders2_3E:
	.zero		1
	.type		_ZN34_INTERNAL_a201908f_4_k_cu_0d9def484cuda3std3__45__cpo5beginE,@object
	.size		_ZN34_INTERNAL_a201908f_4_k_cu_0d9def484cuda3std3__45__cpo5beginE,(_ZN34_INTERNAL_a201908f_4_k_cu_0d9def484cuda3std6ranges3__45__cpo5beginE - _ZN34_INTERNAL_a201908f_4_k_cu_0d9def484cuda3std3__45__cpo5beginE)
_ZN34_INTERNAL_a201908f_4_k_cu_0d9def484cuda3std3__45__cpo5beginE:
	.zero		1
	.type		_ZN34_INTERNAL_a201908f_4_k_cu_0d9def484cuda3std6ranges3__45__cpo5beginE,@object
	.size		_ZN34_INTERNAL_a201908f_4_k_cu_0d9def484cuda3std6ranges3__45__cpo5beginE,(_ZN34_INTERNAL_a201908f_4_k_cu_0d9def484cuda3std3__436_GLOBAL__N__a201908f_4_k_cu_0d9def486ignoreE - _ZN34_INTERNAL_a201908f_4_k_cu_0d9def484cuda3std6ranges3__45__cpo5beginE)
_ZN34_INTERNAL_a201908f_4_k_cu_0d9def484cuda3std6ranges3__45__cpo5beginE:
	.zero		1
	.type		_ZN34_INTERNAL_a201908f_4_k_cu_0d9def484cuda3std3__436_GLOBAL__N__a201908f_4_k_cu_0d9def486ignoreE,@object
	.size		_ZN34_INTERNAL_a201908f_4_k_cu_0d9def484cuda3std3__436_GLOBAL__N__a201908f_4_k_cu_0d9def486ignoreE,(_ZN34_INTERNAL_a201908f_4_k_cu_0d9def484cuda3std6ranges3__45__cpo4dataE - _ZN34_INTERNAL_a201908f_4_k_cu_0d9def484cuda3std3__436_GLOBAL__N__a201908f_4_k_cu_0d9def486ignoreE)
_ZN34_INTERNAL_a201908f_4_k_cu_0d9def484cuda3std3__436_GLOBAL__N__a201908f_4_k_cu_0d9def486ignoreE:
	.zero		1
	.type		_ZN34_INTERNAL_a201908f_4_k_cu_0d9def484cuda3std6ranges3__45__cpo4dataE,@object
	.size		_ZN34_INTERNAL_a201908f_4_k_cu_0d9def484cuda3std6ranges3__45__cpo4dataE,(_ZN34_INTERNAL_a201908f_4_k_cu_0d9def486thrust24THRUST_300001_SM_1000_NS12placeholders2_7E - _ZN34_INTERNAL_a201908f_4_k_cu_0d9def484cuda3std6ranges3__45__cpo4dataE)
_ZN34_INTERNAL_a201908f_4_k_cu_0d9def484cuda3std6ranges3__45__cpo4dataE:
	.zero		1
	.type		_ZN34_INTERNAL_a201908f_4_k_cu_0d9def486thrust24THRUST_300001_SM_1000_NS12placeholders2_7E,@object
	.size		_ZN34_INTERNAL_a201908f_4_k_cu_0d9def486thrust24THRUST_300001_SM_1000_NS12placeholders2_7E,(_ZN34_INTERNAL_a201908f_4_k_cu_0d9def484cuda3std3__45__cpo6rbeginE - _ZN34_INTERNAL_a201908f_4_k_cu_0d9def486thrust24THRUST_300001_SM_1000_NS12placeholders2_7E)
_ZN34_INTERNAL_a201908f_4_k_cu_0d9def486thrust24THRUST_300001_SM_1000_NS12placeholders2_7E:
	.zero		1
	.type		_ZN34_INTERNAL_a201908f_4_k_cu_0d9def484cuda3std3__45__cpo6rbeginE,@object
	.size		_ZN34_INTERNAL_a201908f_4_k_cu_0d9def484cuda3std3__45__cpo6rbeginE,(_ZN34_INTERNAL_a201908f_4_k_cu_0d9def484cuda3std6ranges3__45__cpo7advanceE - _ZN34_INTERNAL_a201908f_4_k_cu_0d9def484cuda3std3__45__cpo6rbeginE)
_ZN34_INTERNAL_a201908f_4_k_cu_0d9def484cuda3std3__45__cpo6rbeginE:
	.zero		1
	.type		_ZN34_INTERNAL_a201908f_4_k_cu_0d9def484cuda3std6ranges3__45__cpo7advanceE,@object
	.size		_ZN34_INTERNAL_a201908f_4_k_cu_0d9def484cuda3std6ranges3__45__cpo7advanceE,(_ZN34_INTERNAL_a201908f_4_k_cu_0d9def484cuda3std3__47nulloptE - _ZN34_INTERNAL_a201908f_4_k_cu_0d9def484cuda3std6ranges3__45__cpo7advanceE)
_ZN34_INTERNAL_a201908f_4_k_cu_0d9def484cuda3std6ranges3__45__cpo7advanceE:
	.zero		1
	.type		_ZN34_INTERNAL_a201908f_4_k_cu_0d9def484cuda3std3__47nulloptE,@object
	.size		_ZN34_INTERNAL_a201908f_4_k_cu_0d9def484cuda3std3__47nulloptE,(_ZN34_INTERNAL_a201908f_4_k_cu_0d9def484cuda3std6ranges3__45__cpo8distanceE - _ZN34_INTERNAL_a201908f_4_k_cu_0d9def484cuda3std3__47nulloptE)
_ZN34_INTERNAL_a201908f_4_k_cu_0d9def484cuda3std3__47nulloptE:
	.zero		1
	.type		_ZN34_INTERNAL_a201908f_4_k_cu_0d9def484cuda3std6ranges3__45__cpo8distanceE,@object
	.size		_ZN34_INTERNAL_a201908f_4_k_cu_0d9def484cuda3std6ranges3__45__cpo8distanceE,(_ZN34_INTERNAL_a201908f_4_k_cu_0d9def486thrust24THRUST_300001_SM_1000_NS12placeholders2_6E - _ZN34_INTERNAL_a201908f_4_k_cu_0d9def484cuda3std6ranges3__45__cpo8distanceE)
_ZN34_INTERNAL_a201908f_4_k_cu_0d9def484cuda3std6ranges3__45__cpo8distanceE:
	.zero		1
	.type		_ZN34_INTERNAL_a201908f_4_k_cu_0d9def486thrust24THRUST_300001_SM_1000_NS12placeholders2_6E,@object
	.size		_ZN34_INTERNAL_a201908f_4_k_cu_0d9def486thrust24THRUST_300001_SM_1000_NS12placeholders2_6E,(_ZN34_INTERNAL_a201908f_4_k_cu_0d9def484cuda3std3__45__cpo4cendE - _ZN34_INTERNAL_a201908f_4_k_cu_0d9def486thrust24THRUST_300001_SM_1000_NS12placeholders2_6E)
_ZN34_INTERNAL_a201908f_4_k_cu_0d9def486thrust24THRUST_300001_SM_1000_NS12placeholders2_6E:
	.zero		1
	.type		_ZN34_INTERNAL_a201908f_4_k_cu_0d9def484cuda3std3__45__cpo4cendE,@object
	.size		_ZN34_INTERNAL_a201908f_4_k_cu_0d9def484cuda3std3__45__cpo4cendE,(_ZN34_INTERNAL_a201908f_4_k_cu_0d9def484cuda3std6ranges3__45__cpo4cendE - _ZN34_INTERNAL_a201908f_4_k_cu_0d9def484cuda3std3__45__cpo4cendE)
_ZN34_INTERNAL_a201908f_4_k_cu_0d9def484cuda3std3__45__cpo4cendE:
	.zero		1
	.type		_ZN34_INTERNAL_a201908f_4_k_cu_0d9def484cuda3std6ranges3__45__cpo4cendE,@object
	.size		_ZN34_INTERNAL_a201908f_4_k_cu_0d9def484cuda3std6ranges3__45__cpo4cendE,(_ZN34_INTERNAL_a201908f_4_k_cu_0d9def484cuda3std3__420unreachable_sentinelE - _ZN34_INTERNAL_a201908f_4_k_cu_0d9def484cuda3std6ranges3__45__cpo4cendE)
_ZN34_INTERNAL_a201908f_4_k_cu_0d9def484cuda3std6ranges3__45__cpo4cendE:
	.zero		1
	.type		_ZN34_INTERNAL_a201908f_4_k_cu_0d9def484cuda3std3__420unreachable_sentinelE,@object
	.size		_ZN34_INTERNAL_a201908f_4_k_cu_0d9def484cuda3std3__420unreachable_sentinelE,(_ZN34_INTERNAL_a201908f_4_k_cu_0d9def484cuda3std6ranges3__45__cpo5ssizeE - _ZN34_INTERNAL_a201908f_4_k_cu_0d9def484cuda3std3__420unreachable_sentinelE)
_ZN34_INTERNAL_a201908f_4_k_cu_0d9def484cuda3std3__420unreachable_sentinelE:
	.zero		1
	.type		_ZN34_INTERNAL_a201908f_4_k_cu_0d9def484cuda3std6ranges3__45__cpo5ssizeE,@object
	.size		_ZN34_INTERNAL_a201908f_4_k_cu_0d9def484cuda3std6ranges3__45__cpo5ssizeE,(_ZN34_INTERNAL_a201908f_4_k_cu_0d9def486thrust24THRUST_300001_SM_1000_NS12placeholders3_10E - _ZN34_INTERNAL_a201908f_4_k_cu_0d9def484cuda3std6ranges3__45__cpo5ssizeE)
_ZN34_INTERNAL_a201908f_4_k_cu_0d9def484cuda3std6ranges3__45__cpo5ssizeE:
	.zero		1
	.type		_ZN34_INTERNAL_a201908f_4_k_cu_0d9def486thrust24THRUST_300001_SM_1000_NS12placeholders3_10E,@object
	.size		_ZN34_INTERNAL_a201908f_4_k_cu_0d9def486thrust24THRUST_300001_SM_1000_NS12placeholders3_10E,(_ZN34_INTERNAL_a201908f_4_k_cu_0d9def484cuda3std3__45__cpo5crendE - _ZN34_INTERNAL_a201908f_4_k_cu_0d9def486thrust24THRUST_300001_SM_1000_NS12placeholders3_10E)
_ZN34_INTERNAL_a201908f_4_k_cu_0d9def486thrust24THRUST_300001_SM_1000_NS12placeholders3_10E:
	.zero		1
	.type		_ZN34_INTERNAL_a201908f_4_k_cu_0d9def484cuda3std3__45__cpo5crendE,@object
	.size		_ZN34_INTERNAL_a201908f_4_k_cu_0d9def484cuda3std3__45__cpo5crendE,(_ZN34_INTERNAL_a201908f_4_k_cu_0d9def484cuda3std6ranges3__45__cpo4prevE - _ZN34_INTERNAL_a201908f_4_k_cu_0d9def484cuda3std3__45__cpo5crendE)
_ZN34_INTERNAL_a201908f_4_k_cu_0d9def484cuda3std3__45__cpo5crendE:
	.zero		1
	.type		_ZN34_INTERNAL_a201908f_4_k_cu_0d9def484cuda3std6ranges3__45__cpo4prevE,@object
	.size		_ZN34_INTERNAL_a201908f_4_k_cu_0d9def484cuda3std6ranges3__45__cpo4prevE,(_ZN34_INTERNAL_a201908f_4_k_cu_0d9def484cuda3std6ranges3__45__cpo9iter_moveE - _ZN34_INTERNAL_a201908f_4_k_cu_0d9def484cuda3std6ranges3__45__cpo4prevE)
_ZN34_INTERNAL_a201908f_4_k_cu_0d9def484cuda3std6ranges3__45__cpo4prevE:
	.zero		1
	.type		_ZN34_INTERNAL_a201908f_4_k_cu_0d9def484cuda3std6ranges3__45__cpo9iter_moveE,@object
	.size		_ZN34_INTERNAL_a201908f_4_k_cu_0d9def484cuda3std6ranges3__45__cpo9iter_moveE,(_ZN34_INTERNAL_a201908f_4_k_cu_0d9def486thrust24THRUST_300001_SM_1000_NS12placeholders2_2E - _ZN34_INTERNAL_a201908f_4_k_cu_0d9def484cuda3std6ranges3__45__cpo9iter_moveE)
_ZN34_INTERNAL_a201908f_4_k_cu_0d9def484cuda3std6ranges3__45__cpo9iter_moveE:
	.zero		1
	.type		_ZN34_INTERNAL_a201908f_4_k_cu_0d9def486thrust24THRUST_300001_SM_1000_NS12placeholders2_2E,@object
	.size		_ZN34_INTERNAL_a201908f_4_k_cu_0d9def486thrust24THRUST_300001_SM_1000_NS12placeholders2_2E,(_ZN34_INTERNAL_a201908f_4_k_cu_0d9def486thrust24THRUST_300001_SM_1000_NS12placeholders2_4E - _ZN34_INTERNAL_a201908f_4_k_cu_0d9def486thrust24THRUST_300001_SM_1000_NS12placeholders2_2E)
_ZN34_INTERNAL_a201908f_4_k_cu_0d9def486thrust24THRUST_300001_SM_1000_NS12placeholders2_2E:
	.zero		1
	.type		_ZN34_INTERNAL_a201908f_4_k_cu_0d9def486thrust24THRUST_300001_SM_1000_NS12placeholders2_4E,@object
	.size		_ZN34_INTERNAL_a201908f_4_k_cu_0d9def486thrust24THRUST_300001_SM_1000_NS12placeholders2_4E,(_ZN34_INTERNAL_a201908f_4_k_cu_0d9def484cuda3std3__45__cpo3endE - _ZN34_INTERNAL_a201908f_4_k_cu_0d9def486thrust24THRUST_300001_SM_1000_NS12placeholders2_4E)
_ZN34_INTERNAL_a201908f_4_k_cu_0d9def486thrust24THRUST_300001_SM_1000_NS12placeholders2_4E:
	.zero		1
	.type		_ZN34_INTERNAL_a201908f_4_k_cu_0d9def484cuda3std3__45__cpo3endE,@object
	.size		_ZN34_INTERNAL_a201908f_4_k_cu_0d9def484cuda3std3__45__cpo3endE,(_ZN34_INTERNAL_a201908f_4_k_cu_0d9def484cuda3std6ranges3__45__cpo3endE - _ZN34_INTERNAL_a201908f_4_k_cu_0d9def484cuda3std3__45__cpo3endE)
_ZN34_INTERNAL_a201908f_4_k_cu_0d9def484cuda3std3__45__cpo3endE:
	.zero		1
	.type		_ZN34_INTERNAL_a201908f_4_k_cu_0d9def484cuda3std6ranges3__45__cpo3endE,@object
	.size		_ZN34_INTERNAL_a201908f_4_k_cu_0d9def484cuda3std6ranges3__45__cpo3endE,(_ZN34_INTERNAL_a201908f_4_k_cu_0d9def484cuda3std3__419piecewise_constructE - _ZN34_INTERNAL_a201908f_4_k_cu_0d9def484cuda3std6ranges3__45__cpo3endE)
_ZN34_INTERNAL_a201908f_4_k_cu_0d9def484cuda3std6ranges3__45__cpo3endE:
	.zero		1
	.type		_ZN34_INTERNAL_a201908f_4_k_cu_0d9def484cuda3std3__419piecewise_constructE,@object
	.size		_ZN34_INTERNAL_a201908f_4_k_cu_0d9def484cuda3std3__419piecewise_constructE,(_ZN34_INTERNAL_a201908f_4_k_cu_0d9def484cuda3std6ranges3__45__cpo5cdataE - _ZN34_INTERNAL_a201908f_4_k_cu_0d9def484cuda3std3__419piecewise_constructE)
_ZN34_INTERNAL_a201908f_4_k_cu_0d9def484cuda3std3__419piecewise_constructE:
	.zero		1
	.type		_ZN34_INTERNAL_a201908f_4_k_cu_0d9def484cuda3std6ranges3__45__cpo5cdataE,@object
	.size		_ZN34_INTERNAL_a201908f_4_k_cu_0d9def484cuda3std6ranges3__45__cpo5cdataE,(_ZN34_INTERNAL_a201908f_4_k_cu_0d9def486thrust24THRUST_300001_SM_1000_NS12placeholders2_8E - _ZN34_INTERNAL_a201908f_4_k_cu_0d9def484cuda3std6ranges3__45__cpo5cdataE)
_ZN34_INTERNAL_a201908f_4_k_cu_0d9def484cuda3std6ranges3__45__cpo5cdataE:
	.zero		1
	.type		_ZN34_INTERNAL_a201908f_4_k_cu_0d9def486thrust24THRUST_300001_SM_1000_NS12placeholders2_8E,@object
	.size		_ZN34_INTERNAL_a201908f_4_k_cu_0d9def486thrust24THRUST_300001_SM_1000_NS12placeholders2_8E,(_ZN34_INTERNAL_a201908f_4_k_cu_0d9def484cuda3std3__45__cpo4rendE - _ZN34_INTERNAL_a201908f_4_k_cu_0d9def486thrust24THRUST_300001_SM_1000_NS12placeholders2_8E)
_ZN34_INTERNAL_a201908f_4_k_cu_0d9def486thrust24THRUST_300001_SM_1000_NS12placeholders2_8E:
	.zero		1
	.type		_ZN34_INTERNAL_a201908f_4_k_cu_0d9def484cuda3std3__45__cpo4rendE,@object
	.size		_ZN34_INTERNAL_a201908f_4_k_cu_0d9def484cuda3std3__45__cpo4rendE,(_ZN34_INTERNAL_a201908f_4_k_cu_0d9def484cuda3std6ranges3__45__cpo9iter_swapE - _ZN34_INTERNAL_a201908f_4_k_cu_0d9def484cuda3std3__45__cpo4rendE)
_ZN34_INTERNAL_a201908f_4_k_cu_0d9def484cuda3std3__45__cpo4rendE:
	.zero		1
	.type		_ZN34_INTERNAL_a201908f_4_k_cu_0d9def484cuda3std6ranges3__45__cpo9iter_swapE,@object
	.size		_ZN34_INTERNAL_a201908f_4_k_cu_0d9def484cuda3std6ranges3__45__cpo9iter_swapE,(_ZN34_INTERNAL_a201908f_4_k_cu_0d9def484cuda3std3__48unexpectE - _ZN34_INTERNAL_a201908f_4_k_cu_0d9def484cuda3std6ranges3__45__cpo9iter_swapE)
_ZN34_INTERNAL_a201908f_4_k_cu_0d9def484cuda3std6ranges3__45__cpo9iter_swapE:
	.zero		1
	.type		_ZN34_INTERNAL_a201908f_4_k_cu_0d9def484cuda3std3__48unexpectE,@object
	.size		_ZN34_INTERNAL_a201908f_4_k_cu_0d9def484cuda3std3__48unexpectE,(_ZN34_INTERNAL_a201908f_4_k_cu_0d9def486thrust24THRUST_300001_SM_1000_NS6system6detail10sequential3seqE - _ZN34_INTERNAL_a201908f_4_k_cu_0d9def484cuda3std3__48unexpectE)
_ZN34_INTERNAL_a201908f_4_k_cu_0d9def484cuda3std3__48unexpectE:
	.zero		1
	.type		_ZN34_INTERNAL_a201908f_4_k_cu_0d9def486thrust24THRUST_300001_SM_1000_NS6system6detail10sequential3seqE,@object
	.size		_ZN34_INTERNAL_a201908f_4_k_cu_0d9def486thrust24THRUST_300001_SM_1000_NS6system6detail10sequential3seqE,(.L_29 - _ZN34_INTERNAL_a201908f_4_k_cu_0d9def486thrust24THRUST_300001_SM_1000_NS6system6detail10sequential3seqE)
_ZN34_INTERNAL_a201908f_4_k_cu_0d9def486thrust24THRUST_300001_SM_1000_NS6system6detail10sequential3seqE:
	.zero		1
.L_29:


//--------------------- .nv.shared._Z15ReduceAnyKernelIfffN3kps10AddFunctorIfEENS0_15IdentityFunctorIffEE15IndexCalculatorEvPKT_PT0_T2_T3_T1_iibT4_SE_NS0_9DimConfigEb --------------------------
	.section	.nv.shared._Z15ReduceAnyKernelIfffN3kps10AddFunctorIfEENS0_15IdentityFunctorIffEE15IndexCalculatorEvPKT_PT0_T2_T3_T1_iibT4_SE_NS0_9DimConfigEb,"aw",@nobits
	.sectionflags	@""
	.align	4
.nv.shared._Z15ReduceAnyKernelIfffN3kps10AddFunctorIfEENS0_15IdentityFunctorIffEE15IndexCalculatorEvPKT_PT0_T2_T3_T1_iibT4_SE_NS0_9DimConfigEb:
	.zero		5376


//--------------------- .nv.shared._Z15ReduceAnyKernelIfffN3kps10AddFunctorIfEENS0_15IdentityFunctorIffEE14OneDimIndexCalEvPKT_PT0_T2_T3_T1_iibT4_SE_NS0_9DimConfigEb --------------------------
	.section	.nv.shared._Z15ReduceAnyKernelIfffN3kps10AddFunctorIfEENS0_15IdentityFunctorIffEE14OneDimIndexCalEvPKT_PT0_T2_T3_T1_iibT4_SE_NS0_9DimConfigEb,"aw",@nobits
	.sectionflags	@""
	.align	4
.nv.shared._Z15ReduceAnyKernelIfffN3kps10AddFunctorIfEENS0_15IdentityFunctorIffEE14OneDimIndexCalEvPKT_PT0_T2_T3_T1_iibT4_SE_NS0_9DimConfigEb:
	.zero		5376


//--------------------- .nv.constant0._ZN3cub18CUB_300001_SM_10006detail11EmptyKernelIvEEvv --------------------------
	.section	.nv.constant0._ZN3cub18CUB_300001_SM_10006detail11EmptyKernelIvEEvv,"a",@progbits
	.sectionflags	@""
	.align	4
.nv.constant0._ZN3cub18CUB_300001_SM_10006detail11EmptyKernelIvEEvv:
	.zero		896


//--------------------- .nv.constant0._Z21ReduceHigherDimKernelIfffN3kps10AddFunctorIfEENS0_15IdentityFunctorIffEEEvPKT_PT0_T2_T3_T1_iiiNS0_9DimConfigEib --------------------------
	.section	.nv.constant0._Z21ReduceHigherDimKernelIfffN3kps10AddFunctorIfEENS0_15IdentityFunctorIffEEEvPKT_PT0_T2_T3_T1_iiiNS0_9DimConfigEib,"a",@progbits
	.sectionflags	@""
	.align	4
.nv.constant0._Z21ReduceHigherDimKernelIfffN3kps10AddFunctorIfEENS0_15IdentityFunctorIffEEEvPKT_PT0_T2_T3_T1_iiiNS0_9DimConfigEib:
	.zero		973


//--------------------- .nv.constant0._Z15ReduceAnyKernelIfffN3kps10AddFunctorIfEENS0_15IdentityFunctorIffEE15IndexCalculatorEvPKT_PT0_T2_T3_T1_iibT4_SE_NS0_9DimConfigEb --------------------------
	.section	.nv.constant0._Z15ReduceAnyKernelIfffN3kps10AddFunctorIfEENS0_15IdentityFunctorIffEE15IndexCalculatorEvPKT_PT0_T2_T3_T1_iibT4_SE_NS0_9DimConfigEb,"a",@progbits
	.sectionflags	@""
	.align	4
.nv.constant0._Z15ReduceAnyKernelIfffN3kps10AddFunctorIfEENS0_15IdentityFunctorIffEE15IndexCalculatorEvPKT_PT0_T2_T3_T1_iibT4_SE_NS0_9DimConfigEb:
	.zero		1337


//--------------------- .nv.constant0._Z15ReduceAnyKernelIfffN3kps10AddFunctorIfEENS0_15IdentityFunctorIffEE14OneDimIndexCalEvPKT_PT0_T2_T3_T1_iibT4_SE_NS0_9DimConfigEb --------------------------
	.section	.nv.constant0._Z15ReduceAnyKernelIfffN3kps10AddFunctorIfEENS0_15IdentityFunctorIffEE14OneDimIndexCalEvPKT_PT0_T2_T3_T1_iibT4_SE_NS0_9DimConfigEb,"a",@progbits
	.sectionflags	@""
	.align	4
.nv.constant0._Z15ReduceAnyKernelIfffN3kps10AddFunctorIfEENS0_15IdentityFunctorIffEE14OneDimIndexCalEvPKT_PT0_T2_T3_T1_iibT4_SE_NS0_9DimConfigEb:
	.zero		977


//--------------------- SYMBOLS --------------------------

	.type		.nv.reservedSmem.offset0,@object
	.size		.nv.reservedSmem.offset0,0x4
	.type		.nv.reservedSmem.cap,@object
	.size		.nv.reservedSmem.cap,0x4
	.type		vprintf,@function
